	.target	sm_100a

	.elftype	@"ET_EXEC"


//--------------------- .note.nv.tkinfo           --------------------------
	.section	.note.nv.tkinfo,"",@"SHT_NOTE"
	.sectionflags	@"SHF_NOTE_NV_TKINFO"
	.tkinfo
        /*0018*/ 	.word	0x00000002
        /*0030*/ 	.string	""
        /*0030*/ 	.string	"ptxas"
        /*0030*/ 	.string	"Cuda compilation tools, release 13.0, V13.0.88"
        /*0030*/ 	.string	"Build cuda_13.0.r13.0/compiler.36424714_0"
        /*0030*/ 	.string	"-arch sm_100a -m 64 "



//--------------------- .note.nv.cuinfo           --------------------------
	.section	.note.nv.cuinfo,"",@"SHT_NOTE"
	.sectionflags	@"SHF_NOTE_NV_CUINFO"
        /*0018*/ 	.short	0x0002
        /*001a*/ 	.short	0x0064
        /*001c*/ 	.short	0x0082
	.zero		2


//--------------------- .nv.info                  --------------------------
	.section	.nv.info,"",@"SHT_CUDA_INFO"
	.align	4


	//----- nvinfo : EIATTR_REGCOUNT
	.align		4
        /*0000*/ 	.byte	0x04, 0x2f
        /*0002*/ 	.short	(.L_19 - .L_18)
	.align		4
.L_18:
        /*0004*/ 	.word	index@(_ZN7cutlass13device_kernelINS_4gemm6kernel13GemmUniversalIN4cute5tupleIJiiiiEEENS1_10collective13CollectiveMmaINS1_46MainloopSm100TmaUmmaWarpSpecializedBlockScaledILi8ELi2ELi1ENS5_IJNS4_1CILi2EEESB_NSA_ILi1EEEEEEEENS5_IJNSA_ILi256EEESF_NSA_ILi128EEEEEENS5_IJNS_12float_e2m1_tENS_13float_ue4m3_tEEEENS5_IJNS5_IJlSC_lEEENS4_6LayoutINS5_IJNS5_IJNS5_IJNSA_ILi32EEENSA_ILi4EEEEEEiEEENS5_IJNS5_IJNSA_ILi16EEESO_EEEiEEENS5_IJSC_iEEEEEENS5_IJST_NS5_IJNS5_IJNSA_ILi0EEESC_EEENSA_ILi512EEEEEENS5_IJSW_iEEEEEEEEEEESK_S13_NS4_8TiledMMAINS4_8MMA_AtomIJNS4_23SM100_MMA_MXF4_2x1SM_SSISI_SI_fSJ_Li256ELi256ELi16ELNS4_4UMMA5MajorE0ELS18_0ELNS17_7ScaleInE0ELS19_0EEEEEENSM_INS5_IJSC_SC_SC_EEENS5_IJSW_SW_SW_EEEEENS5_IJNS4_10UnderscoreES1F_S1F_EEEEENS5_IJNS4_28SM100_TMA_2SM_LOAD_MULTICASTES1I_EEENS5_IJNS4_14ComposedLayoutINS4_7SwizzleILi2ELi4ELi3EEENS4_18smem_ptr_flag_bitsILi4EEENSM_INS5_IJNSA_ILi8EEESG_EEENS5_IJSG_SC_EEEEEEENSM_INS5_IJNS5_IJNS5_IJSP_SC_EEESS_EEESC_NS5_IJSC_SB_EEEEEENS5_IJNS5_IJNS5_IJSS_SY_EEESX_EEESW_NS5_IJSO_SY_EEEEEEEEEEEvNS4_8identityENS5_IJNS4_18SM100_TMA_2SM_LOADES1I_EEENS5_IJS1T_NSM_INS5_IJNS5_IJNS5_IJSP_SB_EEESS_EEESC_S1W_EEENS5_IJS1Z_SW_NS5_IJSO_NSA_ILi1024EEEEEEEEEEEEEEvS24_EENS_8epilogue10collective18CollectiveEpilogueINS2G_23Sm100TmaWarpSpecializedILi4ELi2ELi64ELb1ELb0EEEJNS5_IJSG_SF_SG_EEENS5_IJNSM_ISG_SC_EENSM_INSA_ILi64EEESC_EEEEENS_10bfloat16_tESL_S2Q_SL_NS2G_6fusion15FusionCallbacksIS2K_NS2R_17LinearCombinationIS2Q_fS2Q_fLNS_15FloatRoundStyleE2EEES2L_S2P_JEEENS4_5SM1004TMEM4LOAD26SM100_TMEM_LOAD_32dp32b64xENS4_13SM90_TMA_LOADENS1K_INS1L_ILi3ELi4ELi3EEENS1N_ILi16EEENSM_INS5_IJS1P_S2N_EEENS5_IJS2N_SC_EEEEEEENS4_39AutoVectorizingCopyWithAssumedAlignmentILi128EEENS4_14SM90_TMA_STOREES37_S39_S39_EEEvvEEEEvNT_6ParamsE)
        /*0008*/ 	.word	0x000000a8


	//----- nvinfo : EIATTR_FRAME_SIZE
	.align		4
.L_19:
        /*000c*/ 	.byte	0x04, 0x11
        /*000e*/ 	.short	(.L_21 - .L_20)
	.align		4
.L_20:
        /*0010*/ 	.word	index@($__internal_2_$__cuda_sm10x_tcgen05_guardrail_trap_unallocated_columns_being_dealloced)
        /*0014*/ 	.word	0x00000000


	//----- nvinfo : EIATTR_FRAME_SIZE
	.align		4
.L_21:
        /*0018*/ 	.byte	0x04, 0x11
        /*001a*/ 	.short	(.L_23 - .L_22)
	.align		4
.L_22:
        /*001c*/ 	.word	index@($__internal_1_$__cuda_sm10x_tcgen05_guardrail_trap_phase_invalid_during_alloc)
        /*0020*/ 	.word	0x00000000


	//----- nvinfo : EIATTR_FRAME_SIZE
	.align		4
.L_23:
        /*0024*/ 	.byte	0x04, 0x11
        /*0026*/ 	.short	(.L_25 - .L_24)
	.align		4
.L_24:
        /*0028*/ 	.word	index@($__internal_0_$__cuda_sm10x_tcgen05_guardrail_trap_col_being_dealloced_not_returned_by_alloc)
        /*002c*/ 	.word	0x00000000


	//----- nvinfo : EIATTR_FRAME_SIZE
	.align		4
.L_25:
        /*0030*/ 	.byte	0x04, 0x11
        /*0032*/ 	.short	(.L_27 - .L_26)
	.align		4
.L_26:
        /*0034*/ 	.word	index@(_ZN7cutlass13device_kernelINS_4gemm6kernel13GemmUniversalIN4cute5tupleIJiiiiEEENS1_10collective13CollectiveMmaINS1_46MainloopSm100TmaUmmaWarpSpecializedBlockScaledILi8ELi2ELi1ENS5_IJNS4_1CILi2EEESB_NSA_ILi1EEEEEEEENS5_IJNSA_ILi256EEESF_NSA_ILi128EEEEEENS5_IJNS_12float_e2m1_tENS_13float_ue4m3_tEEEENS5_IJNS5_IJlSC_lEEENS4_6LayoutINS5_IJNS5_IJNS5_IJNSA_ILi32EEENSA_ILi4EEEEEEiEEENS5_IJNS5_IJNSA_ILi16EEESO_EEEiEEENS5_IJSC_iEEEEEENS5_IJST_NS5_IJNS5_IJNSA_ILi0EEESC_EEENSA_ILi512EEEEEENS5_IJSW_iEEEEEEEEEEESK_S13_NS4_8TiledMMAINS4_8MMA_AtomIJNS4_23SM100_MMA_MXF4_2x1SM_SSISI_SI_fSJ_Li256ELi256ELi16ELNS4_4UMMA5MajorE0ELS18_0ELNS17_7ScaleInE0ELS19_0EEEEEENSM_INS5_IJSC_SC_SC_EEENS5_IJSW_SW_SW_EEEEENS5_IJNS4_10UnderscoreES1F_S1F_EEEEENS5_IJNS4_28SM100_TMA_2SM_LOAD_MULTICASTES1I_EEENS5_IJNS4_14ComposedLayoutINS4_7SwizzleILi2ELi4ELi3EEENS4_18smem_ptr_flag_bitsILi4EEENSM_INS5_IJNSA_ILi8EEESG_EEENS5_IJSG_SC_EEEEEEENSM_INS5_IJNS5_IJNS5_IJSP_SC_EEESS_EEESC_NS5_IJSC_SB_EEEEEENS5_IJNS5_IJNS5_IJSS_SY_EEESX_EEESW_NS5_IJSO_SY_EEEEEEEEEEEvNS4_8identityENS5_IJNS4_18SM100_TMA_2SM_LOADES1I_EEENS5_IJS1T_NSM_INS5_IJNS5_IJNS5_IJSP_SB_EEESS_EEESC_S1W_EEENS5_IJS1Z_SW_NS5_IJSO_NSA_ILi1024EEEEEEEEEEEEEEvS24_EENS_8epilogue10collective18CollectiveEpilogueINS2G_23Sm100TmaWarpSpecializedILi4ELi2ELi64ELb1ELb0EEEJNS5_IJSG_SF_SG_EEENS5_IJNSM_ISG_SC_EENSM_INSA_ILi64EEESC_EEEEENS_10bfloat16_tESL_S2Q_SL_NS2G_6fusion15FusionCallbacksIS2K_NS2R_17LinearCombinationIS2Q_fS2Q_fLNS_15FloatRoundStyleE2EEES2L_S2P_JEEENS4_5SM1004TMEM4LOAD26SM100_TMEM_LOAD_32dp32b64xENS4_13SM90_TMA_LOADENS1K_INS1L_ILi3ELi4ELi3EEENS1N_ILi16EEENSM_INS5_IJS1P_S2N_EEENS5_IJS2N_SC_EEEEEEENS4_39AutoVectorizingCopyWithAssumedAlignmentILi128EEENS4_14SM90_TMA_STOREES37_S39_S39_EEEvvEEEEvNT_6ParamsE)
        /*0038*/ 	.word	0x00000000


	//----- nvinfo : EIATTR_MIN_STACK_SIZE
	.align		4
.L_27:
        /*003c*/ 	.byte	0x04, 0x12
        /*003e*/ 	.short	(.L_29 - .L_28)
	.align		4
.L_28:
        /*0040*/ 	.word	index@(_ZN7cutlass13device_kernelINS_4gemm6kernel13GemmUniversalIN4cute5tupleIJiiiiEEENS1_10collective13CollectiveMmaINS1_46MainloopSm100TmaUmmaWarpSpecializedBlockScaledILi8ELi2ELi1ENS5_IJNS4_1CILi2EEESB_NSA_ILi1EEEEEEEENS5_IJNSA_ILi256EEESF_NSA_ILi128EEEEEENS5_IJNS_12float_e2m1_tENS_13float_ue4m3_tEEEENS5_IJNS5_IJlSC_lEEENS4_6LayoutINS5_IJNS5_IJNS5_IJNSA_ILi32EEENSA_ILi4EEEEEEiEEENS5_IJNS5_IJNSA_ILi16EEESO_EEEiEEENS5_IJSC_iEEEEEENS5_IJST_NS5_IJNS5_IJNSA_ILi0EEESC_EEENSA_ILi512EEEEEENS5_IJSW_iEEEEEEEEEEESK_S13_NS4_8TiledMMAINS4_8MMA_AtomIJNS4_23SM100_MMA_MXF4_2x1SM_SSISI_SI_fSJ_Li256ELi256ELi16ELNS4_4UMMA5MajorE0ELS18_0ELNS17_7ScaleInE0ELS19_0EEEEEENSM_INS5_IJSC_SC_SC_EEENS5_IJSW_SW_SW_EEEEENS5_IJNS4_10UnderscoreES1F_S1F_EEEEENS5_IJNS4_28SM100_TMA_2SM_LOAD_MULTICASTES1I_EEENS5_IJNS4_14ComposedLayoutINS4_7SwizzleILi2ELi4ELi3EEENS4_18smem_ptr_flag_bitsILi4EEENSM_INS5_IJNSA_ILi8EEESG_EEENS5_IJSG_SC_EEEEEEENSM_INS5_IJNS5_IJNS5_IJSP_SC_EEESS_EEESC_NS5_IJSC_SB_EEEEEENS5_IJNS5_IJNS5_IJSS_SY_EEESX_EEESW_NS5_IJSO_SY_EEEEEEEEEEEvNS4_8identityENS5_IJNS4_18SM100_TMA_2SM_LOADES1I_EEENS5_IJS1T_NSM_INS5_IJNS5_IJNS5_IJSP_SB_EEESS_EEESC_S1W_EEENS5_IJS1Z_SW_NS5_IJSO_NSA_ILi1024EEEEEEEEEEEEEEvS24_EENS_8epilogue10collective18CollectiveEpilogueINS2G_23Sm100TmaWarpSpecializedILi4ELi2ELi64ELb1ELb0EEEJNS5_IJSG_SF_SG_EEENS5_IJNSM_ISG_SC_EENSM_INSA_ILi64EEESC_EEEEENS_10bfloat16_tESL_S2Q_SL_NS2G_6fusion15FusionCallbacksIS2K_NS2R_17LinearCombinationIS2Q_fS2Q_fLNS_15FloatRoundStyleE2EEES2L_S2P_JEEENS4_5SM1004TMEM4LOAD26SM100_TMEM_LOAD_32dp32b64xENS4_13SM90_TMA_LOADENS1K_INS1L_ILi3ELi4ELi3EEENS1N_ILi16EEENSM_INS5_IJS1P_S2N_EEENS5_IJS2N_SC_EEEEEEENS4_39AutoVectorizingCopyWithAssumedAlignmentILi128EEENS4_14SM90_TMA_STOREES37_S39_S39_EEEvvEEEEvNT_6ParamsE)
        /*0044*/ 	.word	0x00000000
.L_29:


//--------------------- .nv.compat                --------------------------
	.section	.nv.compat,"",@"SHT_CUDA_COMPAT_INFO"
	.align	4
        /*0000*/ 	.byte	0x02, 0x09, 0x01, 0x00, 0x02, 0x02, 0x02, 0x00, 0x02, 0x05, 0x05, 0x00, 0x03, 0x07, 0x01, 0x01
        /*0010*/ 	.byte	0x02, 0x03, 0x01, 0x00, 0x02, 0x06, 0x01, 0x00, 0x04, 0x0b, 0x08, 0x00, 0x09, 0x00, 0x00, 0x00
        /*0020*/ 	.byte	0x00, 0x00, 0x00, 0x00


//--------------------- .nv.info._ZN7cutlass13device_kernelINS_4gemm6kernel13GemmUniversalIN4cute5tupleIJiiiiEEENS1_10collective13CollectiveMmaINS1_46MainloopSm100TmaUmmaWarpSpecializedBlockScaledILi8ELi2ELi1ENS5_IJNS4_1CILi2EEESB_NSA_ILi1EEEEEEEENS5_IJNSA_ILi256EEESF_NSA_ILi128EEEEEENS5_IJNS_12float_e2m1_tENS_13float_ue4m3_tEEEENS5_IJNS5_IJlSC_lEEENS4_6LayoutINS5_IJNS5_IJNS5_IJNSA_ILi32EEENSA_ILi4EEEEEEiEEENS5_IJNS5_IJNSA_ILi16EEESO_EEEiEEENS5_IJSC_iEEEEEENS5_IJST_NS5_IJNS5_IJNSA_ILi0EEESC_EEENSA_ILi512EEEEEENS5_IJSW_iEEEEEEEEEEESK_S13_NS4_8TiledMMAINS4_8MMA_AtomIJNS4_23SM100_MMA_MXF4_2x1SM_SSISI_SI_fSJ_Li256ELi256ELi16ELNS4_4UMMA5MajorE0ELS18_0ELNS17_7ScaleInE0ELS19_0EEEEEENSM_INS5_IJSC_SC_SC_EEENS5_IJSW_SW_SW_EEEEENS5_IJNS4_10UnderscoreES1F_S1F_EEEEENS5_IJNS4_28SM100_TMA_2SM_LOAD_MULTICASTES1I_EEENS5_IJNS4_14ComposedLayoutINS4_7SwizzleILi2ELi4ELi3EEENS4_18smem_ptr_flag_bitsILi4EEENSM_INS5_IJNSA_ILi8EEESG_EEENS5_IJSG_SC_EEEEEEENSM_INS5_IJNS5_IJNS5_IJSP_SC_EEESS_EEESC_NS5_IJSC_SB_EEEEEENS5_IJNS5_IJNS5_IJSS_SY_EEESX_EEESW_NS5_IJSO_SY_EEEEEEEEEEEvNS4_8identityENS5_IJNS4_18SM100_TMA_2SM_LOADES1I_EEENS5_IJS1T_NSM_INS5_IJNS5_IJNS5_IJSP_SB_EEESS_EEESC_S1W_EEENS5_IJS1Z_SW_NS5_IJSO_NSA_ILi1024EEEEEEEEEEEEEEvS24_EENS_8epilogue10collective18CollectiveEpilogueINS2G_23Sm100TmaWarpSpecializedILi4ELi2ELi64ELb1ELb0EEEJNS5_IJSG_SF_SG_EEENS5_IJNSM_ISG_SC_EENSM_INSA_ILi64EEESC_EEEEENS_10bfloat16_tESL_S2Q_SL_NS2G_6fusion15FusionCallbacksIS2K_NS2R_17LinearCombinationIS2Q_fS2Q_fLNS_15FloatRoundStyleE2EEES2L_S2P_JEEENS4_5SM1004TMEM4LOAD26SM100_TMEM_LOAD_32dp32b64xENS4_13SM90_TMA_LOADENS1K_INS1L_ILi3ELi4ELi3EEENS1N_ILi16EEENSM_INS5_IJS1P_S2N_EEENS5_IJS2N_SC_EEEEEEENS4_39AutoVectorizingCopyWithAssumedAlignmentILi128EEENS4_14SM90_TMA_STOREES37_S39_S39_EEEvvEEEEvNT_6ParamsE --------------------------
	.section	.nv.info._ZN7cutlass13device_kernelINS_4gemm6kernel13GemmUniversalIN4cute5tupleIJiiiiEEENS1_10collective13CollectiveMmaINS1_46MainloopSm100TmaUmmaWarpSpecializedBlockScaledILi8ELi2ELi1ENS5_IJNS4_1CILi2EEESB_NSA_ILi1EEEEEEEENS5_IJNSA_ILi256EEESF_NSA_ILi128EEEEEENS5_IJNS_12float_e2m1_tENS_13float_ue4m3_tEEEENS5_IJNS5_IJlSC_lEEENS4_6LayoutINS5_IJNS5_IJNS5_IJNSA_ILi32EEENSA_ILi4EEEEEEiEEENS5_IJNS5_IJNSA_ILi16EEESO_EEEiEEENS5_IJSC_iEEEEEENS5_IJST_NS5_IJNS5_IJNSA_ILi0EEESC_EEENSA_ILi512EEEEEENS5_IJSW_iEEEEEEEEEEESK_S13_NS4_8TiledMMAINS4_8MMA_AtomIJNS4_23SM100_MMA_MXF4_2x1SM_SSISI_SI_fSJ_Li256ELi256ELi16ELNS4_4UMMA5MajorE0ELS18_0ELNS17_7ScaleInE0ELS19_0EEEEEENSM_INS5_IJSC_SC_SC_EEENS5_IJSW_SW_SW_EEEEENS5_IJNS4_10UnderscoreES1F_S1F_EEEEENS5_IJNS4_28SM100_TMA_2SM_LOAD_MULTICASTES1I_EEENS5_IJNS4_14ComposedLayoutINS4_7SwizzleILi2ELi4ELi3EEENS4_18smem_ptr_flag_bitsILi4EEENSM_INS5_IJNSA_ILi8EEESG_EEENS5_IJSG_SC_EEEEEEENSM_INS5_IJNS5_IJNS5_IJSP_SC_EEESS_EEESC_NS5_IJSC_SB_EEEEEENS5_IJNS5_IJNS5_IJSS_SY_EEESX_EEESW_NS5_IJSO_SY_EEEEEEEEEEEvNS4_8identityENS5_IJNS4_18SM100_TMA_2SM_LOADES1I_EEENS5_IJS1T_NSM_INS5_IJNS5_IJNS5_IJSP_SB_EEESS_EEESC_S1W_EEENS5_IJS1Z_SW_NS5_IJSO_NSA_ILi1024EEEEEEEEEEEEEEvS24_EENS_8epilogue10collective18CollectiveEpilogueINS2G_23Sm100TmaWarpSpecializedILi4ELi2ELi64ELb1ELb0EEEJNS5_IJSG_SF_SG_EEENS5_IJNSM_ISG_SC_EENSM_INSA_ILi64EEESC_EEEEENS_10bfloat16_tESL_S2Q_SL_NS2G_6fusion15FusionCallbacksIS2K_NS2R_17LinearCombinationIS2Q_fS2Q_fLNS_15FloatRoundStyleE2EEES2L_S2P_JEEENS4_5SM1004TMEM4LOAD26SM100_TMEM_LOAD_32dp32b64xENS4_13SM90_TMA_LOADENS1K_INS1L_ILi3ELi4ELi3EEENS1N_ILi16EEENSM_INS5_IJS1P_S2N_EEENS5_IJS2N_SC_EEEEEEENS4_39AutoVectorizingCopyWithAssumedAlignmentILi128EEENS4_14SM90_TMA_STOREES37_S39_S39_EEEvvEEEEvNT_6ParamsE,"",@"SHT_CUDA_INFO"
	.sectionflags	@""
	.align	4


	//----- nvinfo : EIATTR_CUDA_API_VERSION
	.align		4
        /*0000*/ 	.byte	0x04, 0x37
        /*0002*/ 	.short	(.L_31 - .L_30)
.L_30:
        /*0004*/ 	.word	0x00000082


	//----- nvinfo : EIATTR_KPARAM_INFO
	.align		4
.L_31:
        /*0008*/ 	.byte	0x04, 0x17
        /*000a*/ 	.short	(.L_33 - .L_32)
.L_32:
        /*000c*/ 	.word	0x00000000
        /*0010*/ 	.short	0x0000
        /*0012*/ 	.short	0x0000
        /*0014*/ 	.byte	0x00, 0xf0, 0x01, 0x30


	//----- nvinfo : EIATTR_AT_ENTRY_FRAGMENTS
	.align		4
.L_33:
        /*0018*/ 	.byte	0x04, 0x4f
        /*001a*/ 	.short	(.L_35 - .L_34)


	//   ....[0]....
.L_34:
        /*001c*/ 	.word	0x00000007


	//----- nvinfo : EIATTR_RESERVED_SMEM_USED
	.align		4
.L_35:
        /*0020*/ 	.byte	0x01, 0x41
	.zero		2


	//----- nvinfo : EIATTR_SPARSE_MMA_MASK
	.align		4
        /*0024*/ 	.byte	0x03, 0x50
        /*0026*/ 	.short	0x0000


	//----- nvinfo : EIATTR_TCGEN05_2CTA_USED
	.align		4
        /*0028*/ 	.byte	0x01, 0x52
	.zero		2


	//----- nvinfo : EIATTR_MAXREG_COUNT
	.align		4
        /*002c*/ 	.byte	0x03, 0x1b
        /*002e*/ 	.short	0x00ff


	//----- nvinfo : EIATTR_NUM_BARRIERS
	.align		4
        /*0030*/ 	.byte	0x02, 0x4c
        /*0032*/ 	.byte	0x07
	.zero		1


	//----- nvinfo : EIATTR_EXTERNS
	.align		4
        /*0034*/ 	.byte	0x04, 0x0f
        /*0036*/ 	.short	(.L_37 - .L_36)


	//   ....[0]....
	.align		4
.L_36:
        /*0038*/ 	.word	index@(__assertfail)


	//----- nvinfo : EIATTR_MERCURY_ISA_VERSION
	.align		4
.L_37:
        /*003c*/ 	.byte	0x03, 0x5f
        /*003e*/ 	.short	0x0101


	//----- nvinfo : EIATTR_INT_WARP_WIDE_INSTR_OFFSETS
	.align		4
        /*0040*/ 	.byte	0x04, 0x31
        /*0042*/ 	.short	(.L_39 - .L_38)


	//   ....[0]....
.L_38:
        /*0044*/ 	.word	0x00000e50


	//   ....[1]....
        /*0048*/ 	.word	0x00000f00


	//   ....[2]....
        /*004c*/ 	.word	0x00004c50


	//   ....[3]....
        /*0050*/ 	.word	0x00004c70


	//   ....[4]....
        /*0054*/ 	.word	0x00004ca0


	//   ....[5]....
        /*0058*/ 	.word	0x00005840


	//   ....[6]....
        /*005c*/ 	.word	0x000058b0


	//   ....[7]....
        /*0060*/ 	.word	0x000059e0


	//   ....[8]....
        /*0064*/ 	.word	0x00005ae0


	//   ....[9]....
        /*0068*/ 	.word	0x00005b50


	//   ....[10]....
        /*006c*/ 	.word	0x00005c50


	//   ....[11]....
        /*0070*/ 	.word	0x00005ce0


	//   ....[12]....
        /*0074*/ 	.word	0x00005d90


	//----- nvinfo : EIATTR_COOP_GROUP_MASK_REGIDS
	.align		4
.L_39:
        /*0078*/ 	.byte	0x04, 0x29
        /*007a*/ 	.short	(.L_41 - .L_40)


	//   ....[0]....
.L_40:
        /*007c*/ 	.word	0xffffffff


	//   ....[1]....
        /*0080*/ 	.word	0xffffffff


	//   ....[2]....
        /*0084*/ 	.word	0xffffffff


	//   ....[3]....
        /*0088*/ 	.word	0xffffffff


	//   ....[4]....
        /*008c*/ 	.word	0xffffffff


	//   ....[5]....
        /*0090*/ 	.word	0xffffffff


	//   ....[6]....
        /*0094*/ 	.word	0xffffffff


	//   ....[7]....
        /*0098*/ 	.word	0xffffffff


	//   ....[8]....
        /*009c*/ 	.word	0xffffffff


	//   ....[9]....
        /*00a0*/ 	.word	0xffffffff


	//   ....[10]....
        /*00a4*/ 	.word	0xffffffff


	//   ....[11]....
        /*00a8*/ 	.word	0xffffffff


	//   ....[12]....
        /*00ac*/ 	.word	0xffffffff


	//   ....[13]....
        /*00b0*/ 	.word	0xffffffff


	//----- nvinfo : EIATTR_COOP_GROUP_INSTR_OFFSETS
	.align		4
.L_41:
        /*00b4*/ 	.byte	0x04, 0x28
        /*00b6*/ 	.short	(.L_43 - .L_42)


	//   ....[0]....
.L_42:
        /*00b8*/ 	.word	0x000000a0


	//   ....[1]....
        /*00bc*/ 	.word	0x00000570


	//   ....[2]....
        /*00c0*/ 	.word	0x000007c0


	//   ....[3]....
        /*00c4*/ 	.word	0x00000960


	//   ....[4]....
        /*00c8*/ 	.word	0x00000a60


	//   ....[5]....
        /*00cc*/ 	.word	0x00000bd0


	//   ....[6]....
        /*00d0*/ 	.word	0x00000d10


	//   ....[7]....
        /*00d4*/ 	.word	0x00000f70


	//   ....[8]....
        /*00d8*/ 	.word	0x000026e0


	//   ....[9]....
        /*00dc*/ 	.word	0x00003810


	//   ....[10]....
        /*00e0*/ 	.word	0x00003d00


	//   ....[11]....
        /*00e4*/ 	.word	0x00003d30


	//   ....[12]....
        /*00e8*/ 	.word	0x00004b30


	//   ....[13]....
        /*00ec*/ 	.word	0x00004d60


	//----- nvinfo : EIATTR_VRC_CTA_INIT_COUNT
	.align		4
.L_43:
        /*00f0*/ 	.byte	0x02, 0x4a
        /*00f2*/ 	.byte	0x80
	.zero		1


	//----- nvinfo : EIATTR_SYSCALL_OFFSETS
	.align		4
        /*00f4*/ 	.byte	0x04, 0x46
        /*00f6*/ 	.short	(.L_45 - .L_44)


	//   ....[0]....
.L_44:
        /*00f8*/ 	.word	0x00006a80


	//   ....[1]....
        /*00fc*/ 	.word	0x00006b70


	//   ....[2]....
        /*0100*/ 	.word	0x00007590


	//   ....[3]....
        /*0104*/ 	.word	0x00008a60


	//   ....[4]....
        /*0108*/ 	.word	0x00009ec0


	//   ....[5]....
        /*010c*/ 	.word	0x0000b300


	//----- nvinfo : EIATTR_MBARRIER_INSTR_OFFSETS
	.align		4
.L_45:
        /*0110*/ 	.byte	0x04, 0x39
        /*0112*/ 	.short	(.L_47 - .L_46)


	//   ....[0]....
.L_46:
        /*0114*/ 	.word	0x000006b0
        /*0118*/ 	.word	0x000000ff
        /*011c*/ 	.word	0x00000000
        /*0120*/ 	.short	0x0100
        /*0122*/ 	.byte	0x04
	.zero		1


	//   ....[1]....
        /*0124*/ 	.word	0x000006c0
        /*0128*/ 	.word	0x000000ff
        /*012c*/ 	.word	0x00000040
        /*0130*/ 	.short	0x0100
        /*0132*/ 	.byte	0x04
	.zero		1


	//   ....[2]....
        /*0134*/ 	.word	0x000006d0
        /*0138*/ 	.word	0x000000ff
        /*013c*/ 	.word	0x00000008
        /*0140*/ 	.short	0x0100
        /*0142*/ 	.byte	0x04
	.zero		1


	//   ....[3]....
        /*0144*/ 	.word	0x000006e0
        /*0148*/ 	.word	0x000000ff
        /*014c*/ 	.word	0x00000048
        /*0150*/ 	.short	0x0100
        /*0152*/ 	.byte	0x04
	.zero		1


	//   ....[4]....
        /*0154*/ 	.word	0x000006f0
        /*0158*/ 	.word	0x000000ff
        /*015c*/ 	.word	0x00000010
        /*0160*/ 	.short	0x0100
        /*0162*/ 	.byte	0x04
	.zero		1


	//   ....[5]....
        /*0164*/ 	.word	0x00000700
        /*0168*/ 	.word	0x000000ff
        /*016c*/ 	.word	0x00000050
        /*0170*/ 	.short	0x0100
        /*0172*/ 	.byte	0x04
	.zero		1


	//   ....[6]....
        /*0174*/ 	.word	0x00000710
        /*0178*/ 	.word	0x000000ff
        /*017c*/ 	.word	0x00000018
        /*0180*/ 	.short	0x0100
        /*0182*/ 	.byte	0x04
	.zero		1


	//   ....[7]....
        /*0184*/ 	.word	0x00000720
        /*0188*/ 	.word	0x000000ff
        /*018c*/ 	.word	0x00000058
        /*0190*/ 	.short	0x0100
        /*0192*/ 	.byte	0x04
	.zero		1


	//   ....[8]....
        /*0194*/ 	.word	0x00000730
        /*0198*/ 	.word	0x000000ff
        /*019c*/ 	.word	0x00000020
        /*01a0*/ 	.short	0x0100
        /*01a2*/ 	.byte	0x04
	.zero		1


	//   ....[9]....
        /*01a4*/ 	.word	0x00000740
        /*01a8*/ 	.word	0x000000ff
        /*01ac*/ 	.word	0x00000060
        /*01b0*/ 	.short	0x0100
        /*01b2*/ 	.byte	0x04
	.zero		1


	//   ....[10]....
        /*01b4*/ 	.word	0x00000750
        /*01b8*/ 	.word	0x000000ff
        /*01bc*/ 	.word	0x00000028
        /*01c0*/ 	.short	0x0100
        /*01c2*/ 	.byte	0x04
	.zero		1


	//   ....[11]....
        /*01c4*/ 	.word	0x00000760
        /*01c8*/ 	.word	0x000000ff
        /*01cc*/ 	.word	0x00000068
        /*01d0*/ 	.short	0x0100
        /*01d2*/ 	.byte	0x04
	.zero		1


	//   ....[12]....
        /*01d4*/ 	.word	0x00000770
        /*01d8*/ 	.word	0x000000ff
        /*01dc*/ 	.word	0x00000030
        /*01e0*/ 	.short	0x0100
        /*01e2*/ 	.byte	0x04
	.zero		1


	//   ....[13]....
        /*01e4*/ 	.word	0x00000780
        /*01e8*/ 	.word	0x000000ff
        /*01ec*/ 	.word	0x00000070
        /*01f0*/ 	.short	0x0100
        /*01f2*/ 	.byte	0x04
	.zero		1


	//   ....[14]....
        /*01f4*/ 	.word	0x00000790
        /*01f8*/ 	.word	0x000000ff
        /*01fc*/ 	.word	0x00000038
        /*0200*/ 	.short	0x0100
        /*0202*/ 	.byte	0x04
	.zero		1


	//   ....[15]....
        /*0204*/ 	.word	0x000007a0
        /*0208*/ 	.word	0x000000ff
        /*020c*/ 	.word	0x00000078
        /*0210*/ 	.short	0x0100
        /*0212*/ 	.byte	0x04
	.zero		1


	//   ....[16]....
        /*0214*/ 	.word	0x000008d0
        /*0218*/ 	.word	0x000000ff
        /*021c*/ 	.word	0x00000080
        /*0220*/ 	.short	0x0100
        /*0222*/ 	.byte	0x04
	.zero		1


	//   ....[17]....
        /*0224*/ 	.word	0x000008e0
        /*0228*/ 	.word	0x000000ff
        /*022c*/ 	.word	0x000000a0
        /*0230*/ 	.short	0x0100
        /*0232*/ 	.byte	0x04
	.zero		1


	//   ....[18]....
        /*0234*/ 	.word	0x000008f0
        /*0238*/ 	.word	0x000000ff
        /*023c*/ 	.word	0x00000088
        /*0240*/ 	.short	0x0100
        /*0242*/ 	.byte	0x04
	.zero		1


	//   ....[19]....
        /*0244*/ 	.word	0x00000900
        /*0248*/ 	.word	0x000000ff
        /*024c*/ 	.word	0x000000a8
        /*0250*/ 	.short	0x0100
        /*0252*/ 	.byte	0x04
	.zero		1


	//   ....[20]....
        /*0254*/ 	.word	0x00000910
        /*0258*/ 	.word	0x000000ff
        /*025c*/ 	.word	0x00000090
        /*0260*/ 	.short	0x0100
        /*0262*/ 	.byte	0x04
	.zero		1


	//   ....[21]....
        /*0264*/ 	.word	0x00000920
        /*0268*/ 	.word	0x000000ff
        /*026c*/ 	.word	0x000000b0
        /*0270*/ 	.short	0x0100
        /*0272*/ 	.byte	0x04
	.zero		1


	//   ....[22]....
        /*0274*/ 	.word	0x00000930
        /*0278*/ 	.word	0x000000ff
        /*027c*/ 	.word	0x00000098
        /*0280*/ 	.short	0x0100
        /*0282*/ 	.byte	0x04
	.zero		1


	//   ....[23]....
        /*0284*/ 	.word	0x00000940
        /*0288*/ 	.word	0x000000ff
        /*028c*/ 	.word	0x000000b8
        /*0290*/ 	.short	0x0100
        /*0292*/ 	.byte	0x04
	.zero		1


	//   ....[24]....
        /*0294*/ 	.word	0x00000a30
        /*0298*/ 	.word	0x000000ff
        /*029c*/ 	.word	0x000000c0
        /*02a0*/ 	.short	0x0100
        /*02a2*/ 	.byte	0x06
	.zero		1


	//   ....[25]....
        /*02a4*/ 	.word	0x00000a40
        /*02a8*/ 	.word	0x000000ff
        /*02ac*/ 	.word	0x000000c8
        /*02b0*/ 	.short	0x0100
        /*02b2*/ 	.byte	0x06
	.zero		1


	//   ....[26]....
        /*02b4*/ 	.word	0x00000b80
        /*02b8*/ 	.word	0x000000ff
        /*02bc*/ 	.word	0x000000d0
        /*02c0*/ 	.short	0x0100
        /*02c2*/ 	.byte	0x06
	.zero		1


	//   ....[27]....
        /*02c4*/ 	.word	0x00000b90
        /*02c8*/ 	.word	0x000000ff
        /*02cc*/ 	.word	0x000000e0
        /*02d0*/ 	.short	0x0100
        /*02d2*/ 	.byte	0x06
	.zero		1


	//   ....[28]....
        /*02d4*/ 	.word	0x00000ba0
        /*02d8*/ 	.word	0x000000ff
        /*02dc*/ 	.word	0x000000d8
        /*02e0*/ 	.short	0x0100
        /*02e2*/ 	.byte	0x06
	.zero		1


	//   ....[29]....
        /*02e4*/ 	.word	0x00000bb0
        /*02e8*/ 	.word	0x000000ff
        /*02ec*/ 	.word	0x000000e8
        /*02f0*/ 	.short	0x0100
        /*02f2*/ 	.byte	0x06
	.zero		1


	//   ....[30]....
        /*02f4*/ 	.word	0x00000ce0
        /*02f8*/ 	.word	0x000000ff
        /*02fc*/ 	.word	0x000000f0
        /*0300*/ 	.short	0x0100
        /*0302*/ 	.byte	0x04
	.zero		1


	//   ....[31]....
        /*0304*/ 	.word	0x00000cf0
        /*0308*/ 	.word	0x000000ff
        /*030c*/ 	.word	0x000000f8
        /*0310*/ 	.short	0x0100
        /*0312*/ 	.byte	0x04
	.zero		1


	//   ....[32]....
        /*0314*/ 	.word	0x00000df0
        /*0318*/ 	.word	0x000000ff
        /*031c*/ 	.word	0x00000100
        /*0320*/ 	.short	0x0100
        /*0322*/ 	.byte	0x04
	.zero		1


	//   ....[33]....
        /*0324*/ 	.word	0x00000e00
        /*0328*/ 	.word	0x000000ff
        /*032c*/ 	.word	0x00000110
        /*0330*/ 	.short	0x0100
        /*0332*/ 	.byte	0x04
	.zero		1


	//   ....[34]....
        /*0334*/ 	.word	0x00000e10
        /*0338*/ 	.word	0x000000ff
        /*033c*/ 	.word	0x00000108
        /*0340*/ 	.short	0x0100
        /*0342*/ 	.byte	0x04
	.zero		1


	//   ....[35]....
        /*0344*/ 	.word	0x00000e20
        /*0348*/ 	.word	0x000000ff
        /*034c*/ 	.word	0x00000118
        /*0350*/ 	.short	0x0100
        /*0352*/ 	.byte	0x04
	.zero		1


	//   ....[36]....
        /*0354*/ 	.word	0x00000f20
        /*0358*/ 	.word	0x000000ff
        /*035c*/ 	.word	0x00000120
        /*0360*/ 	.short	0x0100
        /*0362*/ 	.byte	0x06
	.zero		1


	//   ....[37]....
        /*0364*/ 	.word	0x00001c00
        /*0368*/ 	.word	0x00000000
        /*036c*/ 	.word	0x00000110
        /*0370*/ 	.short	0x010a
        /*0372*/ 	.byte	0xff
	.zero		1


	//   ....[38]....
        /*0374*/ 	.word	0x00001c20
        /*0378*/ 	.word	0x00000000
        /*037c*/ 	.word	0x00000100
        /*0380*/ 	.short	0x0101
        /*0382*/ 	.byte	0xff
	.zero		1


	//   ....[39]....
        /*0384*/ 	.word	0x00001ce0
        /*0388*/ 	.word	0x000000ff
        /*038c*/ 	.word	0x00000040
        /*0390*/ 	.short	0x010a
        /*0392*/ 	.byte	0x04
	.zero		1


	//   ....[40]....
        /*0394*/ 	.word	0x00001df0
        /*0398*/ 	.word	0x000000ff
        /*039c*/ 	.word	0x00000040
        /*03a0*/ 	.short	0x010a
        /*03a2*/ 	.byte	0x05
	.zero		1


	//   ....[41]....
        /*03a4*/ 	.word	0x00001f50
        /*03a8*/ 	.word	0x000000ff
        /*03ac*/ 	.word	0x00000040
        /*03b0*/ 	.short	0x010a
        /*03b2*/ 	.byte	0x06
	.zero		1


	//   ....[42]....
        /*03b4*/ 	.word	0x00002230
        /*03b8*/ 	.word	0x000000ff
        /*03bc*/ 	.word	0x000000c8
        /*03c0*/ 	.short	0x0101
        /*03c2*/ 	.byte	0x07
	.zero		1


	//   ....[43]....
        /*03c4*/ 	.word	0x00002250
        /*03c8*/ 	.word	0x000000ff
        /*03cc*/ 	.word	0x00000040
        /*03d0*/ 	.short	0x010a
        /*03d2*/ 	.byte	0x04
	.zero		1


	//   ....[44]....
        /*03d4*/ 	.word	0x000022d0
        /*03d8*/ 	.word	0x000000ff
        /*03dc*/ 	.word	0x00000040
        /*03e0*/ 	.short	0x010a
        /*03e2*/ 	.byte	0x06
	.zero		1


	//   ....[45]....
        /*03e4*/ 	.word	0x00002410
        /*03e8*/ 	.word	0x000000ff
        /*03ec*/ 	.word	0x00000040
        /*03f0*/ 	.short	0x010a
        /*03f2*/ 	.byte	0x04
	.zero		1


	//   ....[46]....
        /*03f4*/ 	.word	0x00002710
        /*03f8*/ 	.word	0x00000003
        /*03fc*/ 	.word	0x000000d0
        /*0400*/ 	.short	0x010a
        /*0402*/ 	.byte	0xff
	.zero		1


	//   ....[47]....
        /*0404*/ 	.word	0x00002860
        /*0408*/ 	.word	0x00000000
        /*040c*/ 	.word	0x00000000
        /*0410*/ 	.short	0x0101
        /*0412*/ 	.byte	0xff
	.zero		1


	//   ....[48]....
        /*0414*/ 	.word	0x00002e20
        /*0418*/ 	.word	0x000000ff
        /*041c*/ 	.word	0x00000000
        /*0420*/ 	.short	0x010a
        /*0422*/ 	.byte	0x04
	.zero		1


	//   ....[49]....
        /*0424*/ 	.word	0x00002eb0
        /*0428*/ 	.word	0x000000ff
        /*042c*/ 	.word	0x00000000
        /*0430*/ 	.short	0x010a
        /*0432*/ 	.byte	0x05
	.zero		1


	//   ....[50]....
        /*0434*/ 	.word	0x00002f40
        /*0438*/ 	.word	0x000000ff
        /*043c*/ 	.word	0x00000000
        /*0440*/ 	.short	0x010a
        /*0442*/ 	.byte	0x05
	.zero		1


	//   ....[51]....
        /*0444*/ 	.word	0x00002fd0
        /*0448*/ 	.word	0x000000ff
        /*044c*/ 	.word	0x00000000
        /*0450*/ 	.short	0x010a
        /*0452*/ 	.byte	0x05
	.zero		1


	//   ....[52]....
        /*0454*/ 	.word	0x00003060
        /*0458*/ 	.word	0x000000ff
        /*045c*/ 	.word	0x00000000
        /*0460*/ 	.short	0x010a
        /*0462*/ 	.byte	0x05
	.zero		1


	//   ....[53]....
        /*0464*/ 	.word	0x000030f0
        /*0468*/ 	.word	0x000000ff
        /*046c*/ 	.word	0x00000000
        /*0470*/ 	.short	0x010a
        /*0472*/ 	.byte	0x05
	.zero		1


	//   ....[54]....
        /*0474*/ 	.word	0x00003180
        /*0478*/ 	.word	0x000000ff
        /*047c*/ 	.word	0x00000000
        /*0480*/ 	.short	0x010a
        /*0482*/ 	.byte	0x05
	.zero		1


	//   ....[55]....
        /*0484*/ 	.word	0x00003220
        /*0488*/ 	.word	0x00000000
        /*048c*/ 	.word	0x00000000
        /*0490*/ 	.short	0x010a
        /*0492*/ 	.byte	0xff
	.zero		1


	//   ....[56]....
        /*0494*/ 	.word	0x00003360
        /*0498*/ 	.word	0x00000000
        /*049c*/ 	.word	0x00000100
        /*04a0*/ 	.short	0x010a
        /*04a2*/ 	.byte	0xff
	.zero		1


	//   ....[57]....
        /*04a4*/ 	.word	0x000033d0
        /*04a8*/ 	.word	0x00000004
        /*04ac*/ 	.word	0x00000000
        /*04b0*/ 	.short	0x0101
        /*04b2*/ 	.byte	0xff
	.zero		1


	//   ....[58]....
        /*04b4*/ 	.word	0x000033f0
        /*04b8*/ 	.word	0x000000ff
        /*04bc*/ 	.word	0x000000e0
        /*04c0*/ 	.short	0x010a
        /*04c2*/ 	.byte	0x04
	.zero		1


	//   ....[59]....
        /*04c4*/ 	.word	0x00003510
        /*04c8*/ 	.word	0x00000000
        /*04cc*/ 	.word	0x000000d0
        /*04d0*/ 	.short	0x010a
        /*04d2*/ 	.byte	0xff
	.zero		1


	//   ....[60]....
        /*04d4*/ 	.word	0x00003610
        /*04d8*/ 	.word	0x00000000
        /*04dc*/ 	.word	0x00000000
        /*04e0*/ 	.short	0x0101
        /*04e2*/ 	.byte	0xff
	.zero		1


	//   ....[61]....
        /*04e4*/ 	.word	0x000036a0
        /*04e8*/ 	.word	0x000000ff
        /*04ec*/ 	.word	0x000000e0
        /*04f0*/ 	.short	0x0106
        /*04f2*/ 	.byte	0x04
	.zero		1


	//   ....[62]....
        /*04f4*/ 	.word	0x000036c0
        /*04f8*/ 	.word	0x000000ff
        /*04fc*/ 	.word	0x000000e0
        /*0500*/ 	.short	0x010a
        /*0502*/ 	.byte	0x04
	.zero		1


	//   ....[63]....
        /*0504*/ 	.word	0x00003750
        /*0508*/ 	.word	0x000000ff
        /*050c*/ 	.word	0x000000e0
        /*0510*/ 	.short	0x0106
        /*0512*/ 	.byte	0x07
	.zero		1


	//   ....[64]....
        /*0514*/ 	.word	0x00003790
        /*0518*/ 	.word	0x00000000
        /*051c*/ 	.word	0x000000e0
        /*0520*/ 	.short	0x010a
        /*0522*/ 	.byte	0xff
	.zero		1


	//   ....[65]....
        /*0524*/ 	.word	0x00003a00
        /*0528*/ 	.word	0x000000ff
        /*052c*/ 	.word	0x00000008
        /*0530*/ 	.short	0x010a
        /*0532*/ 	.byte	0x05
	.zero		1


	//   ....[66]....
        /*0534*/ 	.word	0x00003a20
        /*0538*/ 	.word	0x000000ff
        /*053c*/ 	.word	0x00000008
        /*0540*/ 	.short	0x010a
        /*0542*/ 	.byte	0x05
	.zero		1


	//   ....[67]....
        /*0544*/ 	.word	0x00003bb0
        /*0548*/ 	.word	0x000000ff
        /*054c*/ 	.word	0x00000008
        /*0550*/ 	.short	0x010a
        /*0552*/ 	.byte	0x05
	.zero		1


	//   ....[68]....
        /*0554*/ 	.word	0x00003bd0
        /*0558*/ 	.word	0x000000ff
        /*055c*/ 	.word	0x00000008
        /*0560*/ 	.short	0x010a
        /*0562*/ 	.byte	0x05
	.zero		1


	//   ....[69]....
        /*0564*/ 	.word	0x00003c90
        /*0568*/ 	.word	0x000000ff
        /*056c*/ 	.word	0x00000000
        /*0570*/ 	.short	0x0101
        /*0572*/ 	.byte	0x04
	.zero		1


	//   ....[70]....
        /*0574*/ 	.word	0x00004110
        /*0578*/ 	.word	0x00000000
        /*057c*/ 	.word	0x000000d0
        /*0580*/ 	.short	0x010a
        /*0582*/ 	.byte	0xff
	.zero		1


	//   ....[71]....
        /*0584*/ 	.word	0x000041d0
        /*0588*/ 	.word	0x00000000
        /*058c*/ 	.word	0x00000000
        /*0590*/ 	.short	0x0101
        /*0592*/ 	.byte	0xff
	.zero		1


	//   ....[72]....
        /*0594*/ 	.word	0x000042b0
        /*0598*/ 	.word	0x000000ff
        /*059c*/ 	.word	0x00000000
        /*05a0*/ 	.short	0x010a
        /*05a2*/ 	.byte	0x12
	.zero		1


	//   ....[73]....
        /*05a4*/ 	.word	0x000042d0
        /*05a8*/ 	.word	0x000000ff
        /*05ac*/ 	.word	0x00000000
        /*05b0*/ 	.short	0x010a
        /*05b2*/ 	.byte	0x12
	.zero		1


	//   ....[74]....
        /*05b4*/ 	.word	0x00004420
        /*05b8*/ 	.word	0x000000ff
        /*05bc*/ 	.word	0x00000000
        /*05c0*/ 	.short	0x010a
        /*05c2*/ 	.byte	0x05
	.zero		1


	//   ....[75]....
        /*05c4*/ 	.word	0x000044e0
        /*05c8*/ 	.word	0x000000ff
        /*05cc*/ 	.word	0x000000f8
        /*05d0*/ 	.short	0x010a
        /*05d2*/ 	.byte	0x1e
	.zero		1


	//   ....[76]....
        /*05d4*/ 	.word	0x000046b0
        /*05d8*/ 	.word	0x000000ff
        /*05dc*/ 	.word	0x00000000
        /*05e0*/ 	.short	0x010a
        /*05e2*/ 	.byte	0x07
	.zero		1


	//   ....[77]....
        /*05e4*/ 	.word	0x000047f0
        /*05e8*/ 	.word	0x000000ff
        /*05ec*/ 	.word	0x00000000
        /*05f0*/ 	.short	0x010a
        /*05f2*/ 	.byte	0x04
	.zero		1


	//   ....[78]....
        /*05f4*/ 	.word	0x00004b10
        /*05f8*/ 	.word	0x000000ff
        /*05fc*/ 	.word	0x00000120
        /*0600*/ 	.short	0x010a
        /*0602*/ 	.byte	0x1e
	.zero		1


	//   ....[79]....
        /*0604*/ 	.word	0x00005030
        /*0608*/ 	.word	0x0000000c
        /*060c*/ 	.word	0x000000d0
        /*0610*/ 	.short	0x010a
        /*0612*/ 	.byte	0xff
	.zero		1


	//   ....[80]....
        /*0614*/ 	.word	0x000051a0
        /*0618*/ 	.word	0x00000000
        /*061c*/ 	.word	0x00000000
        /*0620*/ 	.short	0x0101
        /*0622*/ 	.byte	0xff
	.zero		1


	//   ....[81]....
        /*0624*/ 	.word	0x00005630
        /*0628*/ 	.word	0x000000ff
        /*062c*/ 	.word	0x000000c8
        /*0630*/ 	.short	0x010a
        /*0632*/ 	.byte	0x15
	.zero		1


	//   ....[82]....
        /*0634*/ 	.word	0x000057b0
        /*0638*/ 	.word	0x000000ff
        /*063c*/ 	.word	0x000000a0
        /*0640*/ 	.short	0x010a
        /*0642*/ 	.byte	0x15
	.zero		1


	//   ....[83]....
        /*0644*/ 	.word	0x00005990
        /*0648*/ 	.word	0x000000ff
        /*064c*/ 	.word	0x00000080
        /*0650*/ 	.short	0x010b
        /*0652*/ 	.byte	0x15
	.zero		1


	//   ....[84]....
        /*0654*/ 	.word	0x000059a0
        /*0658*/ 	.word	0x000000ff
        /*065c*/ 	.word	0x00000000
        /*0660*/ 	.short	0x0101
        /*0662*/ 	.byte	0x2e
	.zero		1


	//   ....[85]....
        /*0664*/ 	.word	0x000059b0
        /*0668*/ 	.word	0x000000ff
        /*066c*/ 	.word	0x000000a8
        /*0670*/ 	.short	0x010a
        /*0672*/ 	.byte	0x15
	.zero		1


	//   ....[86]....
        /*0674*/ 	.word	0x00005b00
        /*0678*/ 	.word	0x000000ff
        /*067c*/ 	.word	0x00000088
        /*0680*/ 	.short	0x010b
        /*0682*/ 	.byte	0x15
	.zero		1


	//   ....[87]....
        /*0684*/ 	.word	0x00005b10
        /*0688*/ 	.word	0x000000ff
        /*068c*/ 	.word	0x00000000
        /*0690*/ 	.short	0x0101
        /*0692*/ 	.byte	0x2d
	.zero		1


	//   ....[88]....
        /*0694*/ 	.word	0x00005b20
        /*0698*/ 	.word	0x000000ff
        /*069c*/ 	.word	0x000000b0
        /*06a0*/ 	.short	0x010a
        /*06a2*/ 	.byte	0x15
	.zero		1


	//   ....[89]....
        /*06a4*/ 	.word	0x00005c70
        /*06a8*/ 	.word	0x000000ff
        /*06ac*/ 	.word	0x00000090
        /*06b0*/ 	.short	0x010b
        /*06b2*/ 	.byte	0x15
	.zero		1


	//   ....[90]....
        /*06b4*/ 	.word	0x00005c80
        /*06b8*/ 	.word	0x000000ff
        /*06bc*/ 	.word	0x00000000
        /*06c0*/ 	.short	0x0101
        /*06c2*/ 	.byte	0x27
	.zero		1


	//   ....[91]....
        /*06c4*/ 	.word	0x00005c90
        /*06c8*/ 	.word	0x000000ff
        /*06cc*/ 	.word	0x000000b8
        /*06d0*/ 	.short	0x010a
        /*06d2*/ 	.byte	0x15
	.zero		1


	//   ....[92]....
        /*06d4*/ 	.word	0x00005ed0
        /*06d8*/ 	.word	0x000000ff
        /*06dc*/ 	.word	0x00000098
        /*06e0*/ 	.short	0x010b
        /*06e2*/ 	.byte	0x15
	.zero		1


	//   ....[93]....
        /*06e4*/ 	.word	0x00005ee0
        /*06e8*/ 	.word	0x000000ff
        /*06ec*/ 	.word	0x00000000
        /*06f0*/ 	.short	0x0101
        /*06f2*/ 	.byte	0x26
	.zero		1


	//   ....[94]....
        /*06f4*/ 	.word	0x00005f10
        /*06f8*/ 	.word	0x000000ff
        /*06fc*/ 	.word	0x000000a0
        /*0700*/ 	.short	0x010a
        /*0702*/ 	.byte	0x15
	.zero		1


	//   ....[95]....
        /*0704*/ 	.word	0x00005f30
        /*0708*/ 	.word	0x000000ff
        /*070c*/ 	.word	0x000000a8
        /*0710*/ 	.short	0x010a
        /*0712*/ 	.byte	0x15
	.zero		1


	//   ....[96]....
        /*0714*/ 	.word	0x00005f50
        /*0718*/ 	.word	0x000000ff
        /*071c*/ 	.word	0x000000b0
        /*0720*/ 	.short	0x010a
        /*0722*/ 	.byte	0x15
	.zero		1


	//   ....[97]....
        /*0724*/ 	.word	0x00005f90
        /*0728*/ 	.word	0x00000000
        /*072c*/ 	.word	0x000000b8
        /*0730*/ 	.short	0x010a
        /*0732*/ 	.byte	0xff
	.zero		1


	//   ....[98]....
        /*0734*/ 	.word	0x00006310
        /*0738*/ 	.word	0x00000008
        /*073c*/ 	.word	0x000000d0
        /*0740*/ 	.short	0x010a
        /*0742*/ 	.byte	0xff
	.zero		1


	//   ....[99]....
        /*0744*/ 	.word	0x00006490
        /*0748*/ 	.word	0x00000000
        /*074c*/ 	.word	0x00000000
        /*0750*/ 	.short	0x0101
        /*0752*/ 	.byte	0xff
	.zero		1


	//   ....[100]....
        /*0754*/ 	.word	0x00007070
        /*0758*/ 	.word	0x000000ff
        /*075c*/ 	.word	0x00000080
        /*0760*/ 	.short	0x010a
        /*0762*/ 	.byte	0x2e
	.zero		1


	//   ....[101]....
        /*0764*/ 	.word	0x00007170
        /*0768*/ 	.word	0x000000ff
        /*076c*/ 	.word	0x000000f0
        /*0770*/ 	.short	0x010a
        /*0772*/ 	.byte	0x2e
	.zero		1


	//   ....[102]....
        /*0774*/ 	.word	0x00007330
        /*0778*/ 	.word	0x000000ff
        /*077c*/ 	.word	0x00000080
        /*0780*/ 	.short	0x010a
        /*0782*/ 	.byte	0x2e
	.zero		1


	//   ....[103]....
        /*0784*/ 	.word	0x00007470
        /*0788*/ 	.word	0x000000ff
        /*078c*/ 	.word	0x000000f0
        /*0790*/ 	.short	0x010a
        /*0792*/ 	.byte	0x2e
	.zero		1


	//   ....[104]....
        /*0794*/ 	.word	0x00007660
        /*0798*/ 	.word	0x000000ff
        /*079c*/ 	.word	0x00000000
        /*07a0*/ 	.short	0x0101
        /*07a2*/ 	.byte	0x05
	.zero		1


	//   ....[105]....
        /*07a4*/ 	.word	0x000086d0
        /*07a8*/ 	.word	0x00000000
        /*07ac*/ 	.word	0x00000000
        /*07b0*/ 	.short	0x0101
        /*07b2*/ 	.byte	0xff
	.zero		1


	//   ....[106]....
        /*07b4*/ 	.word	0x000086e0
        /*07b8*/ 	.word	0x00000003
        /*07bc*/ 	.word	0x00000080
        /*07c0*/ 	.short	0x010a
        /*07c2*/ 	.byte	0xff
	.zero		1


	//   ....[107]....
        /*07c4*/ 	.word	0x000087f0
        /*07c8*/ 	.word	0x00000003
        /*07cc*/ 	.word	0x00000080
        /*07d0*/ 	.short	0x010a
        /*07d2*/ 	.byte	0xff
	.zero		1


	//   ....[108]....
        /*07d4*/ 	.word	0x00009b40
        /*07d8*/ 	.word	0x00000000
        /*07dc*/ 	.word	0x00000000
        /*07e0*/ 	.short	0x0101
        /*07e2*/ 	.byte	0xff
	.zero		1


	//   ....[109]....
        /*07e4*/ 	.word	0x00009b80
        /*07e8*/ 	.word	0x0000005f
        /*07ec*/ 	.word	0x00000080
        /*07f0*/ 	.short	0x010a
        /*07f2*/ 	.byte	0xff
	.zero		1


	//   ....[110]....
        /*07f4*/ 	.word	0x00009c50
        /*07f8*/ 	.word	0x0000005f
        /*07fc*/ 	.word	0x00000080
        /*0800*/ 	.short	0x010a
        /*0802*/ 	.byte	0xff
	.zero		1


	//   ....[111]....
        /*0804*/ 	.word	0x0000afa0
        /*0808*/ 	.word	0x00000000
        /*080c*/ 	.word	0x00000000
        /*0810*/ 	.short	0x0101
        /*0812*/ 	.byte	0xff
	.zero		1


	//   ....[112]....
        /*0814*/ 	.word	0x0000afc0
        /*0818*/ 	.word	0x00000010
        /*081c*/ 	.word	0x00000080
        /*0820*/ 	.short	0x010a
        /*0822*/ 	.byte	0xff
	.zero		1


	//   ....[113]....
        /*0824*/ 	.word	0x0000b090
        /*0828*/ 	.word	0x00000010
        /*082c*/ 	.word	0x00000080
        /*0830*/ 	.short	0x010a
        /*0832*/ 	.byte	0xff
	.zero		1


	//   ....[114]....
        /*0834*/ 	.word	0x0000c3d0
        /*0838*/ 	.word	0x00000000
        /*083c*/ 	.word	0x00000000
        /*0840*/ 	.short	0x0101
        /*0842*/ 	.byte	0xff
	.zero		1


	//   ....[115]....
        /*0844*/ 	.word	0x0000c520
        /*0848*/ 	.word	0x000000ff
        /*084c*/ 	.word	0x00000000
        /*0850*/ 	.short	0x0101
        /*0852*/ 	.byte	0x04
	.zero		1


	//   ....[116]....
        /*0854*/ 	.word	0x0000c530
        /*0858*/ 	.word	0x000000ff
        /*085c*/ 	.word	0x00000120
        /*0860*/ 	.short	0x0101
        /*0862*/ 	.byte	0x2e
	.zero		1


	//   ....[117]....
        /*0864*/ 	.word	0x0000c6c0
        /*0868*/ 	.word	0x000000ff
        /*086c*/ 	.word	0x00000000
        /*0870*/ 	.short	0x0101
        /*0872*/ 	.byte	0x04
	.zero		1


	//   ....[118]....
        /*0874*/ 	.word	0x0000c6e0
        /*0878*/ 	.word	0x00000000
        /*087c*/ 	.word	0x00000110
        /*0880*/ 	.short	0x010a
        /*0882*/ 	.byte	0xff
	.zero		1


	//   ....[119]....
        /*0884*/ 	.word	0x0000c740
        /*0888*/ 	.word	0x00000000
        /*088c*/ 	.word	0x00000040
        /*0890*/ 	.short	0x010a
        /*0892*/ 	.byte	0xff
	.zero		1


	//   ....[120]....
        /*0894*/ 	.word	0x0000c7a0
        /*0898*/ 	.word	0x00000000
        /*089c*/ 	.word	0x00000040
        /*08a0*/ 	.short	0x010a
        /*08a2*/ 	.byte	0xff
	.zero		1


	//   ....[121]....
        /*08a4*/ 	.word	0x0000c7f0
        /*08a8*/ 	.word	0x00000003
        /*08ac*/ 	.word	0x000000d0
        /*08b0*/ 	.short	0x010a
        /*08b2*/ 	.byte	0xff
	.zero		1


	//   ....[122]....
        /*08b4*/ 	.word	0x0000c850
        /*08b8*/ 	.word	0x00000000
        /*08bc*/ 	.word	0x00000000
        /*08c0*/ 	.short	0x010a
        /*08c2*/ 	.byte	0xff
	.zero		1


	//   ....[123]....
        /*08c4*/ 	.word	0x0000c8b0
        /*08c8*/ 	.word	0x00000000
        /*08cc*/ 	.word	0x00000000
        /*08d0*/ 	.short	0x010a
        /*08d2*/ 	.byte	0xff
	.zero		1


	//   ....[124]....
        /*08d4*/ 	.word	0x0000c910
        /*08d8*/ 	.word	0x00000000
        /*08dc*/ 	.word	0x00000000
        /*08e0*/ 	.short	0x010a
        /*08e2*/ 	.byte	0xff
	.zero		1


	//   ....[125]....
        /*08e4*/ 	.word	0x0000c970
        /*08e8*/ 	.word	0x00000000
        /*08ec*/ 	.word	0x00000000
        /*08f0*/ 	.short	0x010a
        /*08f2*/ 	.byte	0xff
	.zero		1


	//   ....[126]....
        /*08f4*/ 	.word	0x0000c9d0
        /*08f8*/ 	.word	0x00000000
        /*08fc*/ 	.word	0x00000000
        /*0900*/ 	.short	0x010a
        /*0902*/ 	.byte	0xff
	.zero		1


	//   ....[127]....
        /*0904*/ 	.word	0x0000ca30
        /*0908*/ 	.word	0x00000000
        /*090c*/ 	.word	0x00000000
        /*0910*/ 	.short	0x010a
        /*0912*/ 	.byte	0xff
	.zero		1


	//   ....[128]....
        /*0914*/ 	.word	0x0000ca90
        /*0918*/ 	.word	0x00000000
        /*091c*/ 	.word	0x00000000
        /*0920*/ 	.short	0x010a
        /*0922*/ 	.byte	0xff
	.zero		1


	//   ....[129]....
        /*0924*/ 	.word	0x0000cae0
        /*0928*/ 	.word	0x00000000
        /*092c*/ 	.word	0x00000100
        /*0930*/ 	.short	0x010a
        /*0932*/ 	.byte	0xff
	.zero		1


	//   ....[130]....
        /*0934*/ 	.word	0x0000cb40
        /*0938*/ 	.word	0x00000000
        /*093c*/ 	.word	0x000000e0
        /*0940*/ 	.short	0x010a
        /*0942*/ 	.byte	0xff
	.zero		1


	//   ....[131]....
        /*0944*/ 	.word	0x0000cb90
        /*0948*/ 	.word	0x00000000
        /*094c*/ 	.word	0x000000d0
        /*0950*/ 	.short	0x010a
        /*0952*/ 	.byte	0xff
	.zero		1


	//   ....[132]....
        /*0954*/ 	.word	0x0000cbf0
        /*0958*/ 	.word	0x00000000
        /*095c*/ 	.word	0x000000e0
        /*0960*/ 	.short	0x010a
        /*0962*/ 	.byte	0xff
	.zero		1


	//   ....[133]....
        /*0964*/ 	.word	0x0000cc50
        /*0968*/ 	.word	0x00000005
        /*096c*/ 	.word	0x00000008
        /*0970*/ 	.short	0x010a
        /*0972*/ 	.byte	0xff
	.zero		1


	//   ....[134]....
        /*0974*/ 	.word	0x0000cd30
        /*0978*/ 	.word	0x00000003
        /*097c*/ 	.word	0x00000008
        /*0980*/ 	.short	0x010a
        /*0982*/ 	.byte	0xff
	.zero		1


	//   ....[135]....
        /*0984*/ 	.word	0x0000cd80
        /*0988*/ 	.word	0x00000000
        /*098c*/ 	.word	0x000000d0
        /*0990*/ 	.short	0x010a
        /*0992*/ 	.byte	0xff
	.zero		1


	//   ....[136]....
        /*0994*/ 	.word	0x0000cde0
        /*0998*/ 	.word	0x00000000
        /*099c*/ 	.word	0x00000000
        /*09a0*/ 	.short	0x010a
        /*09a2*/ 	.byte	0xff
	.zero		1


	//   ....[137]....
        /*09a4*/ 	.word	0x0000ce40
        /*09a8*/ 	.word	0x00000000
        /*09ac*/ 	.word	0x000000f8
        /*09b0*/ 	.short	0x010a
        /*09b2*/ 	.byte	0xff
	.zero		1


	//   ....[138]....
        /*09b4*/ 	.word	0x0000cea0
        /*09b8*/ 	.word	0x00000000
        /*09bc*/ 	.word	0x00000000
        /*09c0*/ 	.short	0x010a
        /*09c2*/ 	.byte	0xff
	.zero		1


	//   ....[139]....
        /*09c4*/ 	.word	0x0000cf00
        /*09c8*/ 	.word	0x00000000
        /*09cc*/ 	.word	0x00000120
        /*09d0*/ 	.short	0x010a
        /*09d2*/ 	.byte	0xff
	.zero		1


	//   ....[140]....
        /*09d4*/ 	.word	0x0000cf50
        /*09d8*/ 	.word	0x0000000c
        /*09dc*/ 	.word	0x000000d0
        /*09e0*/ 	.short	0x010a
        /*09e2*/ 	.byte	0xff
	.zero		1


	//   ....[141]....
        /*09e4*/ 	.word	0x0000cfb0
        /*09e8*/ 	.word	0x00000000
        /*09ec*/ 	.word	0x000000c8
        /*09f0*/ 	.short	0x010a
        /*09f2*/ 	.byte	0xff
	.zero		1


	//   ....[142]....
        /*09f4*/ 	.word	0x0000d010
        /*09f8*/ 	.word	0x00000000
        /*09fc*/ 	.word	0x000000a0
        /*0a00*/ 	.short	0x010a
        /*0a02*/ 	.byte	0xff
	.zero		1


	//   ....[143]....
        /*0a04*/ 	.word	0x0000d070
        /*0a08*/ 	.word	0x00000000
        /*0a0c*/ 	.word	0x000000a8
        /*0a10*/ 	.short	0x010a
        /*0a12*/ 	.byte	0xff
	.zero		1


	//   ....[144]....
        /*0a14*/ 	.word	0x0000d0d0
        /*0a18*/ 	.word	0x00000000
        /*0a1c*/ 	.word	0x000000b0
        /*0a20*/ 	.short	0x010a
        /*0a22*/ 	.byte	0xff
	.zero		1


	//   ....[145]....
        /*0a24*/ 	.word	0x0000d130
        /*0a28*/ 	.word	0x00000000
        /*0a2c*/ 	.word	0x000000b8
        /*0a30*/ 	.short	0x010a
        /*0a32*/ 	.byte	0xff
	.zero		1


	//   ....[146]....
        /*0a34*/ 	.word	0x0000d190
        /*0a38*/ 	.word	0x00000000
        /*0a3c*/ 	.word	0x000000a0
        /*0a40*/ 	.short	0x010a
        /*0a42*/ 	.byte	0xff
	.zero		1


	//   ....[147]....
        /*0a44*/ 	.word	0x0000d1f0
        /*0a48*/ 	.word	0x00000000
        /*0a4c*/ 	.word	0x000000a8
        /*0a50*/ 	.short	0x010a
        /*0a52*/ 	.byte	0xff
	.zero		1


	//   ....[148]....
        /*0a54*/ 	.word	0x0000d250
        /*0a58*/ 	.word	0x00000000
        /*0a5c*/ 	.word	0x000000b0
        /*0a60*/ 	.short	0x010a
        /*0a62*/ 	.byte	0xff
	.zero		1


	//   ....[149]....
        /*0a64*/ 	.word	0x0000d2a0
        /*0a68*/ 	.word	0x00000008
        /*0a6c*/ 	.word	0x000000d0
        /*0a70*/ 	.short	0x010a
        /*0a72*/ 	.byte	0xff
	.zero		1


	//   ....[150]....
        /*0a74*/ 	.word	0x0000d300
        /*0a78*/ 	.word	0x00000003
        /*0a7c*/ 	.word	0x00000080
        /*0a80*/ 	.short	0x010a
        /*0a82*/ 	.byte	0xff
	.zero		1


	//   ....[151]....
        /*0a84*/ 	.word	0x0000d360
        /*0a88*/ 	.word	0x00000003
        /*0a8c*/ 	.word	0x000000f0
        /*0a90*/ 	.short	0x010a
        /*0a92*/ 	.byte	0xff
	.zero		1


	//   ....[152]....
        /*0a94*/ 	.word	0x0000d3b0
        /*0a98*/ 	.word	0x00000003
        /*0a9c*/ 	.word	0x00000080
        /*0aa0*/ 	.short	0x010a
        /*0aa2*/ 	.byte	0xff
	.zero		1


	//   ....[153]....
        /*0aa4*/ 	.word	0x0000d400
        /*0aa8*/ 	.word	0x0000005f
        /*0aac*/ 	.word	0x00000080
        /*0ab0*/ 	.short	0x010a
        /*0ab2*/ 	.byte	0xff
	.zero		1


	//   ....[154]....
        /*0ab4*/ 	.word	0x0000d450
        /*0ab8*/ 	.word	0x00000010
        /*0abc*/ 	.word	0x00000080
        /*0ac0*/ 	.short	0x010a
        /*0ac2*/ 	.byte	0xff
	.zero		1


	//----- nvinfo : EIATTR_NUM_MBARRIERS
	.align		4
.L_47:
        /*0ac4*/ 	.byte	0x03, 0x38
        /*0ac6*/ 	.short	0x0025


	//----- nvinfo : EIATTR_EXIT_INSTR_OFFSETS
	.align		4
        /*0ac8*/ 	.byte	0x04, 0x1c
        /*0aca*/ 	.short	(.L_49 - .L_48)


	//   ....[0]....
.L_48:
        /*0acc*/ 	.word	0x00003250


	//   ....[1]....
        /*0ad0*/ 	.word	0x00003760


	//   ....[2]....
        /*0ad4*/ 	.word	0x000037c0


	//   ....[3]....
        /*0ad8*/ 	.word	0x00004d70


	//   ....[4]....
        /*0adc*/ 	.word	0x00005fc0


	//   ....[5]....
        /*0ae0*/ 	.word	0x00006000


	//   ....[6]....
        /*0ae4*/ 	.word	0x0000c5a0


	//   ....[7]....
        /*0ae8*/ 	.word	0x0000c620


	//   ....[8]....
        /*0aec*/ 	.word	0x0000c650


	//   ....[9]....
        /*0af0*/ 	.word	0x0000c6d0


	//----- nvinfo : EIATTR_MAX_THREADS
	.align		4
.L_49:
        /*0af4*/ 	.byte	0x04, 0x05
        /*0af6*/ 	.short	(.L_51 - .L_50)
.L_50:
        /*0af8*/ 	.word	0x00000100
        /*0afc*/ 	.word	0x00000001
        /*0b00*/ 	.word	0x00000001


	//----- nvinfo : EIATTR_CRS_STACK_SIZE
	.align		4
.L_51:
        /*0b04*/ 	.byte	0x04, 0x1e
        /*0b06*/ 	.short	(.L_53 - .L_52)
.L_52:
        /*0b08*/ 	.word	0x00000000


	//----- nvinfo : EIATTR_CBANK_PARAM_SIZE
	.align		4
.L_53:
        /*0b0c*/ 	.byte	0x03, 0x19
        /*0b0e*/ 	.short	0x0c00


	//----- nvinfo : EIATTR_PARAM_CBANK
	.align		4
        /*0b10*/ 	.byte	0x04, 0x0a
        /*0b12*/ 	.short	(.L_55 - .L_54)
	.align		4
.L_54:
        /*0b14*/ 	.word	index@(.nv.constant0._ZN7cutlass13device_kernelINS_4gemm6kernel13GemmUniversalIN4cute5tupleIJiiiiEEENS1_10collective13CollectiveMmaINS1_46MainloopSm100TmaUmmaWarpSpecializedBlockScaledILi8ELi2ELi1ENS5_IJNS4_1CILi2EEESB_NSA_ILi1EEEEEEEENS5_IJNSA_ILi256EEESF_NSA_ILi128EEEEEENS5_IJNS_12float_e2m1_tENS_13float_ue4m3_tEEEENS5_IJNS5_IJlSC_lEEENS4_6LayoutINS5_IJNS5_IJNS5_IJNSA_ILi32EEENSA_ILi4EEEEEEiEEENS5_IJNS5_IJNSA_ILi16EEESO_EEEiEEENS5_IJSC_iEEEEEENS5_IJST_NS5_IJNS5_IJNSA_ILi0EEESC_EEENSA_ILi512EEEEEENS5_IJSW_iEEEEEEEEEEESK_S13_NS4_8TiledMMAINS4_8MMA_AtomIJNS4_23SM100_MMA_MXF4_2x1SM_SSISI_SI_fSJ_Li256ELi256ELi16ELNS4_4UMMA5MajorE0ELS18_0ELNS17_7ScaleInE0ELS19_0EEEEEENSM_INS5_IJSC_SC_SC_EEENS5_IJSW_SW_SW_EEEEENS5_IJNS4_10UnderscoreES1F_S1F_EEEEENS5_IJNS4_28SM100_TMA_2SM_LOAD_MULTICASTES1I_EEENS5_IJNS4_14ComposedLayoutINS4_7SwizzleILi2ELi4ELi3EEENS4_18smem_ptr_flag_bitsILi4EEENSM_INS5_IJNSA_ILi8EEESG_EEENS5_IJSG_SC_EEEEEEENSM_INS5_IJNS5_IJNS5_IJSP_SC_EEESS_EEESC_NS5_IJSC_SB_EEEEEENS5_IJNS5_IJNS5_IJSS_SY_EEESX_EEESW_NS5_IJSO_SY_EEEEEEEEEEEvNS4_8identityENS5_IJNS4_18SM100_TMA_2SM_LOADES1I_EEENS5_IJS1T_NSM_INS5_IJNS5_IJNS5_IJSP_SB_EEESS_EEESC_S1W_EEENS5_IJS1Z_SW_NS5_IJSO_NSA_ILi1024EEEEEEEEEEEEEEvS24_EENS_8epilogue10collective18CollectiveEpilogueINS2G_23Sm100TmaWarpSpecializedILi4ELi2ELi64ELb1ELb0EEEJNS5_IJSG_SF_SG_EEENS5_IJNSM_ISG_SC_EENSM_INSA_ILi64EEESC_EEEEENS_10bfloat16_tESL_S2Q_SL_NS2G_6fusion15FusionCallbacksIS2K_NS2R_17LinearCombinationIS2Q_fS2Q_fLNS_15FloatRoundStyleE2EEES2L_S2P_JEEENS4_5SM1004TMEM4LOAD26SM100_TMEM_LOAD_32dp32b64xENS4_13SM90_TMA_LOADENS1K_INS1L_ILi3ELi4ELi3EEENS1N_ILi16EEENSM_INS5_IJS1P_S2N_EEENS5_IJS2N_SC_EEEEEEENS4_39AutoVectorizingCopyWithAssumedAlignmentILi128EEENS4_14SM90_TMA_STOREES37_S39_S39_EEEvvEEEEvNT_6ParamsE)
        /*0b18*/ 	.short	0x0380
        /*0b1a*/ 	.short	0x0c00


	//----- nvinfo : EIATTR_SW_WAR
	.align		4
.L_55:
        /*0b1c*/ 	.byte	0x04, 0x36
        /*0b1e*/ 	.short	(.L_57 - .L_56)
.L_56:
        /*0b20*/ 	.word	0x00000008
.L_57:


//--------------------- .nv.callgraph             --------------------------
	.section	.nv.callgraph,"",@"SHT_CUDA_CALLGRAPH"
	.align	4
	.sectionentsize	8
	.align		4
        /*0000*/ 	.word	0x00000000
	.align		4
        /*0004*/ 	.word	0xffffffff
	.align		4
        /*0008*/ 	.word	index@(_ZN7cutlass13device_kernelINS_4gemm6kernel13GemmUniversalIN4cute5tupleIJiiiiEEENS1_10collective13CollectiveMmaINS1_46MainloopSm100TmaUmmaWarpSpecializedBlockScaledILi8ELi2ELi1ENS5_IJNS4_1CILi2EEESB_NSA_ILi1EEEEEEEENS5_IJNSA_ILi256EEESF_NSA_ILi128EEEEEENS5_IJNS_12float_e2m1_tENS_13float_ue4m3_tEEEENS5_IJNS5_IJlSC_lEEENS4_6LayoutINS5_IJNS5_IJNS5_IJNSA_ILi32EEENSA_ILi4EEEEEEiEEENS5_IJNS5_IJNSA_ILi16EEESO_EEEiEEENS5_IJSC_iEEEEEENS5_IJST_NS5_IJNS5_IJNSA_ILi0EEESC_EEENSA_ILi512EEEEEENS5_IJSW_iEEEEEEEEEEESK_S13_NS4_8TiledMMAINS4_8MMA_AtomIJNS4_23SM100_MMA_MXF4_2x1SM_SSISI_SI_fSJ_Li256ELi256ELi16ELNS4_4UMMA5MajorE0ELS18_0ELNS17_7ScaleInE0ELS19_0EEEEEENSM_INS5_IJSC_SC_SC_EEENS5_IJSW_SW_SW_EEEEENS5_IJNS4_10UnderscoreES1F_S1F_EEEEENS5_IJNS4_28SM100_TMA_2SM_LOAD_MULTICASTES1I_EEENS5_IJNS4_14ComposedLayoutINS4_7SwizzleILi2ELi4ELi3EEENS4_18smem_ptr_flag_bitsILi4EEENSM_INS5_IJNSA_ILi8EEESG_EEENS5_IJSG_SC_EEEEEEENSM_INS5_IJNS5_IJNS5_IJSP_SC_EEESS_EEESC_NS5_IJSC_SB_EEEEEENS5_IJNS5_IJNS5_IJSS_SY_EEESX_EEESW_NS5_IJSO_SY_EEEEEEEEEEEvNS4_8identityENS5_IJNS4_18SM100_TMA_2SM_LOADES1I_EEENS5_IJS1T_NSM_INS5_IJNS5_IJNS5_IJSP_SB_EEESS_EEESC_S1W_EEENS5_IJS1Z_SW_NS5_IJSO_NSA_ILi1024EEEEEEEEEEEEEEvS24_EENS_8epilogue10collective18CollectiveEpilogueINS2G_23Sm100TmaWarpSpecializedILi4ELi2ELi64ELb1ELb0EEEJNS5_IJSG_SF_SG_EEENS5_IJNSM_ISG_SC_EENSM_INSA_ILi64EEESC_EEEEENS_10bfloat16_tESL_S2Q_SL_NS2G_6fusion15FusionCallbacksIS2K_NS2R_17LinearCombinationIS2Q_fS2Q_fLNS_15FloatRoundStyleE2EEES2L_S2P_JEEENS4_5SM1004TMEM4LOAD26SM100_TMEM_LOAD_32dp32b64xENS4_13SM90_TMA_LOADENS1K_INS1L_ILi3ELi4ELi3EEENS1N_ILi16EEENSM_INS5_IJS1P_S2N_EEENS5_IJS2N_SC_EEEEEEENS4_39AutoVectorizingCopyWithAssumedAlignmentILi128EEENS4_14SM90_TMA_STOREES37_S39_S39_EEEvvEEEEvNT_6ParamsE)
	.align		4
        /*000c*/ 	.word	index@(__assertfail)
	.align		4
        /*0010*/ 	.word	0x00000000
	.align		4
        /*0014*/ 	.word	0xfffffffe
	.align		4
        /*0018*/ 	.word	0x00000000
	.align		4
        /*001c*/ 	.word	0xfffffffd
	.align		4
        /*0020*/ 	.word	0x00000000
	.align		4
        /*0024*/ 	.word	0xfffffffc


//--------------------- .nv.constant4             --------------------------
	.section	.nv.constant4,"a",@progbits
	.align	8
	.align		8
.nv.constant4:
        /*0000*/ 	.dword	__assertfail
	.align		8
        /*0008*/ 	.dword	__unnamed_1
	.align		8
        /*0010*/ 	.dword	__unnamed_2
	.align		8
        /*0018*/ 	.dword	_ZN40_INTERNAL_fa1af217_4_k_cu_04f91f19_359264cuda3std3__45__cpo5beginE
	.align		8
        /*0020*/ 	.dword	_ZN40_INTERNAL_fa1af217_4_k_cu_04f91f19_359264cuda3std3__45__cpo3endE
	.align		8
        /*0028*/ 	.dword	_ZN40_INTERNAL_fa1af217_4_k_cu_04f91f19_359264cuda3std3__45__cpo6cbeginE
	.align		8
        /*0030*/ 	.dword	_ZN40_INTERNAL_fa1af217_4_k_cu_04f91f19_359264cuda3std3__45__cpo4cendE
	.align		8
        /*0038*/ 	.dword	_ZN40_INTERNAL_fa1af217_4_k_cu_04f91f19_359264cuda3std3__442_GLOBAL__N__fa1af217_4_k_cu_04f91f19_359266ignoreE
	.align		8
        /*0040*/ 	.dword	_ZN40_INTERNAL_fa1af217_4_k_cu_04f91f19_359264cuda3std3__419piecewise_constructE
	.align		8
        /*0048*/ 	.dword	_ZN40_INTERNAL_fa1af217_4_k_cu_04f91f19_359264cuda3std3__48in_placeE
	.align		8
        /*0050*/ 	.dword	_ZN40_INTERNAL_fa1af217_4_k_cu_04f91f19_359264cuda3std6ranges3__45__cpo4swapE
	.align		8
        /*0058*/ 	.dword	_ZN40_INTERNAL_fa1af217_4_k_cu_04f91f19_359264cuda3std6ranges3__45__cpo9iter_moveE
	.align		8
        /*0060*/ 	.dword	_ZN40_INTERNAL_fa1af217_4_k_cu_04f91f19_359264cute7productE
	.align		8
        /*0068*/ 	.dword	_ZN40_INTERNAL_fa1af217_4_k_cu_04f91f19_359264cute1_E
	.align		8
        /*0070*/ 	.dword	$str$25
	.align		8
        /*0078*/ 	.dword	$str$26
	.align		8
        /*0080*/ 	.dword	$str$29
	.align		8
        /*0088*/ 	.dword	$str$30


//--------------------- .text._ZN7cutlass13device_kernelINS_4gemm6kernel13GemmUniversalIN4cute5tupleIJiiiiEEENS1_10collective13CollectiveMmaINS1_46MainloopSm100TmaUmmaWarpSpecializedBlockScaledILi8ELi2ELi1ENS5_IJNS4_1CILi2EEESB_NSA_ILi1EEEEEEEENS5_IJNSA_ILi256EEESF_NSA_ILi128EEEEEENS5_IJNS_12float_e2m1_tENS_13float_ue4m3_tEEEENS5_IJNS5_IJlSC_lEEENS4_6LayoutINS5_IJNS5_IJNS5_IJNSA_ILi32EEENSA_ILi4EEEEEEiEEENS5_IJNS5_IJNSA_ILi16EEESO_EEEiEEENS5_IJSC_iEEEEEENS5_IJST_NS5_IJNS5_IJNSA_ILi0EEESC_EEENSA_ILi512EEEEEENS5_IJSW_iEEEEEEEEEEESK_S13_NS4_8TiledMMAINS4_8MMA_AtomIJNS4_23SM100_MMA_MXF4_2x1SM_SSISI_SI_fSJ_Li256ELi256ELi16ELNS4_4UMMA5MajorE0ELS18_0ELNS17_7ScaleInE0ELS19_0EEEEEENSM_INS5_IJSC_SC_SC_EEENS5_IJSW_SW_SW_EEEEENS5_IJNS4_10UnderscoreES1F_S1F_EEEEENS5_IJNS4_28SM100_TMA_2SM_LOAD_MULTICASTES1I_EEENS5_IJNS4_14ComposedLayoutINS4_7SwizzleILi2ELi4ELi3EEENS4_18smem_ptr_flag_bitsILi4EEENSM_INS5_IJNSA_ILi8EEESG_EEENS5_IJSG_SC_EEEEEEENSM_INS5_IJNS5_IJNS5_IJSP_SC_EEESS_EEESC_NS5_IJSC_SB_EEEEEENS5_IJNS5_IJNS5_IJSS_SY_EEESX_EEESW_NS5_IJSO_SY_EEEEEEEEEEEvNS4_8identityENS5_IJNS4_18SM100_TMA_2SM_LOADES1I_EEENS5_IJS1T_NSM_INS5_IJNS5_IJNS5_IJSP_SB_EEESS_EEESC_S1W_EEENS5_IJS1Z_SW_NS5_IJSO_NSA_ILi1024EEEEEEEEEEEEEEvS24_EENS_8epilogue10collective18CollectiveEpilogueINS2G_23Sm100TmaWarpSpecializedILi4ELi2ELi64ELb1ELb0EEEJNS5_IJSG_SF_SG_EEENS5_IJNSM_ISG_SC_EENSM_INSA_ILi64EEESC_EEEEENS_10bfloat16_tESL_S2Q_SL_NS2G_6fusion15FusionCallbacksIS2K_NS2R_17LinearCombinationIS2Q_fS2Q_fLNS_15FloatRoundStyleE2EEES2L_S2P_JEEENS4_5SM1004TMEM4LOAD26SM100_TMEM_LOAD_32dp32b64xENS4_13SM90_TMA_LOADENS1K_INS1L_ILi3ELi4ELi3EEENS1N_ILi16EEENSM_INS5_IJS1P_S2N_EEENS5_IJS2N_SC_EEEEEEENS4_39AutoVectorizingCopyWithAssumedAlignmentILi128EEENS4_14SM90_TMA_STOREES37_S39_S39_EEEvvEEEEvNT_6ParamsE --------------------------
	.section	.text._ZN7cutlass13device_kernelINS_4gemm6kernel13GemmUniversalIN4cute5tupleIJiiiiEEENS1_10collective13CollectiveMmaINS1_46MainloopSm100TmaUmmaWarpSpecializedBlockScaledILi8ELi2ELi1ENS5_IJNS4_1CILi2EEESB_NSA_ILi1EEEEEEEENS5_IJNSA_ILi256EEESF_NSA_ILi128EEEEEENS5_IJNS_12float_e2m1_tENS_13float_ue4m3_tEEEENS5_IJNS5_IJlSC_lEEENS4_6LayoutINS5_IJNS5_IJNS5_IJNSA_ILi32EEENSA_ILi4EEEEEEiEEENS5_IJNS5_IJNSA_ILi16EEESO_EEEiEEENS5_IJSC_iEEEEEENS5_IJST_NS5_IJNS5_IJNSA_ILi0EEESC_EEENSA_ILi512EEEEEENS5_IJSW_iEEEEEEEEEEESK_S13_NS4_8TiledMMAINS4_8MMA_AtomIJNS4_23SM100_MMA_MXF4_2x1SM_SSISI_SI_fSJ_Li256ELi256ELi16ELNS4_4UMMA5MajorE0ELS18_0ELNS17_7ScaleInE0ELS19_0EEEEEENSM_INS5_IJSC_SC_SC_EEENS5_IJSW_SW_SW_EEEEENS5_IJNS4_10UnderscoreES1F_S1F_EEEEENS5_IJNS4_28SM100_TMA_2SM_LOAD_MULTICASTES1I_EEENS5_IJNS4_14ComposedLayoutINS4_7SwizzleILi2ELi4ELi3EEENS4_18smem_ptr_flag_bitsILi4EEENSM_INS5_IJNSA_ILi8EEESG_EEENS5_IJSG_SC_EEEEEEENSM_INS5_IJNS5_IJNS5_IJSP_SC_EEESS_EEESC_NS5_IJSC_SB_EEEEEENS5_IJNS5_IJNS5_IJSS_SY_EEESX_EEESW_NS5_IJSO_SY_EEEEEEEEEEEvNS4_8identityENS5_IJNS4_18SM100_TMA_2SM_LOADES1I_EEENS5_IJS1T_NSM_INS5_IJNS5_IJNS5_IJSP_SB_EEESS_EEESC_S1W_EEENS5_IJS1Z_SW_NS5_IJSO_NSA_ILi1024EEEEEEEEEEEEEEvS24_EENS_8epilogue10collective18CollectiveEpilogueINS2G_23Sm100TmaWarpSpecializedILi4ELi2ELi64ELb1ELb0EEEJNS5_IJSG_SF_SG_EEENS5_IJNSM_ISG_SC_EENSM_INSA_ILi64EEESC_EEEEENS_10bfloat16_tESL_S2Q_SL_NS2G_6fusion15FusionCallbacksIS2K_NS2R_17LinearCombinationIS2Q_fS2Q_fLNS_15FloatRoundStyleE2EEES2L_S2P_JEEENS4_5SM1004TMEM4LOAD26SM100_TMEM_LOAD_32dp32b64xENS4_13SM90_TMA_LOADENS1K_INS1L_ILi3ELi4ELi3EEENS1N_ILi16EEENSM_INS5_IJS1P_S2N_EEENS5_IJS2N_SC_EEEEEEENS4_39AutoVectorizingCopyWithAssumedAlignmentILi128EEENS4_14SM90_TMA_STOREES37_S39_S39_EEEvvEEEEvNT_6ParamsE,"ax",@progbits
	.align	128
.text._ZN7cutlass13device_kernelINS_4gemm6kernel13GemmUniversalIN4cute5tupleIJiiiiEEENS1_10collective13CollectiveMmaINS1_46MainloopSm100TmaUmmaWarpSpecializedBlockScaledILi8ELi2ELi1ENS5_IJNS4_1CILi2EEESB_NSA_ILi1EEEEEEEENS5_IJNSA_ILi256EEESF_NSA_ILi128EEEEEENS5_IJNS_12float_e2m1_tENS_13float_ue4m3_tEEEENS5_IJNS5_IJlSC_lEEENS4_6LayoutINS5_IJNS5_IJNS5_IJNSA_ILi32EEENSA_ILi4EEEEEEiEEENS5_IJNS5_IJNSA_ILi16EEESO_EEEiEEENS5_IJSC_iEEEEEENS5_IJST_NS5_IJNS5_IJNSA_ILi0EEESC_EEENSA_ILi512EEEEEENS5_IJSW_iEEEEEEEEEEESK_S13_NS4_8TiledMMAINS4_8MMA_AtomIJNS4_23SM100_MMA_MXF4_2x1SM_SSISI_SI_fSJ_Li256ELi256ELi16ELNS4_4UMMA5MajorE0ELS18_0ELNS17_7ScaleInE0ELS19_0EEEEEENSM_INS5_IJSC_SC_SC_EEENS5_IJSW_SW_SW_EEEEENS5_IJNS4_10UnderscoreES1F_S1F_EEEEENS5_IJNS4_28SM100_TMA_2SM_LOAD_MULTICASTES1I_EEENS5_IJNS4_14ComposedLayoutINS4_7SwizzleILi2ELi4ELi3EEENS4_18smem_ptr_flag_bitsILi4EEENSM_INS5_IJNSA_ILi8EEESG_EEENS5_IJSG_SC_EEEEEEENSM_INS5_IJNS5_IJNS5_IJSP_SC_EEESS_EEESC_NS5_IJSC_SB_EEEEEENS5_IJNS5_IJNS5_IJSS_SY_EEESX_EEESW_NS5_IJSO_SY_EEEEEEEEEEEvNS4_8identityENS5_IJNS4_18SM100_TMA_2SM_LOADES1I_EEENS5_IJS1T_NSM_INS5_IJNS5_IJNS5_IJSP_SB_EEESS_EEESC_S1W_EEENS5_IJS1Z_SW_NS5_IJSO_NSA_ILi1024EEEEEEEEEEEEEEvS24_EENS_8epilogue10collective18CollectiveEpilogueINS2G_23Sm100TmaWarpSpecializedILi4ELi2ELi64ELb1ELb0EEEJNS5_IJSG_SF_SG_EEENS5_IJNSM_ISG_SC_EENSM_INSA_ILi64EEESC_EEEEENS_10bfloat16_tESL_S2Q_SL_NS2G_6fusion15FusionCallbacksIS2K_NS2R_17LinearCombinationIS2Q_fS2Q_fLNS_15FloatRoundStyleE2EEES2L_S2P_JEEENS4_5SM1004TMEM4LOAD26SM100_TMEM_LOAD_32dp32b64xENS4_13SM90_TMA_LOADENS1K_INS1L_ILi3ELi4ELi3EEENS1N_ILi16EEENSM_INS5_IJS1P_S2N_EEENS5_IJS2N_SC_EEEEEEENS4_39AutoVectorizingCopyWithAssumedAlignmentILi128EEENS4_14SM90_TMA_STOREES37_S39_S39_EEEvvEEEEvNT_6ParamsE:
        .type           _ZN7cutlass13device_kernelINS_4gemm6kernel13GemmUniversalIN4cute5tupleIJiiiiEEENS1_10collective13CollectiveMmaINS1_46MainloopSm100TmaUmmaWarpSpecializedBlockScaledILi8ELi2ELi1ENS5_IJNS4_1CILi2EEESB_NSA_ILi1EEEEEEEENS5_IJNSA_ILi256EEESF_NSA_ILi128EEEEEENS5_IJNS_12float_e2m1_tENS_13float_ue4m3_tEEEENS5_IJNS5_IJlSC_lEEENS4_6LayoutINS5_IJNS5_IJNS5_IJNSA_ILi32EEENSA_ILi4EEEEEEiEEENS5_IJNS5_IJNSA_ILi16EEESO_EEEiEEENS5_IJSC_iEEEEEENS5_IJST_NS5_IJNS5_IJNSA_ILi0EEESC_EEENSA_ILi512EEEEEENS5_IJSW_iEEEEEEEEEEESK_S13_NS4_8TiledMMAINS4_8MMA_AtomIJNS4_23SM100_MMA_MXF4_2x1SM_SSISI_SI_fSJ_Li256ELi256ELi16ELNS4_4UMMA5MajorE0ELS18_0ELNS17_7ScaleInE0ELS19_0EEEEEENSM_INS5_IJSC_SC_SC_EEENS5_IJSW_SW_SW_EEEEENS5_IJNS4_10UnderscoreES1F_S1F_EEEEENS5_IJNS4_28SM100_TMA_2SM_LOAD_MULTICASTES1I_EEENS5_IJNS4_14ComposedLayoutINS4_7SwizzleILi2ELi4ELi3EEENS4_18smem_ptr_flag_bitsILi4EEENSM_INS5_IJNSA_ILi8EEESG_EEENS5_IJSG_SC_EEEEEEENSM_INS5_IJNS5_IJNS5_IJSP_SC_EEESS_EEESC_NS5_IJSC_SB_EEEEEENS5_IJNS5_IJNS5_IJSS_SY_EEESX_EEESW_NS5_IJSO_SY_EEEEEEEEEEEvNS4_8identityENS5_IJNS4_18SM100_TMA_2SM_LOADES1I_EEENS5_IJS1T_NSM_INS5_IJNS5_IJNS5_IJSP_SB_EEESS_EEESC_S1W_EEENS5_IJS1Z_SW_NS5_IJSO_NSA_ILi1024EEEEEEEEEEEEEEvS24_EENS_8epilogue10collective18CollectiveEpilogueINS2G_23Sm100TmaWarpSpecializedILi4ELi2ELi64ELb1ELb0EEEJNS5_IJSG_SF_SG_EEENS5_IJNSM_ISG_SC_EENSM_INSA_ILi64EEESC_EEEEENS_10bfloat16_tESL_S2Q_SL_NS2G_6fusion15FusionCallbacksIS2K_NS2R_17LinearCombinationIS2Q_fS2Q_fLNS_15FloatRoundStyleE2EEES2L_S2P_JEEENS4_5SM1004TMEM4LOAD26SM100_TMEM_LOAD_32dp32b64xENS4_13SM90_TMA_LOADENS1K_INS1L_ILi3ELi4ELi3EEENS1N_ILi16EEENSM_INS5_IJS1P_S2N_EEENS5_IJS2N_SC_EEEEEEENS4_39AutoVectorizingCopyWithAssumedAlignmentILi128EEENS4_14SM90_TMA_STOREES37_S39_S39_EEEvvEEEEvNT_6ParamsE,@function
        .size           _ZN7cutlass13device_kernelINS_4gemm6kernel13GemmUniversalIN4cute5tupleIJiiiiEEENS1_10collective13CollectiveMmaINS1_46MainloopSm100TmaUmmaWarpSpecializedBlockScaledILi8ELi2ELi1ENS5_IJNS4_1CILi2EEESB_NSA_ILi1EEEEEEEENS5_IJNSA_ILi256EEESF_NSA_ILi128EEEEEENS5_IJNS_12float_e2m1_tENS_13float_ue4m3_tEEEENS5_IJNS5_IJlSC_lEEENS4_6LayoutINS5_IJNS5_IJNS5_IJNSA_ILi32EEENSA_ILi4EEEEEEiEEENS5_IJNS5_IJNSA_ILi16EEESO_EEEiEEENS5_IJSC_iEEEEEENS5_IJST_NS5_IJNS5_IJNSA_ILi0EEESC_EEENSA_ILi512EEEEEENS5_IJSW_iEEEEEEEEEEESK_S13_NS4_8TiledMMAINS4_8MMA_AtomIJNS4_23SM100_MMA_MXF4_2x1SM_SSISI_SI_fSJ_Li256ELi256ELi16ELNS4_4UMMA5MajorE0ELS18_0ELNS17_7ScaleInE0ELS19_0EEEEEENSM_INS5_IJSC_SC_SC_EEENS5_IJSW_SW_SW_EEEEENS5_IJNS4_10UnderscoreES1F_S1F_EEEEENS5_IJNS4_28SM100_TMA_2SM_LOAD_MULTICASTES1I_EEENS5_IJNS4_14ComposedLayoutINS4_7SwizzleILi2ELi4ELi3EEENS4_18smem_ptr_flag_bitsILi4EEENSM_INS5_IJNSA_ILi8EEESG_EEENS5_IJSG_SC_EEEEEEENSM_INS5_IJNS5_IJNS5_IJSP_SC_EEESS_EEESC_NS5_IJSC_SB_EEEEEENS5_IJNS5_IJNS5_IJSS_SY_EEESX_EEESW_NS5_IJSO_SY_EEEEEEEEEEEvNS4_8identityENS5_IJNS4_18SM100_TMA_2SM_LOADES1I_EEENS5_IJS1T_NSM_INS5_IJNS5_IJNS5_IJSP_SB_EEESS_EEESC_S1W_EEENS5_IJS1Z_SW_NS5_IJSO_NSA_ILi1024EEEEEEEEEEEEEEvS24_EENS_8epilogue10collective18CollectiveEpilogueINS2G_23Sm100TmaWarpSpecializedILi4ELi2ELi64ELb1ELb0EEEJNS5_IJSG_SF_SG_EEENS5_IJNSM_ISG_SC_EENSM_INSA_ILi64EEESC_EEEEENS_10bfloat16_tESL_S2Q_SL_NS2G_6fusion15FusionCallbacksIS2K_NS2R_17LinearCombinationIS2Q_fS2Q_fLNS_15FloatRoundStyleE2EEES2L_S2P_JEEENS4_5SM1004TMEM4LOAD26SM100_TMEM_LOAD_32dp32b64xENS4_13SM90_TMA_LOADENS1K_INS1L_ILi3ELi4ELi3EEENS1N_ILi16EEENSM_INS5_IJS1P_S2N_EEENS5_IJS2N_SC_EEEEEEENS4_39AutoVectorizingCopyWithAssumedAlignmentILi128EEENS4_14SM90_TMA_STOREES37_S39_S39_EEEvvEEEEvNT_6ParamsE,(.L_x_206 - _ZN7cutlass13device_kernelINS_4gemm6kernel13GemmUniversalIN4cute5tupleIJiiiiEEENS1_10collective13CollectiveMmaINS1_46MainloopSm100TmaUmmaWarpSpecializedBlockScaledILi8ELi2ELi1ENS5_IJNS4_1CILi2EEESB_NSA_ILi1EEEEEEEENS5_IJNSA_ILi256EEESF_NSA_ILi128EEEEEENS5_IJNS_12float_e2m1_tENS_13float_ue4m3_tEEEENS5_IJNS5_IJlSC_lEEENS4_6LayoutINS5_IJNS5_IJNS5_IJNSA_ILi32EEENSA_ILi4EEEEEEiEEENS5_IJNS5_IJNSA_ILi16EEESO_EEEiEEENS5_IJSC_iEEEEEENS5_IJST_NS5_IJNS5_IJNSA_ILi0EEESC_EEENSA_ILi512EEEEEENS5_IJSW_iEEEEEEEEEEESK_S13_NS4_8TiledMMAINS4_8MMA_AtomIJNS4_23SM100_MMA_MXF4_2x1SM_SSISI_SI_fSJ_Li256ELi256ELi16ELNS4_4UMMA5MajorE0ELS18_0ELNS17_7ScaleInE0ELS19_0EEEEEENSM_INS5_IJSC_SC_SC_EEENS5_IJSW_SW_SW_EEEEENS5_IJNS4_10UnderscoreES1F_S1F_EEEEENS5_IJNS4_28SM100_TMA_2SM_LOAD_MULTICASTES1I_EEENS5_IJNS4_14ComposedLayoutINS4_7SwizzleILi2ELi4ELi3EEENS4_18smem_ptr_flag_bitsILi4EEENSM_INS5_IJNSA_ILi8EEESG_EEENS5_IJSG_SC_EEEEEEENSM_INS5_IJNS5_IJNS5_IJSP_SC_EEESS_EEESC_NS5_IJSC_SB_EEEEEENS5_IJNS5_IJNS5_IJSS_SY_EEESX_EEESW_NS5_IJSO_SY_EEEEEEEEEEEvNS4_8identityENS5_IJNS4_18SM100_TMA_2SM_LOADES1I_EEENS5_IJS1T_NSM_INS5_IJNS5_IJNS5_IJSP_SB_EEESS_EEESC_S1W_EEENS5_IJS1Z_SW_NS5_IJSO_NSA_ILi1024EEEEEEEEEEEEEEvS24_EENS_8epilogue10collective18CollectiveEpilogueINS2G_23Sm100TmaWarpSpecializedILi4ELi2ELi64ELb1ELb0EEEJNS5_IJSG_SF_SG_EEENS5_IJNSM_ISG_SC_EENSM_INSA_ILi64EEESC_EEEEENS_10bfloat16_tESL_S2Q_SL_NS2G_6fusion15FusionCallbacksIS2K_NS2R_17LinearCombinationIS2Q_fS2Q_fLNS_15FloatRoundStyleE2EEES2L_S2P_JEEENS4_5SM1004TMEM4LOAD26SM100_TMEM_LOAD_32dp32b64xENS4_13SM90_TMA_LOADENS1K_INS1L_ILi3ELi4ELi3EEENS1N_ILi16EEENSM_INS5_IJS1P_S2N_EEENS5_IJS2N_SC_EEEEEEENS4_39AutoVectorizingCopyWithAssumedAlignmentILi128EEENS4_14SM90_TMA_STOREES37_S39_S39_EEEvvEEEEvNT_6ParamsE)
        .other          _ZN7cutlass13device_kernelINS_4gemm6kernel13GemmUniversalIN4cute5tupleIJiiiiEEENS1_10collective13CollectiveMmaINS1_46MainloopSm100TmaUmmaWarpSpecializedBlockScaledILi8ELi2ELi1ENS5_IJNS4_1CILi2EEESB_NSA_ILi1EEEEEEEENS5_IJNSA_ILi256EEESF_NSA_ILi128EEEEEENS5_IJNS_12float_e2m1_tENS_13float_ue4m3_tEEEENS5_IJNS5_IJlSC_lEEENS4_6LayoutINS5_IJNS5_IJNS5_IJNSA_ILi32EEENSA_ILi4EEEEEEiEEENS5_IJNS5_IJNSA_ILi16EEESO_EEEiEEENS5_IJSC_iEEEEEENS5_IJST_NS5_IJNS5_IJNSA_ILi0EEESC_EEENSA_ILi512EEEEEENS5_IJSW_iEEEEEEEEEEESK_S13_NS4_8TiledMMAINS4_8MMA_AtomIJNS4_23SM100_MMA_MXF4_2x1SM_SSISI_SI_fSJ_Li256ELi256ELi16ELNS4_4UMMA5MajorE0ELS18_0ELNS17_7ScaleInE0ELS19_0EEEEEENSM_INS5_IJSC_SC_SC_EEENS5_IJSW_SW_SW_EEEEENS5_IJNS4_10UnderscoreES1F_S1F_EEEEENS5_IJNS4_28SM100_TMA_2SM_LOAD_MULTICASTES1I_EEENS5_IJNS4_14ComposedLayoutINS4_7SwizzleILi2ELi4ELi3EEENS4_18smem_ptr_flag_bitsILi4EEENSM_INS5_IJNSA_ILi8EEESG_EEENS5_IJSG_SC_EEEEEEENSM_INS5_IJNS5_IJNS5_IJSP_SC_EEESS_EEESC_NS5_IJSC_SB_EEEEEENS5_IJNS5_IJNS5_IJSS_SY_EEESX_EEESW_NS5_IJSO_SY_EEEEEEEEEEEvNS4_8identityENS5_IJNS4_18SM100_TMA_2SM_LOADES1I_EEENS5_IJS1T_NSM_INS5_IJNS5_IJNS5_IJSP_SB_EEESS_EEESC_S1W_EEENS5_IJS1Z_SW_NS5_IJSO_NSA_ILi1024EEEEEEEEEEEEEEvS24_EENS_8epilogue10collective18CollectiveEpilogueINS2G_23Sm100TmaWarpSpecializedILi4ELi2ELi64ELb1ELb0EEEJNS5_IJSG_SF_SG_EEENS5_IJNSM_ISG_SC_EENSM_INSA_ILi64EEESC_EEEEENS_10bfloat16_tESL_S2Q_SL_NS2G_6fusion15FusionCallbacksIS2K_NS2R_17LinearCombinationIS2Q_fS2Q_fLNS_15FloatRoundStyleE2EEES2L_S2P_JEEENS4_5SM1004TMEM4LOAD26SM100_TMEM_LOAD_32dp32b64xENS4_13SM90_TMA_LOADENS1K_INS1L_ILi3ELi4ELi3EEENS1N_ILi16EEENSM_INS5_IJS1P_S2N_EEENS5_IJS2N_SC_EEEEEEENS4_39AutoVectorizingCopyWithAssumedAlignmentILi128EEENS4_14SM90_TMA_STOREES37_S39_S39_EEEvvEEEEvNT_6ParamsE,@"STO_CUDA_ENTRY STV_DEFAULT"
_ZN7cutlass13device_kernelINS_4gemm6kernel13GemmUniversalIN4cute5tupleIJiiiiEEENS1_10collective13CollectiveMmaINS1_46MainloopSm100TmaUmmaWarpSpecializedBlockScaledILi8ELi2ELi1ENS5_IJNS4_1CILi2EEESB_NSA_ILi1EEEEEEEENS5_IJNSA_ILi256EEESF_NSA_ILi128EEEEEENS5_IJNS_12float_e2m1_tENS_13float_ue4m3_tEEEENS5_IJNS5_IJlSC_lEEENS4_6LayoutINS5_IJNS5_IJNS5_IJNSA_ILi32EEENSA_ILi4EEEEEEiEEENS5_IJNS5_IJNSA_ILi16EEESO_EEEiEEENS5_IJSC_iEEEEEENS5_IJST_NS5_IJNS5_IJNSA_ILi0EEESC_EEENSA_ILi512EEEEEENS5_IJSW_iEEEEEEEEEEESK_S13_NS4_8TiledMMAINS4_8MMA_AtomIJNS4_23SM100_MMA_MXF4_2x1SM_SSISI_SI_fSJ_Li256ELi256ELi16ELNS4_4UMMA5MajorE0ELS18_0ELNS17_7ScaleInE0ELS19_0EEEEEENSM_INS5_IJSC_SC_SC_EEENS5_IJSW_SW_SW_EEEEENS5_IJNS4_10UnderscoreES1F_S1F_EEEEENS5_IJNS4_28SM100_TMA_2SM_LOAD_MULTICASTES1I_EEENS5_IJNS4_14ComposedLayoutINS4_7SwizzleILi2ELi4ELi3EEENS4_18smem_ptr_flag_bitsILi4EEENSM_INS5_IJNSA_ILi8EEESG_EEENS5_IJSG_SC_EEEEEEENSM_INS5_IJNS5_IJNS5_IJSP_SC_EEESS_EEESC_NS5_IJSC_SB_EEEEEENS5_IJNS5_IJNS5_IJSS_SY_EEESX_EEESW_NS5_IJSO_SY_EEEEEEEEEEEvNS4_8identityENS5_IJNS4_18SM100_TMA_2SM_LOADES1I_EEENS5_IJS1T_NSM_INS5_IJNS5_IJNS5_IJSP_SB_EEESS_EEESC_S1W_EEENS5_IJS1Z_SW_NS5_IJSO_NSA_ILi1024EEEEEEEEEEEEEEvS24_EENS_8epilogue10collective18CollectiveEpilogueINS2G_23Sm100TmaWarpSpecializedILi4ELi2ELi64ELb1ELb0EEEJNS5_IJSG_SF_SG_EEENS5_IJNSM_ISG_SC_EENSM_INSA_ILi64EEESC_EEEEENS_10bfloat16_tESL_S2Q_SL_NS2G_6fusion15FusionCallbacksIS2K_NS2R_17LinearCombinationIS2Q_fS2Q_fLNS_15FloatRoundStyleE2EEES2L_S2P_JEEENS4_5SM1004TMEM4LOAD26SM100_TMEM_LOAD_32dp32b64xENS4_13SM90_TMA_LOADENS1K_INS1L_ILi3ELi4ELi3EEENS1N_ILi16EEENSM_INS5_IJS1P_S2N_EEENS5_IJS2N_SC_EEEEEEENS4_39AutoVectorizingCopyWithAssumedAlignmentILi128EEENS4_14SM90_TMA_STOREES37_S39_S39_EEEvvEEEEvNT_6ParamsE:
[----:B------:R-:W1:Y:S01]  /*0000*/  LDC R1, c[0x0][0x37c] ;  /* 0x0000df00ff017b82 */ /* 0x000e620000000800 */
[----:B------:R-:W2:Y:S01]  /*0010*/  S2R R152, SR_TID.X ;  /* 0x0000000000987919 */ /* 0x000ea20000002100 */
[----:B------:R-:W3:Y:S06]  /*0020*/  LDCU.64 UR12, c[0x0][0xc90] ;  /* 0x00019200ff0c77ac */ /* 0x000eec0008000a00 */
[----:B------:R-:W4:Y:S01]  /*0030*/  S2UR UR4, SR_CgaCtaId ;  /* 0x00000000000479c3 */ /* 0x000f220000008800 */
[----:B------:R-:W-:Y:S02]  /*0040*/  PRMT R139, RZ, 0x7610, R139 ;  /* 0x00007610ff8b7816 */ /* 0x000fe4000000008b */
[----:B------:R-:W-:Y:S01]  /*0050*/  ELECT P1, URZ, PT ;  /* 0x0000000000ff782f */ /* 0x000fe20003820000 */
[----:B---3--:R-:W-:-:S04]  /*0060*/  UISETP.NE.U32.AND UP0, UPT, UR12, URZ, UPT ;  /* 0x000000ff0c00728c */ /* 0x008fc8000bf05070 */
[----:B------:R-:W-:Y:S02]  /*0070*/  UISETP.NE.AND.EX UP0, UPT, UR13, URZ, UPT, UP0 ;  /* 0x000000ff0d00728c */ /* 0x000fe4000bf05300 */
[----:B----4-:R-:W-:Y:S01]  /*0080*/  ULOP3.LUT UR27, UR4, 0x1, URZ, 0xc0, !UPT ;  /* 0x00000001041b7892 */ /* 0x010fe2000f8ec0ff */
[----:B--2---:R-:W-:-:S05]  /*0090*/  SHF.R.U32.HI R140, RZ, 0x5, R152 ;  /* 0x00000005ff8c7819 */ /* 0x004fca0000011698 */
[----:B------:R-:W2:Y:S02]  /*00a0*/  SHFL.IDX PT, R0, R140, RZ, 0x1f ;  /* 0x00001fff8c007589 */ /* 0x000ea400000e0000 */
[----:B--2---:R-:W-:Y:S01]  /*00b0*/  R2UR UR17, R0 ;  /* 0x00000000001172ca */ /* 0x004fe200000e0000 */
[----:B-1----:R-:W-:-:S14]  /*00c0*/  BRA.U UP0, `(.L_x_0) ;  /* 0x0000000100307547 */ /* 0x002fdc000b800000 */
[----:B------:R-:W1:Y:S02]  /*00d0*/  LDCU.64 UR4, c[0x0][0xc88] ;  /* 0x00019100ff0477ac */ /* 0x000e640008000a00 */
[----:B-1----:R-:W-:-:S04]  /*00e0*/  UISETP.NE.U32.AND UP0, UPT, UR4, URZ, UPT ;  /* 0x000000ff0400728c */ /* 0x002fc8000bf05070 */
[----:B------:R-:W-:-:S09]  /*00f0*/  UISETP.NE.AND.EX UP0, UPT, UR5, URZ, UPT, UP0 ;  /* 0x000000ff0500728c */ /* 0x000fd2000bf05300 */
[----:B------:R-:W-:Y:S05]  /*0100*/  BRA.U !UP0, `(.L_x_1) ;  /* 0x0000000108147547 */ /* 0x000fea000b800000 */
[----:B------:R-:W1:Y:S01]  /*0110*/  LDC.64 R2, c[0x0][0xc88] ;  /* 0x00032200ff027b82 */ /* 0x000e620000000a00 */
[----:B------:R-:W1:Y:S02]  /*0120*/  LDCU.64 UR4, c[0x0][0x358] ;  /* 0x00006b00ff0477ac */ /* 0x000e640008000a00 */
[----:B-1----:R1:W5:Y:S01]  /*0130*/  LDG.E R71, desc[UR4][R2.64] ;  /* 0x0000000402477981 */ /* 0x002362000c1e1900 */
[----:B------:R-:W-:Y:S01]  /*0140*/  HFMA2 R139, -RZ, RZ, 0, 5.9604644775390625e-08 ;  /* 0x00000001ff8b7431 */ /* 0x000fe200000001ff */
[----:B------:R-:W-:Y:S05]  /*0150*/  BRA `(.L_x_0) ;  /* 0x00000000000c7947 */ /* 0x000fea0003800000 */
.L_x_1:
[----:B------:R-:W1:Y:S01]  /*0160*/  LDCU UR4, c[0x0][0xc80] ;  /* 0x00019000ff0477ac */ /* 0x000e620008000800 */
[----:B------:R-:W-:Y:S01]  /*0170*/  HFMA2 R139, -RZ, RZ, 0, 5.9604644775390625e-08 ;  /* 0x00000001ff8b7431 */ /* 0x000fe200000001ff */
[----:B-1----:R-:W-:-:S07]  /*0180*/  MOV R71, UR4 ;  /* 0x0000000400477c02 */ /* 0x002fce0008000f00 */
.L_x_0:
[----:B------:R-:W2:Y:S02]  /*0190*/  LDCU.64 UR4, c[0x0][0xcb0] ;  /* 0x00019600ff0477ac */ /* 0x000ea40008000a00 */
[----:B--2---:R-:W-:-:S04]  /*01a0*/  UISETP.NE.U32.AND UP0, UPT, UR4, URZ, UPT ;  /* 0x000000ff0400728c */ /* 0x004fc8000bf05070 */
[----:B------:R-:W-:-:S09]  /*01b0*/  UISETP.NE.AND.EX UP0, UPT, UR5, URZ, UPT, UP0 ;  /* 0x000000ff0500728c */ /* 0x000fd2000bf05300 */
[----:B------:R-:W-:Y:S05]  /*01c0*/  BRA.U UP0, `(.L_x_2) ;  /* 0x0000000100287547 */ /* 0x000fea000b800000 */
[----:B------:R-:W2:Y:S02]  /*01d0*/  LDCU.64 UR4, c[0x0][0xca8] ;  /* 0x00019500ff0477ac */ /* 0x000ea40008000a00 */
[----:B--2---:R-:W-:-:S04]  /*01e0*/  UISETP.NE.U32.AND UP0, UPT, UR4, URZ, UPT ;  /* 0x000000ff0400728c */ /* 0x004fc8000bf05070 */
[----:B------:R-:W-:-:S09]  /*01f0*/  UISETP.NE.AND.EX UP0, UPT, UR5, URZ, UPT, UP0 ;  /* 0x000000ff0500728c */ /* 0x000fd2000bf05300 */
[----:B------:R-:W-:Y:S05]  /*0200*/  BRA.U !UP0, `(.L_x_3) ;  /* 0x0000000108107547 */ /* 0x000fea000b800000 */
[----:B------:R-:W2:Y:S01]  /*0210*/  LDC.64 R68, c[0x0][0xca8] ;  /* 0x00032a00ff447b82 */ /* 0x000ea20000000a00 */
[----:B------:R-:W2:Y:S02]  /*0220*/  LDCU.64 UR4, c[0x0][0x358] ;  /* 0x00006b00ff0477ac */ /* 0x000ea40008000a00 */
[----:B--2---:R2:W5:Y:S01]  /*0230*/  LDG.E R68, desc[UR4][R68.64] ;  /* 0x0000000444447981 */ /* 0x004562000c1e1900 */
[----:B------:R-:W-:Y:S05]  /*0240*/  BRA `(.L_x_2) ;  /* 0x0000000000087947 */ /* 0x000fea0003800000 */
.L_x_3:
[----:B------:R-:W2:Y:S02]  /*0250*/  LDCU UR4, c[0x0][0xca0] ;  /* 0x00019400ff0477ac */ /* 0x000ea40008000800 */
[----:B--2---:R-:W-:Y:S02]  /*0260*/  MOV R68, UR4 ;  /* 0x0000000400447c02 */ /* 0x004fe40008000f00 */
.L_x_2:
[----:B------:R-:W-:Y:S01]  /*0270*/  IMAD.U32 R0, RZ, RZ, UR17 ;  /* 0x00000011ff007e24 */ /* 0x000fe2000f8e00ff */
[----:B------:R-:W-:Y:S04]  /*0280*/  BSSY.RECONVERGENT B0, `(.L_x_4) ;  /* 0x0000012000007945 */ /* 0x000fe80003800200 */
[C---:B------:R-:W-:Y:S02]  /*0290*/  ISETP.NE.OR P2, PT, R0.reuse, 0x1, !P1 ;  /* 0x000000010000780c */ /* 0x040fe40004f45670 */
[----:B------:R-:W-:-:S11]  /*02a0*/  ISETP.NE.OR P0, PT, R0, 0x3, !P1 ;  /* 0x000000030000780c */ /* 0x000fd60004f05670 */
[----:B------:R-:W-:Y:S05]  /*02b0*/  @P2 BRA `(.L_x_5) ;  /* 0x0000000000382947 */ /* 0x000fea0003800000 */
[----:B------:R-:W3:Y:S02]  /*02c0*/  LDCU.64 UR4, c[0x0][0x348] ;  /* 0x00006900ff0477ac */ /* 0x000ee40008000a00 */
[----:B---3--:R-:W-:Y:S02]  /*02d0*/  UIADD3 UR10, UP3, UPT, UR4, 0x80, URZ ;  /* 0x00000080040a7890 */ /* 0x008fe4000ff7e0ff */
[----:B------:R-:W-:Y:S02]  /*02e0*/  UIADD3 UR8, UP2, UPT, UR4, 0x180, URZ ;  /* 0x0000018004087890 */ /* 0x000fe4000ff5e0ff */
[----:B------:R-:W-:Y:S02]  /*02f0*/  UIADD3 UR6, UP1, UPT, UR4, 0x280, URZ ;  /* 0x0000028004067890 */ /* 0x000fe4000ff3e0ff */
[----:B------:R-:W-:Y:S02]  /*0300*/  UIADD3 UR4, UP0, UPT, UR4, 0x380, URZ ;  /* 0x0000038004047890 */ /* 0x000fe4000ff1e0ff */
[----:B------:R-:W-:-:S02]  /*0310*/  UIADD3.X UR11, UPT, UPT, URZ, UR5, URZ, UP3, !UPT ;  /* 0x00000005ff0b7290 */ /* 0x000fc40009ffe4ff */
[----:B------:R-:W-:Y:S02]  /*0320*/  UIADD3.X UR9, UPT, UPT, URZ, UR5, URZ, UP2, !UPT ;  /* 0x00000005ff097290 */ /* 0x000fe400097fe4ff */
[----:B------:R-:W-:Y:S02]  /*0330*/  UIADD3.X UR7, UPT, UPT, URZ, UR5, URZ, UP1, !UPT ;  /* 0x00000005ff077290 */ /* 0x000fe40008ffe4ff */
[----:B------:R-:W-:-:S03]  /*0340*/  UIADD3.X UR5, UPT, UPT, URZ, UR5, URZ, UP0, !UPT ;  /* 0x00000005ff057290 */ /* 0x000fc600087fe4ff */
[----:B------:R3:W-:Y:S02]  /*0350*/  UTMACCTL.PF [UR10] ;  /* 0x000000000a0079b9 */ /* 0x0007e40008040000 */
[----:B------:R3:W-:Y:S02]  /*0360*/  UTMACCTL.PF [UR8] ;  /* 0x00000000080079b9 */ /* 0x0007e40008040000 */
[----:B------:R3:W-:Y:S02]  /*0370*/  UTMACCTL.PF [UR6] ;  /* 0x00000000060079b9 */ /* 0x0007e40008040000 */
[----:B------:R3:W-:Y:S02]  /*0380*/  UTMACCTL.PF [UR4] ;  /* 0x00000000040079b9 */ /* 0x0007e40008040000 */
[----:B---3--:R-:W-:Y:S01]  /*0390*/  NOP ;  /* 0x0000000000007918 */ /* 0x008fe20000000000 */
.L_x_5:
[----:B------:R-:W-:Y:S05]  /*03a0*/  BSYNC.RECONVERGENT B0 ;  /* 0x0000000000007941 */ /* 0x000fea0003800200 */
.L_x_4:
[----:B------:R-:W-:Y:S04]  /*03b0*/  BSSY.RECONVERGENT B0, `(.L_x_6) ;  /* 0x000000a000007945 */ /* 0x000fe80003800200 */
[----:B------:R-:W-:Y:S05]  /*03c0*/  @P0 BRA `(.L_x_7) ;  /* 0x0000000000200947 */ /* 0x000fea0003800000 */
[----:B------:R-:W3:Y:S02]  /*03d0*/  LDCU.64 UR4, c[0x0][0x348] ;  /* 0x00006900ff0477ac */ /* 0x000ee40008000a00 */
[----:B---3--:R-:W-:Y:S02]  /*03e0*/  UIADD3 UR6, UP1, UPT, UR4, 0x980, URZ ;  /* 0x0000098004067890 */ /* 0x008fe4000ff3e0ff */
[----:B------:R-:W-:Y:S02]  /*03f0*/  UIADD3 UR4, UP0, UPT, UR4, 0xa80, URZ ;  /* 0x00000a8004047890 */ /* 0x000fe4000ff1e0ff */
[----:B------:R-:W-:Y:S02]  /*0400*/  UIADD3.X UR7, UPT, UPT, URZ, UR5, URZ, UP1, !UPT ;  /* 0x00000005ff077290 */ /* 0x000fe40008ffe4ff */
[----:B------:R-:W-:-:S07]  /*0410*/  UIADD3.X UR5, UPT, UPT, URZ, UR5, URZ, UP0, !UPT ;  /* 0x00000005ff057290 */ /* 0x000fce00087fe4ff */
[----:B------:R3:W-:Y:S02]  /*0420*/  UTMACCTL.PF [UR6] ;  /* 0x00000000060079b9 */ /* 0x0007e40008040000 */
[----:B------:R3:W-:Y:S02]  /*0430*/  UTMACCTL.PF [UR4] ;  /* 0x00000000040079b9 */ /* 0x0007e40008040000 */
[----:B---3--:R-:W-:Y:S01]  /*0440*/  NOP ;  /* 0x0000000000007918 */ /* 0x008fe20000000000 */
.L_x_7:
[----:B------:R-:W-:Y:S05]  /*0450*/  BSYNC.RECONVERGENT B0 ;  /* 0x0000000000007941 */ /* 0x000fea0003800200 */
.L_x_6:
[----:B------:R-:W3:Y:S01]  /*0460*/  LDCU.64 UR4, c[0x0][0xc88] ;  /* 0x00019100ff0477ac */ /* 0x000ee20008000a00 */
[----:B------:R-:W-:Y:S02]  /*0470*/  UISETP.EQ.U32.AND UP1, UPT, UR12, URZ, UPT ;  /* 0x000000ff0c00728c */ /* 0x000fe4000bf22070 */
[----:B------:R-:W-:Y:S02]  /*0480*/  UPLOP3.LUT UP3, UPT, UPT, UPT, UPT, 0x80, 0x8 ;  /* 0x000000000008789c */ /* 0x000fe40003f6f070 */
[----:B---3--:R-:W-:-:S04]  /*0490*/  UISETP.NE.U32.AND UP0, UPT, UR4, URZ, UPT ;  /* 0x000000ff0400728c */ /* 0x008fc8000bf05070 */
[----:B------:R-:W-:-:S04]  /*04a0*/  UISETP.NE.AND.EX UP0, UPT, UR5, URZ, UPT, UP0 ;  /* 0x000000ff0500728c */ /* 0x000fc8000bf05300 */
[----:B------:R-:W-:-:S04]  /*04b0*/  UISETP.EQ.OR.EX UP2, UPT, UR13, URZ, !UP0, UP1 ;  /* 0x000000ff0d00728c */ /* 0x000fc8000c742710 */
[----:B------:R-:W-:-:S06]  /*04c0*/  UP2UR UR4, UPR, URZ, 0x4 ;  /* 0x00000004ff047883 */ /* 0x000fcc0008000000 */
[----:B------:R-:W-:Y:S01]  /*04d0*/  MOV R143, UR4 ;  /* 0x00000004008f7c02 */ /* 0x000fe20008000f00 */
[----:B------:R-:W-:Y:S06]  /*04e0*/  BRA.U !UP2, `(.L_x_8) ;  /* 0x000000010a207547 */ /* 0x000fec000b800000 */
[----:B------:R-:W-:Y:S01]  /*04f0*/  UISETP.NE.U32.AND UP1, UPT, UR12, URZ, UPT ;  /* 0x000000ff0c00728c */ /* 0x000fe2000bf25070 */
[----:B-----5:R-:W-:Y:S01]  /*0500*/  FSETP.NEU.AND P0, PT, R71, RZ, PT ;  /* 0x000000ff4700720b */ /* 0x020fe20003f0d000 */
[----:B------:R-:W-:Y:S02]  /*0510*/  USEL UR4, URZ, 0xffffffff, UP0 ;  /* 0xffffffffff047887 */ /* 0x000fe40008000000 */
[----:B------:R-:W-:-:S10]  /*0520*/  UISETP.NE.AND.EX UP1, UPT, UR13, URZ, UPT, UP1 ;  /* 0x000000ff0d00728c */ /* 0x000fd4000bf25310 */
[----:B------:R-:W-:Y:S01]  /*0530*/  VOTEU.ANY UP0, P0 ;  /* 0x0000000000ff7886 */ /* 0x000fe20000000100 */
[----:B------:R-:W-:-:S04]  /*0540*/  @!UP1 USEL UR4, URZ, 0xffffffff, UP0 ;  /* 0xffffffffff049887 */ /* 0x000fc80008000000 */
[----:B------:R-:W-:-:S04]  /*0550*/  ULOP3.LUT UR4, UR4, 0x1, URZ, 0xc0, !UPT ;  /* 0x0000000104047892 */ /* 0x000fc8000f8ec0ff */
[----:B------:R-:W-:-:S11]  /*0560*/  UISETP.NE.U32.AND UP3, UPT, UR4, 0x1, UPT ;  /* 0x000000010400788c */ /* 0x000fd6000bf65070 */
.L_x_8:
[----:B------:R-:W3:Y:S01]  /*0570*/  SHFL.IDX PT, R0, R140, RZ, 0x1f ;  /* 0x00001fff8c007589 */ /* 0x000ee200000e0000 */
[----:B------:R-:W-:-:S04]  /*0580*/  UISETP.NE.AND UP0, UPT, UR17, 0x2, UPT ;  /* 0x000000021100788c */ /* 0x000fc8000bf05270 */
[----:B------:R-:W-:Y:S02]  /*0590*/  UISETP.EQ.AND UP1, UPT, UR27, URZ, !UP0 ;  /* 0x000000ff1b00728c */ /* 0x000fe4000c722270 */
[----:B------:R-:W-:-:S04]  /*05a0*/  USEL UR49, URZ, 0x1, UP0 ;  /* 0x00000001ff317887 */ /* 0x000fc80008000000 */
[----:B------:R-:W-:Y:S02]  /*05b0*/  PLOP3.LUT P4, PT, P1, PT, UP1, 0x80, 0x8 ;  /* 0x000000000008781c */ /* 0x000fe40000f8f018 */
[----:B---3--:R-:W-:-:S13]  /*05c0*/  ISETP.NE.AND P0, PT, R0, RZ, PT ;  /* 0x000000ff0000720c */ /* 0x008fda0003f05270 */
[----:B------:R-:W-:Y:S05]  /*05d0*/  @P0 BRA `(.L_x_9) ;  /* 0x0000000000780947 */ /* 0x000fea0003800000 */
[----:B------:R-:W3:Y:S01]  /*05e0*/  S2UR UR5, SR_CgaCtaId ;  /* 0x00000000000579c3 */ /* 0x000ee20000008800 */
[----:B------:R-:W-:Y:S01]  /*05f0*/  UMOV UR4, 0x400 ;  /* 0x0000040000047882 */ /* 0x000fe20000000000 */
[----:B------:R-:W-:Y:S01]  /*0600*/  UMOV UR8, 0x1 ;  /* 0x0000000100087882 */ /* 0x000fe20000000000 */
[----:B------:R-:W-:Y:S01]  /*0610*/  UMOV UR6, 0x2 ;  /* 0x0000000200067882 */ /* 0x000fe20000000000 */
[----:B------:R-:W-:-:S04]  /*0620*/  UIADD3 UR8, UPT, UPT, -UR8, 0x100000, URZ ;  /* 0x0010000008087890 */ /* 0x000fc8000fffe1ff */
[----:B------:R-:W-:Y:S02]  /*0630*/  USHF.L.U32 UR9, UR8, 0xb, URZ ;  /* 0x0000000b08097899 */ /* 0x000fe400080006ff */
[----:B------:R-:W-:Y:S02]  /*0640*/  USHF.L.U32 UR8, UR8, 0x1, URZ ;  /* 0x0000000108087899 */ /* 0x000fe400080006ff */
[----:B------:R-:W-:-:S04]  /*0650*/  UIADD3 UR6, UPT, UPT, -UR6, 0x100000, URZ ;  /* 0x0010000006067890 */ /* 0x000fc8000fffe1ff */
[----:B------:R-:W-:Y:S02]  /*0660*/  USHF.L.U32 UR7, UR6, 0xb, URZ ;  /* 0x0000000b06077899 */ /* 0x000fe400080006ff */
[----:B------:R-:W-:Y:S01]  /*0670*/  USHF.L.U32 UR6, UR6, 0x1, URZ ;  /* 0x0000000106067899 */ /* 0x000fe200080006ff */
[----:B------:R-:W-:Y:S01]  /*0680*/  ELECT P0, URZ, PT ;  /* 0x0000000000ff782f */ /* 0x000fe20003800000 */
[----:B---3--:R-:W-:Y:S01]  /*0690*/  ULEA UR4, UR5, UR4, 0x18 ;  /* 0x0000000405047291 */ /* 0x008fe2000f8ec0ff */
[----:B------:R-:W3:Y:S11]  /*06a0*/  FENCE.VIEW.ASYNC.S ;  /* 0x00000000000073c6 */ /* 0x000ef60000000000 */
[----:B---3--:R3:W4:Y:S01]  /*06b0*/  SYNCS.EXCH.64 URZ, [UR4], UR8 ;  /* 0x0000000804ff75b2 */ /* 0x0087220008000100 */
[----:B------:R3:W1:Y:S01]  /*06c0*/  SYNCS.EXCH.64 URZ, [UR4+0x40], UR6 ;  /* 0x0000400604ff75b2 */ /* 0x0006620008000100 */
        /* <DEDUP_REMOVED lines=13> */
[----:B------:R3:W1:Y:S02]  /*07a0*/  SYNCS.EXCH.64 URZ, [UR4+0x78], UR6 ;  /* 0x0000780604ff75b2 */ /* 0x0006640008000100 */
[----:B---3--:R-:W-:Y:S01]  /*07b0*/  NOP ;  /* 0x0000000000007918 */ /* 0x008fe20000000000 */
.L_x_9:
[----:B------:R-:W3:Y:S01]  /*07c0*/  SHFL.IDX PT, R0, R140, RZ, 0x1f ;  /* 0x00001fff8c007589 */ /* 0x000ee200000e0000 */
[----:B------:R-:W-:Y:S01]  /*07d0*/  NOP ;  /* 0x0000000000007918 */ /* 0x000fe20000000000 */
[----:B---3--:R-:W-:-:S13]  /*07e0*/  ISETP.NE.AND P0, PT, R0, 0x1, PT ;  /* 0x000000010000780c */ /* 0x008fda0003f05270 */
        /* <DEDUP_REMOVED lines=14> */
[----:B---3--:R3:W1:Y:S01]  /*08d0*/  SYNCS.EXCH.64 URZ, [UR4+0x80], UR8 ;  /* 0x0000800804ff75b2 */ /* 0x0086620008000100 */
[----:B------:R3:W1:Y:S01]  /*08e0*/  SYNCS.EXCH.64 URZ, [UR4+0xa0], UR6 ;  /* 0x0000a00604ff75b2 */ /* 0x0006620008000100 */
[----:B------:R3:W1:Y:S01]  /*08f0*/  SYNCS.EXCH.64 URZ, [UR4+0x88], UR8 ;  /* 0x0000880804ff75b2 */ /* 0x0006620008000100 */
[----:B------:R3:W1:Y:S01]  /*0900*/  SYNCS.EXCH.64 URZ, [UR4+0xa8], UR6 ;  /* 0x0000a80604ff75b2 */ /* 0x0006620008000100 */
[----:B------:R3:W1:Y:S01]  /*0910*/  SYNCS.EXCH.64 URZ, [UR4+0x90], UR8 ;  /* 0x0000900804ff75b2 */ /* 0x0006620008000100 */
[----:B------:R3:W1:Y:S01]  /*0920*/  SYNCS.EXCH.64 URZ, [UR4+0xb0], UR6 ;  /* 0x0000b00604ff75b2 */ /* 0x0006620008000100 */
[----:B------:R3:W1:Y:S01]  /*0930*/  SYNCS.EXCH.64 URZ, [UR4+0x98], UR8 ;  /* 0x0000980804ff75b2 */ /* 0x0006620008000100 */
[----:B------:R3:W1:Y:S01]  /*0940*/  SYNCS.EXCH.64 URZ, [UR4+0xb8], UR6 ;  /* 0x0000b80604ff75b2 */ /* 0x0006620008000100 */
[----:B------:R-:W-:Y:S01]  /*0950*/  NOP ;  /* 0x0000000000007918 */ /* 0x000fe20000000000 */
.L_x_10:
[----:B------:R-:W2:Y:S01]  /*0960*/  SHFL.IDX PT, R0, R140, RZ, 0x1f ;  /* 0x00001fff8c007589 */ /* 0x000ea200000e0000 */
[----:B------:R-:W-:Y:S01]  /*0970*/  NOP ;  /* 0x0000000000007918 */ /* 0x000fe20000000000 */
[----:B--2---:R-:W-:-:S13]  /*0980*/  ISETP.NE.AND P0, PT, R0, 0x3, PT ;  /* 0x000000030000780c */ /* 0x004fda0003f05270 */
[----:B------:R-:W-:Y:S05]  /*0990*/  @P0 BRA `(.L_x_11) ;  /* 0x0000000000300947 */ /* 0x000fea0003800000 */
[----:B---3--:R-:W2:Y:S01]  /*09a0*/  S2UR UR6, SR_CgaCtaId ;  /* 0x00000000000679c3 */ /* 0x008ea20000008800 */
[----:B------:R-:W-:Y:S01]  /*09b0*/  UMOV UR4, 0x400 ;  /* 0x0000040000047882 */ /* 0x000fe20000000000 */
[----:B------:R-:W-:Y:S01]  /*09c0*/  UMOV UR5, 0x20 ;  /* 0x0000002000057882 */ /* 0x000fe20000000000 */
[----:B------:R-:W-:Y:S01]  /*09d0*/  ELECT P0, URZ, PT ;  /* 0x0000000000ff782f */ /* 0x000fe20003800000 */
[----:B--2---:R-:W-:Y:S02]  /*09e0*/  ULEA UR6, UR6, UR4, 0x18 ;  /* 0x0000000406067291 */ /* 0x004fe4000f8ec0ff */
[----:B------:R-:W-:-:S04]  /*09f0*/  UIADD3 UR4, UPT, UPT, -UR5, 0x100000, URZ ;  /* 0x0010000005047890 */ /* 0x000fc8000fffe1ff */
[----:B------:R-:W-:Y:S02]  /*0a00*/  USHF.L.U32 UR5, UR4, 0xb, URZ ;  /* 0x0000000b04057899 */ /* 0x000fe400080006ff */
[----:B------:R-:W-:Y:S01]  /*0a10*/  USHF.L.U32 UR4, UR4, 0x1, URZ ;  /* 0x0000000104047899 */ /* 0x000fe200080006ff */
[----:B------:R-:W2:Y:S11]  /*0a20*/  FENCE.VIEW.ASYNC.S ;  /* 0x00000000000073c6 */ /* 0x000eb60000000000 */
[----:B--2---:R2:W3:Y:S01]  /*0a30*/  SYNCS.EXCH.64 URZ, [UR6+0xc0], UR4 ;  /* 0x0000c00406ff75b2 */ /* 0x0044e20008000100 */
[----:B------:R2:W1:Y:S01]  /*0a40*/  SYNCS.EXCH.64 URZ, [UR6+0xc8], UR4 ;  /* 0x0000c80406ff75b2 */ /* 0x0004620008000100 */
[----:B------:R-:W-:Y:S01]  /*0a50*/  NOP ;  /* 0x0000000000007918 */ /* 0x000fe20000000000 */
.L_x_11:
[----:B------:R-:W4:Y:S01]  /*0a60*/  SHFL.IDX PT, R0, R140, RZ, 0x1f ;  /* 0x00001fff8c007589 */ /* 0x000f2200000e0000 */
[----:B------:R-:W-:Y:S01]  /*0a70*/  NOP ;  /* 0x0000000000007918 */ /* 0x000fe20000000000 */
[----:B----4-:R-:W-:-:S13]  /*0a80*/  ISETP.NE.AND P0, PT, R0, 0x4, PT ;  /* 0x000000040000780c */ /* 0x010fda0003f05270 */
[----:B------:R-:W-:Y:S05]  /*0a90*/  @P0 BRA `(.L_x_12) ;  /* 0x00000000004c0947 */ /* 0x000fea0003800000 */
[----:B--2---:R-:W2:Y:S01]  /*0aa0*/  S2UR UR5, SR_CgaCtaId ;  /* 0x00000000000579c3 */ /* 0x004ea20000008800 */
[----:B---3--:R-:W-:Y:S01]  /*0ab0*/  UMOV UR4, 0x3a0 ;  /* 0x000003a000047882 */ /* 0x008fe20000000000 */
[----:B------:R-:W-:Y:S01]  /*0ac0*/  UMOV UR6, 0x400 ;  /* 0x0000040000067882 */ /* 0x000fe20000000000 */
[----:B------:R-:W-:Y:S01]  /*0ad0*/  USEL UR4, UR4, 0x320, UP3 ;  /* 0x0000032004047887 */ /* 0x000fe20009800000 */
[----:B------:R-:W-:Y:S01]  /*0ae0*/  UMOV UR8, 0x1 ;  /* 0x0000000100087882 */ /* 0x000fe20000000000 */
[----:B------:R-:W-:Y:S01]  /*0af0*/  ELECT P0, URZ, PT ;  /* 0x0000000000ff782f */ /* 0x000fe20003800000 */
[----:B------:R-:W-:-:S04]  /*0b00*/  UIADD3 UR8, UPT, UPT, -UR8, 0x100000, URZ ;  /* 0x0010000008087890 */ /* 0x000fc8000fffe1ff */
[----:B------:R-:W-:Y:S02]  /*0b10*/  USHF.L.U32 UR9, UR8, 0xb, URZ ;  /* 0x0000000b08097899 */ /* 0x000fe400080006ff */
[----:B------:R-:W-:Y:S02]  /*0b20*/  USHF.L.U32 UR8, UR8, 0x1, URZ ;  /* 0x0000000108087899 */ /* 0x000fe400080006ff */
[----:B--2---:R-:W-:Y:S02]  /*0b30*/  ULEA UR6, UR5, UR6, 0x18 ;  /* 0x0000000605067291 */ /* 0x004fe4000f8ec0ff */
[----:B------:R-:W-:-:S04]  /*0b40*/  UIADD3 UR4, UPT, UPT, -UR4, 0x100000, URZ ;  /* 0x0010000004047890 */ /* 0x000fc8000fffe1ff */
[----:B------:R-:W-:Y:S02]  /*0b50*/  USHF.L.U32 UR5, UR4, 0xb, URZ ;  /* 0x0000000b04057899 */ /* 0x000fe400080006ff */
[----:B------:R-:W-:Y:S01]  /*0b60*/  USHF.L.U32 UR4, UR4, 0x1, URZ ;  /* 0x0000000104047899 */ /* 0x000fe200080006ff */
[----:B------:R-:W2:Y:S03]  /*0b70*/  FENCE.VIEW.ASYNC.S ;  /* 0x00000000000073c6 */ /* 0x000ea60000000000 */
[----:B--2---:R4:W2:Y:S08]  /*0b80*/  SYNCS.EXCH.64 URZ, [UR6+0xd0], UR8 ;  /* 0x0000d00806ff75b2 */ /* 0x0048b00008000100 */
[----:B------:R4:W3:Y:S01]  /*0b90*/  SYNCS.EXCH.64 URZ, [UR6+0xe0], UR4 ;  /* 0x0000e00406ff75b2 */ /* 0x0008e20008000100 */
[----:B------:R4:W1:Y:S01]  /*0ba0*/  SYNCS.EXCH.64 URZ, [UR6+0xd8], UR8 ;  /* 0x0000d80806ff75b2 */ /* 0x0008620008000100 */
[----:B------:R4:W1:Y:S02]  /*0bb0*/  SYNCS.EXCH.64 URZ, [UR6+0xe8], UR4 ;  /* 0x0000e80406ff75b2 */ /* 0x0008640008000100 */
[----:B----4-:R-:W-:Y:S01]  /*0bc0*/  NOP ;  /* 0x0000000000007918 */ /* 0x010fe20000000000 */
.L_x_12:
[----:B------:R-:W4:Y:S01]  /*0bd0*/  SHFL.IDX PT, R0, R140, RZ, 0x1f ;  /* 0x00001fff8c007589 */ /* 0x000f2200000e0000 */
[----:B------:R-:W-:Y:S01]  /*0be0*/  NOP ;  /* 0x0000000000007918 */ /* 0x000fe20000000000 */
[----:B----4-:R-:W-:-:S13]  /*0bf0*/  ISETP.NE.AND P0, PT, R0, 0x5, PT ;  /* 0x000000050000780c */ /* 0x010fda0003f05270 */
[----:B------:R-:W-:Y:S05]  /*0c00*/  @P0 BRA `(.L_x_13) ;  /* 0x0000000000400947 */ /* 0x000fea0003800000 */
[----:B--2---:R-:W2:Y:S01]  /*0c10*/  S2UR UR5, SR_CgaCtaId ;  /* 0x00000000000579c3 */ /* 0x004ea20000008800 */
[----:B---3--:R-:W-:Y:S01]  /*0c20*/  UMOV UR4, 0x400 ;  /* 0x0000040000047882 */ /* 0x008fe20000000000 */
        /* <DEDUP_REMOVED lines=9> */
[----:B--2---:R-:W-:Y:S01]  /*0cc0*/  ULEA UR4, UR5, UR4, 0x18 ;  /* 0x0000000405047291 */ /* 0x004fe2000f8ec0ff */
[----:B------:R-:W2:Y:S11]  /*0cd0*/  FENCE.VIEW.ASYNC.S ;  /* 0x00000000000073c6 */ /* 0x000eb60000000000 */
[----:B--2---:R4:W2:Y:S01]  /*0ce0*/  SYNCS.EXCH.64 URZ, [UR4+0xf0], UR6 ;  /* 0x0000f00604ff75b2 */ /* 0x0048a20008000100 */
[----:B------:R4:W3:Y:S02]  /*0cf0*/  SYNCS.EXCH.64 URZ, [UR4+0xf8], UR8 ;  /* 0x0000f80804ff75b2 */ /* 0x0008e40008000100 */
[----:B----4-:R-:W-:Y:S01]  /*0d00*/  NOP ;  /* 0x0000000000007918 */ /* 0x010fe20000000000 */
.L_x_13:
[----:B------:R-:W4:Y:S01]  /*0d10*/  SHFL.IDX PT, R0, R140, RZ, 0x1f ;  /* 0x00001fff8c007589 */ /* 0x000f2200000e0000 */
[----:B------:R-:W-:Y:S01]  /*0d20*/  ISETP.NE.OR P1, PT, RZ, UR17, !P1 ;  /* 0x00000011ff007c0c */ /* 0x000fe2000cf25670 */
[----:B------:R-:W-:Y:S01]  /*0d30*/  NOP ;  /* 0x0000000000007918 */ /* 0x000fe20000000000 */
[----:B----4-:R-:W-:-:S13]  /*0d40*/  ISETP.NE.AND P0, PT, R0, 0x3, PT ;  /* 0x000000030000780c */ /* 0x010fda0003f05270 */
[----:B------:R-:W-:Y:S05]  /*0d50*/  @P0 BRA `(.L_x_14) ;  /* 0x0000000000380947 */ /* 0x000fea0003800000 */
[----:B--2---:R-:W2:Y:S01]  /*0d60*/  S2UR UR5, SR_CgaCtaId ;  /* 0x00000000000579c3 */ /* 0x004ea20000008800 */
[----:B---3--:R-:W-:Y:S01]  /*0d70*/  UMOV UR4, 0x400 ;  /* 0x0000040000047882 */ /* 0x008fe20000000000 */
[----:B------:R-:W-:Y:S01]  /*0d80*/  UMOV UR6, 0x20 ;  /* 0x0000002000067882 */ /* 0x000fe20000000000 */
[----:B------:R-:W-:Y:S01]  /*0d90*/  ELECT P0, URZ, PT ;  /* 0x0000000000ff782f */ /* 0x000fe20003800000 */
[----:B------:R-:W-:-:S04]  /*0da0*/  UIADD3 UR6, UPT, UPT, -UR6, 0x100000, URZ ;  /* 0x0010000006067890 */ /* 0x000fc8000fffe1ff */
[----:B------:R-:W-:Y:S02]  /*0db0*/  USHF.L.U32 UR7, UR6, 0xb, URZ ;  /* 0x0000000b06077899 */ /* 0x000fe400080006ff */
[----:B------:R-:W-:Y:S02]  /*0dc0*/  USHF.L.U32 UR6, UR6, 0x1, URZ ;  /* 0x0000000106067899 */ /* 0x000fe400080006ff */
[----:B--2---:R-:W-:Y:S01]  /*0dd0*/  ULEA UR4, UR5, UR4, 0x18 ;  /* 0x0000000405047291 */ /* 0x004fe2000f8ec0ff */
[----:B------:R-:W2:Y:S11]  /*0de0*/  FENCE.VIEW.ASYNC.S ;  /* 0x00000000000073c6 */ /* 0x000eb60000000000 */
[----:B--2---:R4:W2:Y:S01]  /*0df0*/  SYNCS.EXCH.64 URZ, [UR4+0x100], UR6 ;  /* 0x0001000604ff75b2 */ /* 0x0048a20008000100 */
[----:B------:R4:W3:Y:S01]  /*0e00*/  SYNCS.EXCH.64 URZ, [UR4+0x110], UR6 ;  /* 0x0001100604ff75b2 */ /* 0x0008e20008000100 */
[----:B------:R4:W1:Y:S01]  /*0e10*/  SYNCS.EXCH.64 URZ, [UR4+0x108], UR6 ;  /* 0x0001080604ff75b2 */ /* 0x0008620008000100 */
[----:B------:R4:W1:Y:S02]  /*0e20*/  SYNCS.EXCH.64 URZ, [UR4+0x118], UR6 ;  /* 0x0001180604ff75b2 */ /* 0x0008640008000100 */
[----:B----4-:R-:W-:Y:S01]  /*0e30*/  NOP ;  /* 0x0000000000007918 */ /* 0x010fe20000000000 */
.L_x_14:
[----:B---3--:R-:W3:Y:S01]  /*0e40*/  S2UR UR7, SR_CgaCtaId ;  /* 0x00000000000779c3 */ /* 0x008ee20000008800 */
[----:B------:R-:W-:Y:S01]  /*0e50*/  VOTEU.ALL UP0, P1 ;  /* 0x0000000000ff7886 */ /* 0x000fe20000800000 */
[----:B--2---:R-:W-:Y:S01]  /*0e60*/  UMOV UR4, 0x100 ;  /* 0x0000010000047882 */ /* 0x004fe20000000000 */
[----:B------:R-:W-:Y:S01]  /*0e70*/  NOP ;  /* 0x0000000000007918 */ /* 0x000fe20000000000 */
[----:B-1----:R-:W-:Y:S01]  /*0e80*/  LOP3.LUT R3, R152, 0x1f, RZ, 0xc0, !PT ;  /* 0x0000001f98037812 */ /* 0x002fe200078ec0ff */
[----:B------:R-:W-:Y:S01]  /*0e90*/  UISETP.NE.AND UP4, UPT, UR17, URZ, UPT ;  /* 0x000000ff1100728c */ /* 0x000fe2000bf85270 */
[----:B------:R-:W-:Y:S01]  /*0ea0*/  @!UP0 UMOV UR6, 0x400 ;  /* 0x0000040000068882 */ /* 0x000fe20000000000 */
[----:B------:R-:W-:-:S04]  /*0eb0*/  @!UP0 UIADD3 UR4, UPT, UPT, -UR4, 0x100000, URZ ;  /* 0x0010000004048890 */ /* 0x000fc8000fffe1ff */
[----:B------:R-:W-:Y:S02]  /*0ec0*/  @!UP0 USHF.L.U32 UR5, UR4, 0xb, URZ ;  /* 0x0000000b04058899 */ /* 0x000fe400080006ff */
[----:B------:R-:W-:Y:S02]  /*0ed0*/  @!UP0 USHF.L.U32 UR4, UR4, 0x1, URZ ;  /* 0x0000000104048899 */ /* 0x000fe400080006ff */
[----:B---3--:R-:W-:Y:S01]  /*0ee0*/  @!UP0 ULEA UR6, UR7, UR6, 0x18 ;  /* 0x0000000607068291 */ /* 0x008fe2000f8ec0ff */
[----:B------:R-:W1:Y:S01]  /*0ef0*/  LDCU UR7, c[0x0][0x36c] ;  /* 0x00006d80ff0777ac */ /* 0x000e620008000800 */
[----:B------:R-:W-:Y:S01]  /*0f00*/  VOTEU.ALL UP0, P1 ;  /* 0x0000000000ff7886 */ /* 0x000fe20000800000 */
[----:B------:R-:W2:Y:S09]  /*0f10*/  FENCE.VIEW.ASYNC.S ;  /* 0x00000000000073c6 */ /* 0x000eb20000000000 */
[----:B--2---:R2:W3:Y:S01]  /*0f20*/  @!UP0 SYNCS.EXCH.64 URZ, [UR6+0x120], UR4 ;  /* 0x0001200406ff85b2 */ /* 0x0044e20008000100 */
[----:B-1----:R-:W-:-:S09]  /*0f30*/  UISETP.EQ.U32.AND UP5, UPT, UR7, 0x1, UPT ;  /* 0x000000010700788c */ /* 0x002fd2000bfa2070 */
[----:B--2---:R-:W-:Y:S05]  /*0f40*/  BRA.U !UP5, `(.L_x_15) ;  /* 0x000000010d087547 */ /* 0x004fea000b800000 */
[----:B---3--:R-:W-:Y:S01]  /*0f50*/  UCGABAR_ARV ;  /* 0x00000000000079c7 */ /* 0x008fe20008000000 */
[----:B------:R-:W-:Y:S05]  /*0f60*/  BRA `(.L_x_16) ;  /* 0x0000000000047947 */ /* 0x000fea0003800000 */
.L_x_15:
[----:B---3--:R-:W-:Y:S01]  /*0f70*/  NOP ;  /* 0x0000000000007918 */ /* 0x008fe20000000000 */
.L_x_16:
[----:B------:R-:W1:Y:S01]  /*0f80*/  S2UR UR68, SR_CTAID.X ;  /* 0x00000000004479c3 */ /* 0x000e620000002500 */
[----:B------:R-:W-:-:S05]  /*0f90*/  CS2R.32 R142, SR_CgaSize ;  /* 0x00000000008e7805 */ /* 0x000fca0000008a00 */
[----:B------:R-:W-:-:S05]  /*0fa0*/  IMAD R142, R142, -0xa0, RZ ;  /* 0xffffff608e8e7824 */ /* 0x000fca00078e02ff */
[----:B------:R-:W-:-:S14]  /*0fb0*/  R2UR UR5, R142 ;  /* 0x000000008e0572ca */ /* 0x000fdc00000e0000 */
[----:B------:R-:W2:Y:S01]  /*0fc0*/  LDCU UR5, c[0x0][UR5+0x2b0] ;  /* 0x00005600050577ac */ /* 0x000ea20008000800 */
[----:B------:R-:W-:-:S05]  /*0fd0*/  CS2R.32 R142, SR_CgaSize ;  /* 0x00000000008e7805 */ /* 0x000fca0000008a00 */
[----:B------:R-:W-:-:S05]  /*0fe0*/  IMAD R142, R142, -0xa0, RZ ;  /* 0xffffff608e8e7824 */ /* 0x000fca00078e02ff */
[----:B------:R-:W-:-:S14]  /*0ff0*/  R2UR UR4, R142 ;  /* 0x000000008e0472ca */ /* 0x000fdc00000e0000 */
[----:B------:R-:W3:Y:S01]  /*1000*/  LDCU UR4, c[0x0][UR4+0x2b4] ;  /* 0x00005680040477ac */ /* 0x000ee20008000800 */
[----:B------:R-:W4:Y:S01]  /*1010*/  S2UR UR7, SR_CTAID.Y ;  /* 0x00000000000779c3 */ /* 0x000f220000002600 */
[----:B------:R-:W-:-:S05]  /*1020*/  CS2R.32 R142, SR_CgaSize ;  /* 0x00000000008e7805 */ /* 0x000fca0000008a00 */
[----:B------:R-:W-:-:S05]  /*1030*/  IMAD R142, R142, -0xa0, RZ ;  /* 0xffffff608e8e7824 */ /* 0x000fca00078e02ff */
[----:B------:R-:W-:-:S14]  /*1040*/  R2UR UR8, R142 ;  /* 0x000000008e0872ca */ /* 0x000fdc00000e0000 */
[----:B------:R-:W3:Y:S01]  /*1050*/  LDCU UR8, c[0x0][UR8+0x2a0] ;  /* 0x00005400080877ac */ /* 0x000ee20008000800 */
[----:B------:R-:W-:-:S05]  /*1060*/  CS2R.32 R142, SR_CgaSize ;  /* 0x00000000008e7805 */ /* 0x000fca0000008a00 */
[----:B------:R-:W-:-:S05]  /*1070*/  IMAD R142, R142, -0xa0, RZ ;  /* 0xffffff608e8e7824 */ /* 0x000fca00078e02ff */
[----:B------:R-:W-:-:S14]  /*1080*/  R2UR UR9, R142 ;  /* 0x000000008e0972ca */ /* 0x000fdc00000e0000 */
[----:B------:R-:W3:Y:S01]  /*1090*/  LDCU UR9, c[0x0][UR9+0x2a4] ;  /* 0x00005480090977ac */ /* 0x000ee20008000800 */
[----:B------:R-:W3:Y:S01]  /*10a0*/  S2UR UR6, SR_CgaCtaId ;  /* 0x00000000000679c3 */ /* 0x000ee20000008800 */
[----:B------:R-:W-:Y:S01]  /*10b0*/  UISETP.GT.U32.AND UP0, UPT, UR27, 0xffff, UPT ;  /* 0x0000ffff1b00788c */ /* 0x000fe2000bf04070 */
[----:B------:R-:W3:Y:S03]  /*10c0*/  LDCU UR21, c[0x0][0xf24] ;  /* 0x0001e480ff1577ac */ /* 0x000ee60008000800 */
[----:B------:R-:W-:Y:S01]  /*10d0*/  USEL UR46, UR27, 0xffff, !UP0 ;  /* 0x0000ffff1b2e7887 */ /* 0x000fe2000c000000 */
[----:B-1----:R-:W-:Y:S02]  /*10e0*/  I2FP.F32.U32 R2, UR68 ;  /* 0x0000004400027c45 */ /* 0x002fe40008201000 */
[----:B------:R-:W1:Y:S01]  /*10f0*/  S2UR UR36, SR_CTAID.Z ;  /* 0x00000000002479c3 */ /* 0x000e620000002700 */
[----:B------:R-:W-:Y:S01]  /*1100*/  UMOV UR30, 0x5 ;  /* 0x00000005001e7882 */ /* 0x000fe20000000000 */
[----:B------:R-:W-:Y:S01]  /*1110*/  UMOV UR29, 0x3 ;  /* 0x00000003001d7882 */ /* 0x000fe20000000000 */
[----:B------:R-:W1:Y:S01]  /*1120*/  LDCU UR44, c[0x0][0xf24] ;  /* 0x0001e480ff2c77ac */ /* 0x000e620008000800 */
[----:B--2---:R-:W-:Y:S01]  /*1130*/  FMUL R2, R2, UR5 ;  /* 0x0000000502027c20 */ /* 0x004fe20008400000 */
[----:B----4-:R-:W-:Y:S01]  /*1140*/  I2FP.F32.U32 R0, UR7 ;  /* 0x0000000700007c45 */ /* 0x010fe20008201000 */
[----:B------:R-:W2:Y:S04]  /*1150*/  LDCU UR28, c[0x0][0xf30] ;  /* 0x0001e600ff1c77ac */ /* 0x000ea80008000800 */
[----:B------:R-:W4:Y:S01]  /*1160*/  F2I.U32.TRUNC.NTZ R2, R2 ;  /* 0x0000000200027305 */ /* 0x000f22000020f000 */
[----:B---3--:R-:W-:Y:S01]  /*1170*/  FMUL R0, R0, UR4 ;  /* 0x0000000400007c20 */ /* 0x008fe20008400000 */
[----:B------:R-:W-:Y:S01]  /*1180*/  UMOV UR20, UR68 ;  /* 0x0000004400147c82 */ /* 0x000fe20008000000 */
[----:B------:R-:W-:-:S02]  /*1190*/  UISETP.GE.AND UP2, UPT, UR21, 0x1, UPT ;  /* 0x000000011500788c */ /* 0x000fc4000bf46270 */
[----:B------:R-:W-:-:S03]  /*11a0*/  USHF.R.U32.HI UR50, URZ, 0x1, UR6 ;  /* 0x00000001ff327899 */ /* 0x000fc60008011606 */
[----:B------:R-:W3:Y:S01]  /*11b0*/  F2I.U32.TRUNC.NTZ R0, R0 ;  /* 0x0000000000007305 */ /* 0x000ee2000020f000 */
[----:B------:R-:W-:Y:S02]  /*11c0*/  ULOP3.LUT UR5, UR6, 0x2, URZ, 0xc0, !UPT ;  /* 0x0000000206057892 */ /* 0x000fe4000f8ec0ff */
[----:B------:R-:W-:Y:S02]  /*11d0*/  USHF.L.U32 UR47, UR6, 0xb, URZ ;  /* 0x0000000b062f7899 */ /* 0x000fe400080006ff */
[----:B------:R-:W-:Y:S02]  /*11e0*/  USHF.L.U32 UR53, UR6, 0x8, URZ ;  /* 0x0000000806357899 */ /* 0x000fe400080006ff */
[----:B------:R-:W-:Y:S01]  /*11f0*/  USHF.L.U32 UR52, UR6, 0xa, URZ ;  /* 0x0000000a06347899 */ /* 0x000fe200080006ff */
[----:B----4-:R-:W-:Y:S01]  /*1200*/  R2UR UR4, R2 ;  /* 0x00000000020472ca */ /* 0x010fe200000e0000 */
[----:B------:R-:W-:Y:S01]  /*1210*/  UISETP.GT.U32.AND UP0, UPT, UR5, 0xffff, UPT ;  /* 0x0000ffff0500788c */ /* 0x000fe2000bf04070 */
[----:B------:R-:W-:Y:S01]  /*1220*/  PRMT R2, RZ, 0x7610, R2 ;  /* 0x00007610ff027816 */ /* 0x000fe20000000002 */
[----:B------:R-:W-:-:S02]  /*1230*/  UMOV UR16, UR7 ;  /* 0x0000000700107c82 */ /* 0x000fc40008000000 */
[----:B------:R-:W-:Y:S01]  /*1240*/  USEL UR45, UR5, 0xffff, !UP0 ;  /* 0x0000ffff052d7887 */ /* 0x000fe2000c000000 */
[----:B---3--:R-:W-:Y:S02]  /*1250*/  R2UR UR6, R0 ;  /* 0x00000000000672ca */ /* 0x008fe400000e0000 */
[----:B------:R-:W-:-:S05]  /*1260*/  PRMT R0, RZ, 0x7610, R0 ;  /* 0x00007610ff007816 */ /* 0x000fca0000000000 */
[----:B------:R-:W-:-:S04]  /*1270*/  UIADD3 UR5, UPT, UPT, -UR4, URZ, URZ ;  /* 0x000000ff04057290 */ /* 0x000fc8000fffe1ff */
[----:B------:R-:W-:Y:S02]  /*1280*/  UIMAD UR5, UR8, UR5, UR68 ;  /* 0x00000005080572a4 */ /* 0x000fe4000f8e0244 */
[----:B------:R-:W-:-:S04]  /*1290*/  UIADD3 UR4, UPT, UPT, -UR6, URZ, URZ ;  /* 0x000000ff06047290 */ /* 0x000fc8000fffe1ff */
[----:B------:R-:W-:Y:S01]  /*12a0*/  IMAD.U32 R142, RZ, RZ, UR5 ;  /* 0x00000005ff8e7e24 */ /* 0x000fe2000f8e00ff */
[----:B------:R-:W-:-:S06]  /*12b0*/  UIMAD UR4, UR9, UR4, UR7 ;  /* 0x00000004090472a4 */ /* 0x000fcc000f8e0207 */
[----:B------:R-:W-:Y:S01]  /*12c0*/  IMAD.U32 R141, RZ, RZ, UR4 ;  /* 0x00000004ff8d7e24 */ /* 0x000fe2000f8e00ff */
[----:B-12---:R-:W-:Y:S06]  /*12d0*/  BRA.U UP4, `(.L_x_17) ;  /* 0x0000000104407547 */ /* 0x006fec000b800000 */
[----:B------:R-:W-:Y:S02]  /*12e0*/  R2UR UR4, R142 ;  /* 0x000000008e0472ca */ /* 0x000fe400000e0000 */
[----:B------:R-:W-:-:S11]  /*12f0*/  R2UR UR8, R141 ;  /* 0x000000008d0872ca */ /* 0x000fd600000e0000 */
[----:B------:R-:W-:Y:S02]  /*1300*/  UISETP.GT.U32.AND UP0, UPT, UR4, 0x1, UPT ;  /* 0x000000010400788c */ /* 0x000fe4000bf04070 */
[----:B------:R-:W-:Y:S02]  /*1310*/  ULOP3.LUT UR4, UR4, 0xfffffffe, URZ, 0xc0, !UPT ;  /* 0xfffffffe04047892 */ /* 0x000fe4000f8ec0ff */
[----:B------:R-:W-:Y:S02]  /*1320*/  UISETP.NE.AND UP1, UPT, UR8, URZ, UP0 ;  /* 0x000000ff0800728c */ /* 0x000fe40008725270 */
[----:B------:R-:W-:Y:S02]  /*1330*/  UISETP.NE.AND UP0, UPT, UR8, 0x1, UP0 ;  /* 0x000000010800788c */ /* 0x000fe40008705270 */
[----:B------:R-:W-:Y:S02]  /*1340*/  USEL UR7, URZ, 0x1, UP1 ;  /* 0x00000001ff077887 */ /* 0x000fe40008800000 */
[----:B------:R-:W-:-:S02]  /*1350*/  USEL UR6, URZ, 0x4, UP0 ;  /* 0x00000004ff067887 */ /* 0x000fc40008000000 */
[----:B------:R-:W-:Y:S02]  /*1360*/  USEL UR5, URZ, 0x2, UP1 ;  /* 0x00000002ff057887 */ /* 0x000fe40008800000 */
[----:B------:R-:W-:Y:S02]  /*1370*/  ULEA UR4, UR8, UR4, 0x1 ;  /* 0x0000000408047291 */ /* 0x000fe4000f8e08ff */
[----:B------:R-:W-:Y:S02]  /*1380*/  USEL UR8, URZ, 0x8, UP0 ;  /* 0x00000008ff087887 */ /* 0x000fe40008000000 */
[----:B------:R-:W-:Y:S02]  /*1390*/  UIADD3 UR5, UPT, UPT, UR5, UR6, UR7 ;  /* 0x0000000605057290 */ /* 0x000fe4000fffe007 */
[----:B------:R-:W-:Y:S02]  /*13a0*/  USHF.L.U32 UR4, UR29, UR4, URZ ;  /* 0x000000041d047299 */ /* 0x000fe400080006ff */
[----:B------:R-:W-:-:S04]  /*13b0*/  UIADD3 UR5, UPT, UPT, UR5, UR8, URZ ;  /* 0x0000000805057290 */ /* 0x000fc8000fffe0ff */
[----:B------:R-:W-:Y:S02]  /*13c0*/  IMAD.U32 R0, RZ, RZ, UR4 ;  /* 0x00000004ff007e24 */ /* 0x000fe4000f8e00ff */
[----:B------:R-:W-:Y:S02]  /*13d0*/  IMAD.U32 R2, RZ, RZ, UR5 ;  /* 0x00000005ff027e24 */ /* 0x000fe4000f8e00ff */
.L_x_17:
[----:B------:R-:W-:Y:S05]  /*13e0*/  BRA.U !UP2, `(.L_x_18) ;  /* 0x000000010ad47547 */ /* 0x000fea000b800000 */
[----:B------:R-:W1:Y:S01]  /*13f0*/  LDCU.128 UR12, c[0x0][0xf10] ;  /* 0x0001e200ff0c77ac */ /* 0x000e620008000c00 */
[----:B------:R-:W2:Y:S01]  /*1400*/  LDCU UR6, c[0x0][0x370] ;  /* 0x00006e00ff0677ac */ /* 0x000ea20008000800 */
[----:B------:R-:W3:Y:S01]  /*1410*/  LDCU UR5, c[0x0][0x374] ;  /* 0x00006e80ff0577ac */ /* 0x000ee20008000800 */
[----:B------:R-:W4:Y:S01]  /*1420*/  LDCU UR26, c[0x0][0xf0c] ;  /* 0x0001e180ff1a77ac */ /* 0x000f220008000800 */
[----:B------:R-:W4:Y:S01]  /*1430*/  LDCU UR4, c[0x0][0xf20] ;  /* 0x0001e400ff0477ac */ /* 0x000f220008000800 */
[----:B------:R-:W4:Y:S01]  /*1440*/  LDCU.64 UR8, c[0x0][0xf28] ;  /* 0x0001e500ff0877ac */ /* 0x000f220008000a00 */
[----:B-1----:R-:W-:Y:S02]  /*1450*/  UISETP.NE.AND UP0, UPT, UR14, 0x1, UPT ;  /* 0x000000010e00788c */ /* 0x002fe4000bf05270 */
[----:B---3--:R-:W-:Y:S02]  /*1460*/  UIMAD.WIDE.U32 UR10, UR5, UR15, URZ ;  /* 0x0000000f050a72a5 */ /* 0x008fe4000f8e00ff */
[----:B--2---:R-:W-:-:S02]  /*1470*/  UIMAD.WIDE.U32 UR22, UR6, UR12, URZ ;  /* 0x0000000c061672a5 */ /* 0x004fc4000f8e00ff */
[----:B----4-:R-:W-:Y:S02]  /*1480*/  UISETP.NE.AND UP1, UPT, UR26, 0x1, UPT ;  /* 0x000000011a00788c */ /* 0x010fe4000bf25270 */
[----:B------:R-:W-:Y:S01]  /*1490*/  UISETP.NE.AND UP2, UPT, UR21, 0x1, UPT ;  /* 0x000000011500788c */ /* 0x000fe2000bf45270 */
[----:B------:R-:W-:Y:S02]  /*14a0*/  UMOV UR10, UR11 ;  /* 0x0000000b000a7c82 */ /* 0x000fe40008000000 */
[----:B------:R-:W-:Y:S01]  /*14b0*/  UMOV UR22, UR23 ;  /* 0x0000001700167c82 */ /* 0x000fe20008000000 */
[----:B------:R-:W-:Y:S02]  /*14c0*/  @UP0 USHF.R.U32.HI UR5, URZ, UR4, UR10 ;  /* 0x00000004ff050299 */ /* 0x000fe4000801160a */
[----:B------:R-:W-:Y:S02]  /*14d0*/  UIMAD.WIDE.U32 UR24, UR16, UR15, URZ ;  /* 0x0000000f101872a5 */ /* 0x000fe4000f8e00ff */
[----:B------:R-:W-:-:S02]  /*14e0*/  UIMAD.WIDE.U32 UR10, UR5, UR8, URZ ;  /* 0x00000008050a72a5 */ /* 0x000fc4000f8e00ff */
[----:B------:R-:W-:Y:S02]  /*14f0*/  @UP1 USHF.R.U32.HI UR6, URZ, UR13, UR22 ;  /* 0x0000000dff061299 */ /* 0x000fe40008011616 */
[----:B------:R-:W-:Y:S02]  /*1500*/  UIMAD.WIDE.U32 UR18, UR20, UR12, URZ ;  /* 0x0000000c141272a5 */ /* 0x000fe4000f8e00ff */
[----:B------:R-:W-:Y:S01]  /*1510*/  UIMAD.WIDE.U32 UR22, UR6, UR8, URZ ;  /* 0x00000008061672a5 */ /* 0x000fe2000f8e00ff */
[----:B------:R-:W-:Y:S01]  /*1520*/  UMOV UR24, UR25 ;  /* 0x0000001900187c82 */ /* 0x000fe20008000000 */
[----:B------:R-:W-:Y:S01]  /*1530*/  UMOV UR10, UR11 ;  /* 0x0000000b000a7c82 */ /* 0x000fe20008000000 */
[----:B------:R-:W-:Y:S02]  /*1540*/  USHF.R.U32.HI UR24, URZ, UR4, UR24 ;  /* 0x00000004ff187299 */ /* 0x000fe40008011618 */
[----:B------:R-:W-:Y:S02]  /*1550*/  @UP2 USHF.R.U32.HI UR5, URZ, UR9, UR10 ;  /* 0x00000009ff052299 */ /* 0x000fe4000801160a */
[----:B------:R-:W-:Y:S01]  /*1560*/  UMOV UR7, UR23 ;  /* 0x0000001700077c82 */ /* 0x000fe20008000000 */
[----:B------:R-:W-:Y:S01]  /*1570*/  UMOV UR18, UR19 ;  /* 0x0000001300127c82 */ /* 0x000fe20008000000 */
[----:B------:R-:W-:-:S02]  /*1580*/  @UP2 USHF.R.U32.HI UR6, URZ, UR9, UR7 ;  /* 0x00000009ff062299 */ /* 0x000fc40008011607 */
[----:B------:R-:W-:Y:S02]  /*1590*/  USHF.R.U32.HI UR18, URZ, UR13, UR18 ;  /* 0x0000000dff127299 */ /* 0x000fe40008011612 */
[----:B------:R-:W-:Y:S02]  /*15a0*/  USEL UR4, UR16, UR24, !UP0 ;  /* 0x0000001810047287 */ /* 0x000fe4000c000000 */
[----:B------:R-:W-:Y:S02]  /*15b0*/  UIMAD UR7, UR5, UR21, URZ ;  /* 0x00000015050772a4 */ /* 0x000fe4000f8e02ff */
[----:B------:R-:W-:Y:S02]  /*15c0*/  USEL UR5, UR20, UR18, !UP1 ;  /* 0x0000001214057287 */ /* 0x000fe4000c800000 */
[----:B------:R-:W-:Y:S02]  /*15d0*/  UIMAD UR12, UR6, UR21, URZ ;  /* 0x00000015060c72a4 */ /* 0x000fe4000f8e02ff */
[----:B------:R-:W-:-:S02]  /*15e0*/  UISETP.GE.AND UP0, UPT, UR4, UR7, UPT ;  /* 0x000000070400728c */ /* 0x000fc4000bf06270 */
[----:B------:R-:W-:Y:S02]  /*15f0*/  UIMAD.WIDE.U32 UR10, UR4, UR8, URZ ;  /* 0x00000008040a72a5 */ /* 0x000fe4000f8e00ff */
[----:B------:R-:W-:Y:S02]  /*1600*/  UISETP.GE.OR UP0, UPT, UR5, UR12, UP0 ;  /* 0x0000000c0500728c */ /* 0x000fe40008706670 */
[----:B------:R-:W-:Y:S02]  /*1610*/  UIMAD.WIDE.U32 UR12, UR5, UR8, URZ ;  /* 0x00000008050c72a5 */ /* 0x000fe4000f8e00ff */
[----:B------:R-:W-:Y:S01]  /*1620*/  UIADD3 UR10, UPT, UPT, -UR4, URZ, URZ ;  /* 0x000000ff040a7290 */ /* 0x000fe2000fffe1ff */
[----:B------:R-:W-:Y:S01]  /*1630*/  UMOV UR8, UR11 ;  /* 0x0000000b00087c82 */ /* 0x000fe20008000000 */
[----:B------:R-:W-:Y:S02]  /*1640*/  UIADD3 UR11, UPT, UPT, -UR5, URZ, URZ ;  /* 0x000000ff050b7290 */ /* 0x000fe4000fffe1ff */
[----:B------:R-:W-:-:S03]  /*1650*/  USHF.R.U32.HI UR8, URZ, UR9, UR8 ;  /* 0x00000009ff087299 */ /* 0x000fc60008011608 */
[----:B------:R-:W-:Y:S01]  /*1660*/  @!UP0 UMOV UR7, UR13 ;  /* 0x0000000d00078c82 */ /* 0x000fe20008000000 */
[----:B------:R-:W-:Y:S02]  /*1670*/  UIMAD UR16, UR14, UR10, UR16 ;  /* 0x0000000a0e1072a4 */ /* 0x000fe4000f8e0210 */
[----:B------:R-:W-:Y:S02]  /*1680*/  USEL UR8, UR4, UR8, !UP2 ;  /* 0x0000000804087287 */ /* 0x000fe4000d000000 */
[----:B------:R-:W-:Y:S02]  /*1690*/  @!UP0 USHF.R.U32.HI UR7, URZ, UR9, UR7 ;  /* 0x00000009ff078299 */ /* 0x000fe40008011607 */
[----:B------:R-:W-:Y:S02]  /*16a0*/  UIADD3 UR9, UPT, UPT, -UR8, URZ, URZ ;  /* 0x000000ff08097290 */ /* 0x000fe4000fffe1ff */
[----:B------:R-:W-:Y:S02]  /*16b0*/  @!UP0 USEL UR7, UR5, UR7, !UP2 ;  /* 0x0000000705078287 */ /* 0x000fe4000d000000 */
[----:B------:R-:W-:-:S02]  /*16c0*/  UIMAD UR9, UR21, UR9, UR4 ;  /* 0x00000009150972a4 */ /* 0x000fc4000f8e0204 */
[----:B------:R-:W-:Y:S02]  /*16d0*/  @!UP0 UIADD3 UR8, UPT, UPT, UR8, -UR7, URZ ;  /* 0x8000000708088290 */ /* 0x000fe4000fffe0ff */
[----:B------:R-:W-:Y:S02]  /*16e0*/  @!UP0 UIMAD UR6, UR9, UR6, UR7 ;  /* 0x00000006090682a4 */ /* 0x000fe4000f8e0207 */
[----:B------:R-:W-:Y:S02]  /*16f0*/  @!UP0 UIMAD UR4, UR8, UR21, UR5 ;  /* 0x00000015080482a4 */ /* 0x000fe4000f8e0205 */
[----:B------:R-:W-:Y:S02]  /*1700*/  UIMAD UR20, UR26, UR11, UR20 ;  /* 0x0000000b1a1472a4 */ /* 0x000fe4000f8e0214 */
[----:B------:R-:W-:Y:S01]  /*1710*/  UIMAD UR16, UR4, UR14, UR16 ;  /* 0x0000000e041072a4 */ /* 0x000fe2000f8e0210 */
[----:B------:R-:W-:Y:S02]  /*1720*/  @!UP0 UMOV UR5, UR6 ;  /* 0x0000000600058c82 */ /* 0x000fe40008000000 */
[----:B------:R-:W-:-:S12]  /*1730*/  UIMAD UR20, UR5, UR26, UR20 ;  /* 0x0000001a051472a4 */ /* 0x000fd8000f8e0214 */
.L_x_18:
[----:B------:R-:W-:Y:S02]  /*1740*/  UISETP.NE.AND UP1, UPT, UR28, 0x1, UPT ;  /* 0x000000011c00788c */ /* 0x000fe4000bf25270 */
[----:B------:R-:W-:Y:S02]  /*1750*/  USHF.L.U32 UR4, UR68, 0x7, URZ ;  /* 0x0000000744047899 */ /* 0x000fe400080006ff */
[----:B------:R-:W-:Y:S02]  /*1760*/  ULOP3.LUT UR52, UR52, 0x400, URZ, 0xc0, !UPT ;  /* 0x0000040034347892 */ /* 0x000fe4000f8ec0ff */
[----:B------:R-:W-:Y:S02]  /*1770*/  ULOP3.LUT UR46, UR46, 0xffff, URZ, 0xc0, !UPT ;  /* 0x0000ffff2e2e7892 */ /* 0x000fe4000f8ec0ff */
[----:B------:R-:W-:Y:S02]  /*1780*/  ULOP3.LUT UR45, UR45, 0xffff, URZ, 0xc0, !UPT ;  /* 0x0000ffff2d2d7892 */ /* 0x000fe4000f8ec0ff */
[----:B------:R-:W-:-:S02]  /*1790*/  UISETP.NE.AND UP0, UPT, UR17, 0x2, UPT ;  /* 0x000000021100788c */ /* 0x000fc4000bf05270 */
[----:B------:R-:W-:Y:S02]  /*17a0*/  ULOP3.LUT UR50, UR50, 0x1, URZ, 0xc0, !UPT ;  /* 0x0000000132327892 */ /* 0x000fe4000f8ec0ff */
[----:B------:R-:W-:Y:S02]  /*17b0*/  ULOP3.LUT UR47, UR47, 0x1000, URZ, 0xc0, !UPT ;  /* 0x000010002f2f7892 */ /* 0x000fe4000f8ec0ff */
[----:B------:R-:W-:Y:S02]  /*17c0*/  ULOP3.LUT UR53, UR53, 0x200, URZ, 0xc0, !UPT ;  /* 0x0000020035357892 */ /* 0x000fe4000f8ec0ff */
[----:B------:R-:W-:Y:S02]  /*17d0*/  ULOP3.LUT UR66, UR4, 0x80, URZ, 0xc0, !UPT ;  /* 0x0000008004427892 */ /* 0x000fe4000f8ec0ff */
[----:B------:R-:W-:Y:S02]  /*17e0*/  USHF.R.U32.HI UR51, URZ, 0xa, UR52 ;  /* 0x0000000aff337899 */ /* 0x000fe40008011634 */
[----:B------:R-:W-:-:S02]  /*17f0*/  USHF.L.U32 UR46, UR30, UR46, URZ ;  /* 0x0000002e1e2e7299 */ /* 0x000fc400080006ff */
[----:B------:R-:W-:Y:S01]  /*1800*/  USHF.L.U32 UR45, UR29, UR45, URZ ;  /* 0x0000002d1d2d7299 */ /* 0x000fe200080006ff */
[----:B------:R-:W-:Y:S11]  /*1810*/  BRA.U UP1, `(.L_x_19) ;  /* 0x0000000101447547 */ /* 0x000ff6000b800000 */
[----:B------:R-:W1:Y:S01]  /*1820*/  LDCU.128 UR8, c[0x0][0xf10] ;  /* 0x0001e200ff0877ac */ /* 0x000e620008000c00 */
[----:B------:R-:W2:Y:S01]  /*1830*/  LDCU UR12, c[0x0][0xf0c] ;  /* 0x0001e180ff0c77ac */ /* 0x000ea20008000800 */
[----:B------:R-:W3:Y:S01]  /*1840*/  LDCU UR13, c[0x0][0xf20] ;  /* 0x0001e400ff0d77ac */ /* 0x000ee20008000800 */
[----:B-1----:R-:W-:Y:S02]  /*1850*/  UIMAD.WIDE.U32 UR6, UR20, UR8, URZ ;  /* 0x00000008140672a5 */ /* 0x002fe4000f8e00ff */
[----:B------:R-:W-:Y:S02]  /*1860*/  UIMAD.WIDE.U32 UR4, UR16, UR11, URZ ;  /* 0x0000000b100472a5 */ /* 0x000fe4000f8e00ff */
[----:B--2---:R-:W-:Y:S02]  /*1870*/  UISETP.NE.AND UP2, UPT, UR12, 0x1, UPT ;  /* 0x000000010c00788c */ /* 0x004fe4000bf45270 */
[----:B------:R-:W-:Y:S01]  /*1880*/  UISETP.NE.AND UP1, UPT, UR10, 0x1, UPT ;  /* 0x000000010a00788c */ /* 0x000fe2000bf25270 */
[----:B------:R-:W-:-:S02]  /*1890*/  UMOV UR6, UR7 ;  /* 0x0000000700067c82 */ /* 0x000fc40008000000 */
[----:B------:R-:W-:Y:S01]  /*18a0*/  UMOV UR4, UR5 ;  /* 0x0000000500047c82 */ /* 0x000fe20008000000 */
[----:B------:R-:W-:Y:S02]  /*18b0*/  USHF.R.U32.HI UR9, URZ, UR9, UR6 ;  /* 0x00000009ff097299 */ /* 0x000fe40008011606 */
[----:B---3--:R-:W-:Y:S02]  /*18c0*/  USHF.R.U32.HI UR4, URZ, UR13, UR4 ;  /* 0x0000000dff047299 */ /* 0x008fe40008011604 */
[----:B------:R-:W-:Y:S02]  /*18d0*/  USEL UR5, UR20, UR9, !UP2 ;  /* 0x0000000914057287 */ /* 0x000fe4000d000000 */
[----:B------:R-:W-:-:S04]  /*18e0*/  USEL UR4, UR16, UR4, !UP1 ;  /* 0x0000000410047287 */ /* 0x000fc8000c800000 */
[----:B------:R-:W-:Y:S02]  /*18f0*/  UIADD3 UR6, UPT, UPT, UR5, -UR4, URZ ;  /* 0x8000000405067290 */ /* 0x000fe4000fffe0ff */
[----:B------:R-:W-:Y:S02]  /*1900*/  UIADD3 UR4, UPT, UPT, -UR5, UR4, URZ ;  /* 0x0000000405047290 */ /* 0x000fe4000fffe1ff */
[----:B------:R-:W-:Y:S02]  /*1910*/  UIMAD UR16, UR6, UR10, UR16 ;  /* 0x0000000a061072a4 */ /* 0x000fe4000f8e0210 */
[----:B------:R-:W-:-:S12]  /*1920*/  UIMAD UR20, UR4, UR12, UR20 ;  /* 0x0000000c041472a4 */ /* 0x000fd8000f8e0214 */
.L_x_19:
[----:B------:R-:W-:Y:S05]  /*1930*/  BRA.U !UP5, `(.L_x_20) ;  /* 0x000000010d0c7547 */ /* 0x000fea000b800000 */
[----:B------:R-:W-:Y:S01]  /*1940*/  UCGABAR_WAIT ;  /* 0x0000000000007dc7 */ /* 0x000fe20008000000 */
[----:B------:R-:W-:Y:S01]  /*1950*/  CCTL.IVALL ;  /* 0x00000000ff00798f */ /* 0x000fe20002000000 */
[----:B------:R-:W-:Y:S05]  /*1960*/  BRA `(.L_x_21) ;  /* 0x0000000000047947 */ /* 0x000fea0003800000 */
.L_x_20:
[----:B------:R-:W-:Y:S06]  /*1970*/  BAR.SYNC.DEFER_BLOCKING 0x0 ;  /* 0x0000000000007b1d */ /* 0x000fec0000010000 */
.L_x_21:
[----:B------:R-:W-:Y:S05]  /*1980*/  BRA.U UP0, `(.L_x_22) ;  /* 0x0000001900387547 */ /* 0x000fea000b800000 */
[----:B------:R-:W1:Y:S01]  /*1990*/  LDCU UR6, c[0x0][0x38c] ;  /* 0x00007180ff0677ac */ /* 0x000e620008000800 */
[----:B------:R-:W2:Y:S01]  /*19a0*/  S2UR UR8, SR_CgaCtaId ;  /* 0x00000000000879c3 */ /* 0x000ea20000008800 */
[----:B------:R-:W-:Y:S01]  /*19b0*/  PLOP3.LUT P2, PT, PT, PT, UP3, 0x80, 0x8 ;  /* 0x000000000008781c */ /* 0x000fe20003f4f038 */
[----:B------:R-:W-:Y:S01]  /*19c0*/  IMAD.MOV.U32 R12, RZ, RZ, 0x1 ;  /* 0x00000001ff0c7424 */ /* 0x000fe200078e00ff */
[----:B------:R-:W-:Y:S01]  /*19d0*/  UMOV UR7, 0x400 ;  /* 0x0000040000077882 */ /* 0x000fe20000000000 */
[----:B------:R-:W-:Y:S01]  /*19e0*/  UISETP.NE.AND UP1, UPT, UR17, URZ, UPT ;  /* 0x000000ff1100728c */ /* 0x000fe2000bf25270 */
[----:B------:R-:W-:Y:S02]  /*19f0*/  ISETP.NE.AND P3, PT, R3, RZ, P4 ;  /* 0x000000ff0300720c */ /* 0x000fe40002765270 */
[----:B------:R-:W-:Y:S02]  /*1a00*/  CS2R R10, SRZ ;  /* 0x00000000000a7805 */ /* 0x000fe4000001ff00 */
[----:B------:R-:W-:Y:S01]  /*1a10*/  PLOP3.LUT P2, PT, P2, PT, PT, 0x8, 0x80 ;  /* 0x000000000080781c */ /* 0x000fe2000174e170 */
[----:B------:R-:W-:Y:S01]  /*1a20*/  IMAD.MOV.U32 R9, RZ, RZ, RZ ;  /* 0x000000ffff097224 */ /* 0x000fe200078e00ff */
[----:B------:R-:W3:Y:S01]  /*1a30*/  LDCU UR60, c[0x0][0x370] ;  /* 0x00006e00ff3c77ac */ /* 0x000ee20008000800 */
[----:B------:R-:W-:Y:S01]  /*1a40*/  IMAD.MOV.U32 R8, RZ, RZ, 0x1 ;  /* 0x00000001ff087424 */ /* 0x000fe200078e00ff */
[----:B------:R-:W4:Y:S01]  /*1a50*/  LDCU.64 UR42, c[0x0][0x348] ;  /* 0x00006900ff2a77ac */ /* 0x000f220008000a00 */
[----:B-1----:R-:W-:-:S02]  /*1a60*/  UIADD3 UR5, UPT, UPT, UR6, 0x7f, URZ ;  /* 0x0000007f06057890 */ /* 0x002fc4000fffe0ff */
[----:B------:R-:W-:Y:S02]  /*1a70*/  ULEA UR65, UR50, UR66, 0x6 ;  /* 0x0000004232417291 */ /* 0x000fe4000f8e30ff */
[----:B------:R-:W-:Y:S02]  /*1a80*/  USHF.R.S32.HI UR4, URZ, 0x1f, UR5 ;  /* 0x0000001fff047899 */ /* 0x000fe40008011405 */
[----:B------:R-:W-:Y:S02]  /*1a90*/  UIADD3 UR67, UPT, UPT, UR6, 0xfe, URZ ;  /* 0x000000fe06437890 */ /* 0x000fe4000fffe0ff */
[----:B------:R-:W-:Y:S02]  /*1aa0*/  ULEA.HI UR4, UR4, UR5, URZ, 0x7 ;  /* 0x0000000504047291 */ /* 0x000fe4000f8f38ff */
[----:B--2---:R-:W-:Y:S02]  /*1ab0*/  ULEA UR7, UR8, UR7, 0x18 ;  /* 0x0000000708077291 */ /* 0x004fe4000f8ec0ff */
[----:B------:R-:W-:-:S02]  /*1ac0*/  USHF.R.S32.HI UR62, URZ, 0x7, UR4 ;  /* 0x00000007ff3e7899 */ /* 0x000fc40008011404 */
[----:B------:R-:W-:Y:S02]  /*1ad0*/  UIADD3 UR4, UPT, UPT, UR6, -0x1, URZ ;  /* 0xffffffff06047890 */ /* 0x000fe4000fffe0ff */
[----:B------:R-:W-:Y:S02]  /*1ae0*/  UISETP.LT.U32.AND UP0, UPT, UR62, 0x8, UPT ;  /* 0x000000083e00788c */ /* 0x000fe4000bf01070 */
[----:B------:R-:W-:Y:S02]  /*1af0*/  UISETP.GE.U32.AND UP2, UPT, UR4, -0xff, UPT ;  /* 0xffffff010400788c */ /* 0x000fe4000bf46070 */
[----:B------:R-:W-:Y:S01]  /*1b00*/  USEL UR61, UR62, 0x8, UP0 ;  /* 0x000000083e3d7887 */ /* 0x000fe20008000000 */
[----:B------:R-:W1:Y:S03]  /*1b10*/  LDCU UR59, c[0x0][0x374] ;  /* 0x00006e80ff3b77ac */ /* 0x000e660008000800 */
[----:B------:R-:W-:-:S02]  /*1b20*/  UIADD3 UR4, UPT, UPT, UR61, -0x1, URZ ;  /* 0xffffffff3d047890 */ /* 0x000fc4000fffe0ff */
[----:B------:R-:W-:-:S03]  /*1b30*/  USEL UR37, UR49, 0x2, UP1 ;  /* 0x0000000231257887 */ /* 0x000fc60008800000 */
[----:B------:R-:W-:Y:S02]  /*1b40*/  @UP2 UIADD3 UR4, UPT, UPT, UR61, URZ, URZ ;  /* 0x000000ff3d042290 */ /* 0x000fe4000fffe0ff */
[----:B------:R-:W-:Y:S02]  /*1b50*/  UIADD3 UR56, UPT, UPT, UR7, 0x30800, UR53 ;  /* 0x0003080007387890 */ /* 0x000fe4000fffe035 */
[----:B------:R-:W-:Y:S02]  /*1b60*/  UIADD3 UR55, UPT, UPT, UR7, 0x32800, UR52 ;  /* 0x0003280007377890 */ /* 0x000fe4000fffe034 */
[----:B------:R-:W-:Y:S02]  /*1b70*/  UIADD3 UR64, UPT, UPT, UR62, -UR61, URZ ;  /* 0x8000003d3e407290 */ /* 0x000fe4000fffe0ff */
[----:B------:R-:W-:Y:S02]  /*1b80*/  UIADD3 UR54, UPT, UPT, UR4, 0x1, URZ ;  /* 0x0000000104367890 */ /* 0x000fe4000fffe0ff */
[----:B------:R-:W-:Y:S01]  /*1b90*/  UIADD3 UR63, UPT, UPT, -UR4, URZ, URZ ;  /* 0x000000ff043f7290 */ /* 0x000fe2000fffe1ff */
[----:B-1-34-:R-:W-:-:S11]  /*1ba0*/  UMOV UR15, URZ ;  /* 0x000000ff000f7c82 */ /* 0x01afd60008000000 */
.L_x_46:
[----:B-1----:R-:W1:Y:S02]  /*1bb0*/  S2UR UR4, SR_CgaCtaId ;  /* 0x00000000000479c3 */ /* 0x002e640000008800 */
[----:B-1----:R-:W-:-:S09]  /*1bc0*/  UISETP.NE.AND UP0, UPT, UR4, URZ, UPT ;  /* 0x000000ff0400728c */ /* 0x002fd2000bf05270 */
[----:B---3--:R-:W-:Y:S05]  /*1bd0*/  BRA.U UP0, `(.L_x_23) ;  /* 0x0000000100287547 */ /* 0x008fea000b800000 */
[----:B------:R-:W-:Y:S02]  /*1be0*/  LEA R0, R9, UR7, 0x3 ;  /* 0x0000000709007c11 */ /* 0x000fe4000f8e18ff */
[----:B------:R-:W-:-:S04]  /*1bf0*/  SHF.L.U32 R3, R8, 0x1f, RZ ;  /* 0x0000001f08037819 */ /* 0x000fc800000006ff */
[----:B------:R-:W1:Y:S02]  /*1c00*/  SYNCS.PHASECHK.TRANS64.TRYWAIT P0, [R0+URZ+0x110], R3 ;  /* 0x00011003000075a7 */ /* 0x000e6400080011ff */
[----:B-1----:R-:W-:Y:S05]  /*1c10*/  @!P0 BRA `(.L_x_24) ;  /* 0x000000a800b08947 */ /* 0x002fea0003800000 */
.L_x_155:
[----:B------:R2:W-:Y:S01]  /*1c20*/  SYNCS.ARRIVE.TRANS64.A1T0 RZ, [R0+URZ+0x100], RZ ;  /* 0x000100ff00ff79a7 */ /* 0x0005e200081000ff */
[----:B------:R-:W-:-:S05]  /*1c30*/  VIADD R9, R9, 0x1 ;  /* 0x0000000109097836 */ /* 0x000fca0000000000 */
[----:B------:R-:W-:-:S04]  /*1c40*/  ISETP.NE.AND P0, PT, R9, 0x2, PT ;  /* 0x000000020900780c */ /* 0x000fc80003f05270 */
[----:B-1----:R-:W-:Y:S02]  /*1c50*/  SEL R3, RZ, 0x1, P0 ;  /* 0x00000001ff037807 */ /* 0x002fe40000000000 */
[----:B------:R-:W-:Y:S02]  /*1c60*/  SEL R9, R9, RZ, P0 ;  /* 0x000000ff09097207 */ /* 0x000fe40000000000 */
[----:B------:R-:W-:Y:S02]  /*1c70*/  LOP3.LUT R8, R8, R3, RZ, 0x3c, !PT ;  /* 0x0000000308087212 */ /* 0x000fe400078e3cff */
.L_x_23:
[----:B------:R-:W-:Y:S01]  /*1c80*/  ULEA UR4, UR15, UR7, 0x3 ;  /* 0x000000070f047291 */ /* 0x000fe2000f8e18ff */
[----:B--2---:R-:W-:Y:S01]  /*1c90*/  SHF.L.U32 R0, R12, 0x1f, RZ ;  /* 0x0000001f0c007819 */ /* 0x004fe200000006ff */
[----:B------:R-:W-:Y:S02]  /*1ca0*/  UISETP.GE.U32.AND UP0, UPT, UR67, 0xff, UPT ;  /* 0x000000ff4300788c */ /* 0x000fe4000bf06070 */
[----:B------:R-:W-:Y:S02]  /*1cb0*/  USHF.L.U32 UR11, UR16, 0x1, URZ ;  /* 0x00000001100b7899 */ /* 0x000fe400080006ff */
[----:B------:R-:W-:Y:S01]  /*1cc0*/  ULEA UR27, UR16, UR66, 0x8 ;  /* 0x00000042101b7291 */ /* 0x000fe2000f8e40ff */
[----:B------:R-:W-:Y:S02]  /*1cd0*/  UMOV UR14, URZ ;  /* 0x000000ff000e7c82 */ /* 0x000fe40008000000 */
[----:B------:R1:W2:Y:S01]  /*1ce0*/  SYNCS.PHASECHK.TRANS64.TRYWAIT P1, [UR4+0x40], R0 ;  /* 0x00004000ff0075a7 */ /* 0x0002a20008021104 */
[----:B------:R-:W-:-:S04]  /*1cf0*/  ULEA.HI UR4, UR20, UR20, URZ, 0x1 ;  /* 0x0000001414047291 */ /* 0x000fc8000f8f08ff */
[----:B------:R-:W-:Y:S02]  /*1d00*/  USHF.L.U32 UR5, UR4, 0x7, URZ ;  /* 0x0000000704057899 */ /* 0x000fe400080006ff */
[----:B------:R-:W-:Y:S02]  /*1d10*/  ULOP3.LUT UR20, UR4, 0xfffffffe, URZ, 0xc0, !UPT ;  /* 0xfffffffe04147892 */ /* 0x000fe4000f8ec0ff */
[----:B------:R-:W-:Y:S02]  /*1d20*/  ULOP3.LUT UR5, UR5, 0xffffff00, URZ, 0xc0, !UPT ;  /* 0xffffff0005057892 */ /* 0x000fe4000f8ec0ff */
[----:B------:R-:W-:Y:S02]  /*1d30*/  ULOP3.LUT UR20, UR20, 0x1, UR68, 0xf8, !UPT ;  /* 0x0000000114147892 */ /* 0x000fe4000f8ef844 */
[----:B------:R-:W-:Y:S01]  /*1d40*/  UIADD3 UR35, UPT, UPT, UR65, UR5, URZ ;  /* 0x0000000541237290 */ /* 0x000fe2000fffe0ff */
[----:B------:R-:W-:Y:S11]  /*1d50*/  BRA.U !UP0, `(.L_x_25) ;  /* 0x00000005082c7547 */ /* 0x000ff6000b800000 */
[----:B------:R-:W-:Y:S01]  /*1d60*/  UMOV UR29, UR63 ;  /* 0x0000003f001d7c82 */ /* 0x000fe20008000000 */
[----:B------:R-:W-:Y:S01]  /*1d70*/  UMOV UR4, UR15 ;  /* 0x0000000f00047c82 */ /* 0x000fe20008000000 */
[----:B------:R-:W-:Y:S01]  /*1d80*/  UMOV UR34, URZ ;  /* 0x000000ff00227c82 */ /* 0x000fe20008000000 */
[----:B------:R-:W-:Y:S01]  /*1d90*/  UMOV UR19, UR50 ;  /* 0x0000003200137c82 */ /* 0x000fe20008000000 */
[----:B------:R-:W-:-:S05]  /*1da0*/  UMOV UR12, UR51 ;  /* 0x00000033000c7c82 */ /* 0x000fca0008000000 */
.L_x_33:
[----:B------:R-:W-:Y:S01]  /*1db0*/  ULEA UR5, UR4, UR7, 0x3 ;  /* 0x0000000704057291 */ /* 0x000fe2000f8e18ff */
[----:B--2---:R-:W-:Y:S01]  /*1dc0*/  @P4 MOV R2, 0x9800 ;  /* 0x0000980000024802 */ /* 0x004fe20000000f00 */
[----:B--23--:R-:W-:Y:S10]  /*1dd0*/  @P1 BRA `(.L_x_26) ;  /* 0x00000000000c1947 */ /* 0x00cff40003800000 */
[----:B------:R-:W-:-:S04]  /*1de0*/  SHF.L.U32 R3, R12, 0x1f, RZ ;  /* 0x0000001f0c037819 */ /* 0x000fc800000006ff */
[----:B------:R-:W2:Y:S02]  /*1df0*/  SYNCS.PHASECHK.TRANS64.TRYWAIT P0, [UR5+0x40], R3 ;  /* 0x00004003ff0075a7 */ /* 0x000ea40008001105 */
[----:B--2---:R-:W-:Y:S05]  /*1e00*/  @!P0 BRA `(.L_x_27) ;  /* 0x000000a800488947 */ /* 0x004fea0003800000 */
.L_x_26:
[----:B------:R2:W-:Y:S01]  /*1e10*/  @P4 SYNCS.ARRIVE.TRANS64 RZ, [UR5], R2 ;  /* 0x00000002ffff49a7 */ /* 0x0005e20008000005 */
[----:B------:R-:W-:Y:S02]  /*1e20*/  ULOP3.LUT UR6, UR37, 0x2, URZ, 0xfc, !UPT ;  /* 0x0000000225067892 */ /* 0x000fe4000f8efcff */
[----:B------:R-:W-:Y:S02]  /*1e30*/  UIADD3 UR29, UPT, UPT, UR29, 0x1, URZ ;  /* 0x000000011d1d7890 */ /* 0x000fe4000fffe0ff */
[----:B------:R-:W-:Y:S02]  /*1e40*/  UISETP.NE.AND UP0, UPT, UR6, 0x2, UPT ;  /* 0x000000020600788c */ /* 0x000fe4000bf05270 */
[----:B------:R-:W-:-:S07]  /*1e50*/  UISETP.NE.AND UP4, UPT, UR29, 0x1, UPT ;  /* 0x000000011d00788c */ /* 0x000fce000bf85270 */
[----:B------:R-:W-:Y:S05]  /*1e60*/  BRA.U UP0, `(.L_x_28) ;  /* 0x0000000100047547 */ /* 0x000fea000b800000 */
[----:B------:R-:W-:Y:S05]  /*1e70*/  BPT.TRAP 0x1 ;  /* 0x000000040000795c */ /* 0x000fea0000300000 */
.L_x_28:
[----:B------:R-:W-:Y:S04]  /*1e80*/  BSSY.RECONVERGENT B0, `(.L_x_29) ;  /* 0x0000003000007945 */ /* 0x000fe80003800200 */
[----:B------:R-:W-:Y:S05]  /*1e90*/  @!P3 BRA `(.L_x_30) ;  /* 0x000000000004b947 */ /* 0x000fea0003800000 */
[----:B------:R-:W-:Y:S05]  /*1ea0*/  BPT.TRAP 0x1 ;  /* 0x000000040000795c */ /* 0x000fea0000300000 */
.L_x_30:
[----:B------:R-:W-:Y:S05]  /*1eb0*/  BSYNC.RECONVERGENT B0 ;  /* 0x0000000000007941 */ /* 0x000fea0003800200 */
.L_x_29:
[----:B------:R-:W-:Y:S01]  /*1ec0*/  UIADD3 UR6, UPT, UPT, UR4, 0x1, URZ ;  /* 0x0000000104067890 */ /* 0x000fe2000fffe0ff */
[----:B------:R-:W-:Y:S01]  /*1ed0*/  BSSY.RECONVERGENT B0, `(.L_x_31) ;  /* 0x000002d000007945 */ /* 0x000fe20003800200 */
[----:B------:R-:W-:Y:S02]  /*1ee0*/  ELECT P0, URZ, PT ;  /* 0x0000000000ff782f */ /* 0x000fe40003800000 */
[----:B------:R-:W-:-:S04]  /*1ef0*/  UISETP.NE.AND UP0, UPT, UR6, 0x8, UPT ;  /* 0x000000080600788c */ /* 0x000fc8000bf05270 */
[----:B------:R-:W-:Y:S02]  /*1f00*/  USEL UR8, URZ, 0x1, UP0 ;  /* 0x00000001ff087887 */ /* 0x000fe40008000000 */
[----:B------:R-:W-:-:S04]  /*1f10*/  USEL UR15, UR6, URZ, UP0 ;  /* 0x000000ff060f7287 */ /* 0x000fc80008000000 */
[----:B------:R-:W-:Y:S01]  /*1f20*/  ULEA UR6, UR15, UR7, 0x3 ;  /* 0x000000070f067291 */ /* 0x000fe2000f8e18ff */
[----:B------:R-:W-:-:S04]  /*1f30*/  LOP3.LUT R12, R12, UR8, RZ, 0x3c, !PT ;  /* 0x000000080c0c7c12 */ /* 0x000fc8000f8e3cff */
[----:B-1----:R-:W-:-:S04]  /*1f40*/  SHF.L.U32 R0, R12, 0x1f, RZ ;  /* 0x0000001f0c007819 */ /* 0x002fc800000006ff */
[----:B------:R1:W3:Y:S01]  /*1f50*/  SYNCS.PHASECHK.TRANS64.TRYWAIT P1, [UR6+0x40], R0 ;  /* 0x00004000ff0075a7 */ /* 0x0002e20008021106 */
[----:B------:R-:W-:Y:S05]  /*1f60*/  @!P0 BRA `(.L_x_32) ;  /* 0x00000000008c8947 */ /* 0x000fea0003800000 */
[----:B------:R-:W-:Y:S02]  /*1f70*/  USHF.L.U32 UR24, UR4, 0xd, URZ ;  /* 0x0000000d04187899 */ /* 0x000fe400080006ff */
[----:B------:R-:W-:Y:S02]  /*1f80*/  UIADD3 UR40, UP3, UPT, UR42, 0x80, URZ ;  /* 0x000000802a287890 */ /* 0x000fe4000ff7e0ff */
[----:B------:R-:W-:Y:S02]  /*1f90*/  ULOP3.LUT UR32, UR24, UR47, URZ, 0xfc, !UPT ;  /* 0x0000002f18207292 */ /* 0x000fe4000f8efcff */
[----:B------:R-:W-:Y:S02]  /*1fa0*/  UIADD3 UR38, UP2, UPT, UR42, 0x180, URZ ;  /* 0x000001802a267890 */ /* 0x000fe4000ff5e0ff */
[----:B------:R-:W-:Y:S02]  /*1fb0*/  ULEA UR16, UR4, UR53, 0xa ;  /* 0x0000003504107291 */ /* 0x000fe4000f8e50ff */
[----:B------:R-:W-:-:S02]  /*1fc0*/  UIADD3 UR30, UP1, UPT, UR42, 0x280, URZ ;  /* 0x000002802a1e7890 */ /* 0x000fc4000ff3e0ff */
[----:B------:R-:W-:Y:S02]  /*1fd0*/  ULEA UR8, UR4, UR52, 0xb ;  /* 0x0000003404087291 */ /* 0x000fe4000f8e58ff */
[----:B------:R-:W-:Y:S02]  /*1fe0*/  UIADD3 UR22, UP0, UPT, UR42, 0x380, URZ ;  /* 0x000003802a167890 */ /* 0x000fe4000ff1e0ff */
[----:B------:R-:W-:Y:S02]  /*1ff0*/  ULOP3.LUT UR33, UR5, 0xfefffff8, URZ, 0xc0, !UPT ;  /* 0xfefffff805217892 */ /* 0x000fe4000f8ec0ff */
[----:B------:R-:W-:Y:S02]  /*2000*/  UIADD3.X UR41, UPT, UPT, URZ, UR43, URZ, UP3, !UPT ;  /* 0x0000002bff297290 */ /* 0x000fe40009ffe4ff */
[----:B------:R-:W-:Y:S02]  /*2010*/  UPRMT UR6, URZ, 0x5410, UR46 ;  /* 0x00005410ff067896 */ /* 0x000fe4000800002e */
[----:B------:R-:W-:-:S02]  /*2020*/  UIADD3 UR32, UPT, UPT, UR7, 0x10800, UR32 ;  /* 0x0001080007207890 */ /* 0x000fc4000fffe020 */
[----:B------:R-:W-:Y:S02]  /*2030*/  UIADD3.X UR39, UPT, UPT, URZ, UR43, URZ, UP2, !UPT ;  /* 0x0000002bff277290 */ /* 0x000fe400097fe4ff */
[----:B------:R-:W-:Y:S02]  /*2040*/  UIADD3 UR24, UPT, UPT, UR7, 0x20800, UR24 ;  /* 0x0002080007187890 */ /* 0x000fe4000fffe018 */
[----:B------:R-:W-:Y:S02]  /*2050*/  UIADD3.X UR31, UPT, UPT, URZ, UR43, URZ, UP1, !UPT ;  /* 0x0000002bff1f7290 */ /* 0x000fe40008ffe4ff */
[----:B------:R-:W-:Y:S02]  /*2060*/  UIADD3 UR16, UPT, UPT, UR7, 0x30800, UR16 ;  /* 0x0003080007107890 */ /* 0x000fe4000fffe010 */
[----:B------:R-:W-:Y:S02]  /*2070*/  UIADD3.X UR23, UPT, UPT, URZ, UR43, URZ, UP0, !UPT ;  /* 0x0000002bff177290 */ /* 0x000fe400087fe4ff */
[----:B------:R-:W-:-:S02]  /*2080*/  UPRMT UR14, URZ, 0x5410, UR45 ;  /* 0x00005410ff0e7896 */ /* 0x000fc4000800002d */
[----:B------:R-:W-:Y:S01]  /*2090*/  UIADD3 UR8, UPT, UPT, UR7, 0x32800, UR8 ;  /* 0x0003280007087890 */ /* 0x000fe2000fffe008 */
[----:B------:R-:W-:Y:S01]  /*20a0*/  UMOV UR48, 0x0 ;  /* 0x0000000000307882 */ /* 0x000fe20000000000 */
[----:B------:R-:W-:Y:S01]  /*20b0*/  UMOV UR49, 0x10000000 ;  /* 0x1000000000317882 */ /* 0x000fe20000000000 */
[----:B------:R-:W-:Y:S01]  /*20c0*/  UMOV UR26, UR34 ;  /* 0x00000022001a7c82 */ /* 0x000fe20008000000 */
[----:B------:R-:W-:Y:S01]  /*20d0*/  UMOV UR28, UR36 ;  /* 0x00000024001c7c82 */ /* 0x000fe20008000000 */
[----:B------:R-:W-:Y:S01]  /*20e0*/  UMOV UR18, URZ ;  /* 0x000000ff00127c82 */ /* 0x000fe20008000000 */
[----:B------:R-:W-:Y:S01]  /*20f0*/  UMOV UR25, UR33 ;  /* 0x0000002100197c82 */ /* 0x000fe20008000000 */
[----:B------:R-:W-:Y:S01]  /*2100*/  UMOV UR21, UR36 ;  /* 0x0000002400157c82 */ /* 0x000fe20008000000 */
[----:B------:R-:W-:Y:S01]  /*2110*/  UMOV UR17, UR33 ;  /* 0x0000002100117c82 */ /* 0x000fe20008000000 */
[----:B------:R4:W-:Y:S01]  /*2120*/  UTMALDG.3D.MULTICAST.2CTA [UR32], [UR40], UR6, desc[UR48] ;  /* 0x00003020280073b4 */ /* 0x0009e20008211806 */
[----:B------:R-:W-:Y:S01]  /*2130*/  UMOV UR13, UR36 ;  /* 0x00000024000d7c82 */ /* 0x000fe20008000000 */
[----:B------:R-:W-:Y:S01]  /*2140*/  UMOV UR9, UR33 ;  /* 0x0000002100097c82 */ /* 0x000fe20008000000 */
[----:B------:R-:W-:Y:S01]  /*2150*/  UMOV UR10, UR18 ;  /* 0x00000012000a7c82 */ /* 0x000fe20008000000 */
[----:B------:R4:W-:Y:S01]  /*2160*/  UTMALDG.3D.2CTA [UR24], [UR38], desc[UR48] ;  /* 0x00003018260075b4 */ /* 0x0009e20008211000 */
[----:B------:R4:W-:Y:S01]  /*2170*/  UTMALDG.4D.MULTICAST.2CTA [UR16], [UR30], UR6, desc[UR48] ;  /* 0x000030101e0073b4 */ /* 0x0009e20008219806 */
[----:B------:R4:W-:Y:S02]  /*2180*/  UTMALDG.4D.MULTICAST.2CTA [UR8], [UR22], UR14, desc[UR48] ;  /* 0x00003008160073b4 */ /* 0x0009e4000821980e */
[----:B----4-:R-:W-:Y:S01]  /*2190*/  NOP ;  /* 0x0000000000007918 */ /* 0x010fe20000000000 */
.L_x_32:
[----:B------:R-:W-:Y:S05]  /*21a0*/  BSYNC.RECONVERGENT B0 ;  /* 0x0000000000007941 */ /* 0x000fea0003800200 */
.L_x_31:
[----:B------:R-:W-:Y:S02]  /*21b0*/  UIADD3 UR34, UPT, UPT, UR34, 0x80, URZ ;  /* 0x0000008022227890 */ /* 0x000fe4000fffe0ff */
[----:B------:R-:W-:Y:S02]  /*21c0*/  UIADD3 UR12, UPT, UPT, UR12, 0x2, URZ ;  /* 0x000000020c0c7890 */ /* 0x000fe4000fffe0ff */
[----:B------:R-:W-:Y:S01]  /*21d0*/  UIADD3 UR19, UPT, UPT, UR19, 0x2, URZ ;  /* 0x0000000213137890 */ /* 0x000fe2000fffe0ff */
[----:B------:R-:W-:Y:S01]  /*21e0*/  UMOV UR4, UR15 ;  /* 0x0000000f00047c82 */ /* 0x000fe20008000000 */
[----:B------:R-:W-:Y:S01]  /*21f0*/  UMOV UR14, UR54 ;  /* 0x00000036000e7c82 */ /* 0x000fe20008000000 */
[----:B------:R-:W-:Y:S09]  /*2200*/  BRA.U UP4, `(.L_x_33) ;  /* 0xfffffff904e87547 */ /* 0x000ff2000b83ffff */
.L_x_25:
[----:B------:R-:W-:Y:S01]  /*2210*/  ULEA UR4, UR15, UR7, 0x3 ;  /* 0x000000070f047291 */ /* 0x000fe2000f8e18ff */
[----:B-1----:R-:W-:Y:S01]  /*2220*/  SHF.L.U32 R0, R12, 0x1f, RZ ;  /* 0x0000001f0c007819 */ /* 0x002fe200000006ff */
[----:B------:R-:W-:Y:S01]  /*2230*/  @!P2 SYNCS.ARRIVE.TRANS64.A1T0 RZ, [UR7+0xc8], RZ ;  /* 0x0000c8ffffffa9a7 */ /* 0x000fe20008100007 */
[----:B------:R-:W-:-:S06]  /*2240*/  UISETP.GT.AND UP0, UPT, UR62, UR61, UPT ;  /* 0x0000003d3e00728c */ /* 0x000fcc000bf04270 */
[----:B--23--:R1:W2:Y:S03]  /*2250*/  SYNCS.PHASECHK.TRANS64.TRYWAIT P1, [UR4+0x40], R0 ;  /* 0x00004000ff0075a7 */ /* 0x00c2a60008021104 */
[----:B------:R-:W-:Y:S05]  /*2260*/  BRA.U !UP0, `(.L_x_34) ;  /* 0x0000000508187547 */ /* 0x000fea000b800000 */
[----:B------:R-:W-:Y:S01]  /*2270*/  UIADD3 UR29, UPT, UPT, UR64, UR14, URZ ;  /* 0x0000000e401d7290 */ /* 0x000fe2000fffe0ff */
[----:B------:R-:W-:-:S11]  /*2280*/  UMOV UR5, UR15 ;  /* 0x0000000f00057c82 */ /* 0x000fd60008000000 */
.L_x_42:
[----:B------:R-:W-:Y:S01]  /*2290*/  ULEA UR6, UR5, UR7, 0x3 ;  /* 0x0000000705067291 */ /* 0x000fe2000f8e18ff */
[----:B--2---:R-:W-:Y:S01]  /*22a0*/  @P4 MOV R2, 0x9800 ;  /* 0x0000980000024802 */ /* 0x004fe20000000f00 */
[----:B--23--:R-:W-:Y:S10]  /*22b0*/  @P1 BRA `(.L_x_35) ;  /* 0x00000000000c1947 */ /* 0x00cff40003800000 */
[----:B------:R-:W-:-:S04]  /*22c0*/  SHF.L.U32 R3, R12, 0x1f, RZ ;  /* 0x0000001f0c037819 */ /* 0x000fc800000006ff */
[----:B------:R-:W2:Y:S02]  /*22d0*/  SYNCS.PHASECHK.TRANS64.TRYWAIT P0, [UR6+0x40], R3 ;  /* 0x00004003ff0075a7 */ /* 0x000ea40008001106 */
[----:B--2---:R-:W-:Y:S05]  /*22e0*/  @!P0 BRA `(.L_x_36) ;  /* 0x000000a400288947 */ /* 0x004fea0003800000 */
.L_x_35:
[----:B------:R2:W-:Y:S01]  /*22f0*/  @P4 SYNCS.ARRIVE.TRANS64 RZ, [UR6], R2 ;  /* 0x00000002ffff49a7 */ /* 0x0005e20008000006 */
[----:B------:R-:W-:-:S04]  /*2300*/  ULOP3.LUT UR4, UR37, 0x2, URZ, 0xfc, !UPT ;  /* 0x0000000225047892 */ /* 0x000fc8000f8efcff */
[----:B------:R-:W-:-:S09]  /*2310*/  UISETP.NE.AND UP0, UPT, UR4, 0x2, UPT ;  /* 0x000000020400788c */ /* 0x000fd2000bf05270 */
[----:B------:R-:W-:Y:S05]  /*2320*/  BRA.U UP0, `(.L_x_37) ;  /* 0x0000000100047547 */ /* 0x000fea000b800000 */
[----:B------:R-:W-:Y:S05]  /*2330*/  BPT.TRAP 0x1 ;  /* 0x000000040000795c */ /* 0x000fea0000300000 */
.L_x_37:
[----:B------:R-:W-:Y:S04]  /*2340*/  BSSY.RECONVERGENT B0, `(.L_x_38) ;  /* 0x0000003000007945 */ /* 0x000fe80003800200 */
[----:B------:R-:W-:Y:S05]  /*2350*/  @!P3 BRA `(.L_x_39) ;  /* 0x000000000004b947 */ /* 0x000fea0003800000 */
[----:B------:R-:W-:Y:S05]  /*2360*/  BPT.TRAP 0x1 ;  /* 0x000000040000795c */ /* 0x000fea0000300000 */
.L_x_39:
[----:B------:R-:W-:Y:S05]  /*2370*/  BSYNC.RECONVERGENT B0 ;  /* 0x0000000000007941 */ /* 0x000fea0003800200 */
.L_x_38:
        /* <DEDUP_REMOVED lines=15> */
[----:B------:R-:W-:Y:S02]  /*2470*/  USHF.L.U32 UR34, UR14, 0x7, URZ ;  /* 0x000000070e227899 */ /* 0x000fe400080006ff */
[----:B------:R-:W-:-:S02]  /*2480*/  ULOP3.LUT UR33, UR6, 0xfefffff8, URZ, 0xc0, !UPT ;  /* 0xfefffff806217892 */ /* 0x000fc4000f8ec0ff */
[----:B------:R-:W-:Y:S02]  /*2490*/  UIADD3.X UR31, UPT, UPT, URZ, UR43, URZ, UP3, !UPT ;  /* 0x0000002bff1f7290 */ /* 0x000fe40009ffe4ff */
[----:B------:R-:W-:Y:S02]  /*24a0*/  UIADD3 UR32, UPT, UPT, UR7, 0x10800, UR32 ;  /* 0x0001080007207890 */ /* 0x000fe4000fffe020 */
[----:B------:R-:W-:Y:S02]  /*24b0*/  UPRMT UR4, URZ, 0x5410, UR46 ;  /* 0x00005410ff047896 */ /* 0x000fe4000800002e */
[----:B------:R-:W-:Y:S02]  /*24c0*/  UIADD3.X UR23, UPT, UPT, URZ, UR43, URZ, UP2, !UPT ;  /* 0x0000002bff177290 */ /* 0x000fe400097fe4ff */
[----:B------:R-:W-:Y:S02]  /*24d0*/  UIADD3 UR24, UPT, UPT, UR7, 0x20800, UR24 ;  /* 0x0002080007187890 */ /* 0x000fe4000fffe018 */
[----:B------:R-:W-:-:S02]  /*24e0*/  USHF.L.U32 UR12, UR14, 0x1, URZ ;  /* 0x000000010e0c7899 */ /* 0x000fc400080006ff */
[----:B------:R-:W-:Y:S01]  /*24f0*/  UIADD3 UR38, UP1, UPT, UR42, 0x280, URZ ;  /* 0x000002802a267890 */ /* 0x000fe2000ff3e0ff */
[----:B------:R-:W-:Y:S01]  /*2500*/  UMOV UR48, 0x0 ;  /* 0x0000000000307882 */ /* 0x000fe20000000000 */
[----:B------:R-:W-:Y:S01]  /*2510*/  UMOV UR49, 0x10000000 ;  /* 0x1000000000317882 */ /* 0x000fe20000000000 */
[----:B------:R-:W-:Y:S01]  /*2520*/  UIADD3 UR40, UP0, UPT, UR42, 0x380, URZ ;  /* 0x000003802a287890 */ /* 0x000fe2000ff1e0ff */
[----:B------:R-:W-:Y:S01]  /*2530*/  UTMALDG.3D.MULTICAST.2CTA [UR32], [UR30], UR4, desc[UR48] ;  /* 0x000030201e0073b4 */ /* 0x000fe20008211804 */
[----:B------:R-:W-:Y:S01]  /*2540*/  UMOV UR28, UR36 ;  /* 0x00000024001c7c82 */ /* 0x000fe20008000000 */
[----:B------:R-:W-:Y:S01]  /*2550*/  UMOV UR25, UR33 ;  /* 0x0000002100197c82 */ /* 0x000fe20008000000 */
[----:B------:R-:W-:Y:S01]  /*2560*/  UMOV UR26, UR34 ;  /* 0x00000022001a7c82 */ /* 0x000fe20008000000 */
[----:B------:R-:W-:Y:S02]  /*2570*/  ULEA UR16, UR5, UR56, 0xa ;  /* 0x0000003805107291 */ /* 0x000fe4000f8e50ff */
[----:B------:R-:W-:-:S02]  /*2580*/  UIADD3.X UR39, UPT, UPT, URZ, UR43, URZ, UP1, !UPT ;  /* 0x0000002bff277290 */ /* 0x000fc40008ffe4ff */
[----:B------:R-:W-:Y:S01]  /*2590*/  ULOP3.LUT UR19, UR12, UR50, URZ, 0xfc, !UPT ;  /* 0x000000320c137292 */ /* 0x000fe2000f8efcff */
[----:B------:R4:W-:Y:S01]  /*25a0*/  UTMALDG.3D.2CTA [UR24], [UR22], desc[UR48] ;  /* 0x00003018160075b4 */ /* 0x0009e20008211000 */
[----:B------:R-:W-:Y:S02]  /*25b0*/  ULEA UR8, UR5, UR55, 0xb ;  /* 0x0000003705087291 */ /* 0x000fe4000f8e58ff */
[----:B------:R-:W-:Y:S02]  /*25c0*/  UIADD3 UR12, UPT, UPT, UR51, UR12, URZ ;  /* 0x0000000c330c7290 */ /* 0x000fe4000fffe0ff */
[----:B------:R-:W-:Y:S01]  /*25d0*/  UIADD3.X UR41, UPT, UPT, URZ, UR43, URZ, UP0, !UPT ;  /* 0x0000002bff297290 */ /* 0x000fe200087fe4ff */
[----:B------:R-:W-:Y:S01]  /*25e0*/  UMOV UR18, URZ ;  /* 0x000000ff00127c82 */ /* 0x000fe20008000000 */
[----:B------:R-:W-:Y:S01]  /*25f0*/  UMOV UR21, UR36 ;  /* 0x0000002400157c82 */ /* 0x000fe20008000000 */
[----:B------:R-:W-:Y:S01]  /*2600*/  UMOV UR17, UR33 ;  /* 0x0000002100117c82 */ /* 0x000fe20008000000 */
[----:B------:R-:W-:Y:S01]  /*2610*/  UMOV UR13, UR36 ;  /* 0x00000024000d7c82 */ /* 0x000fe20008000000 */
[----:B------:R-:W-:Y:S01]  /*2620*/  UMOV UR9, UR33 ;  /* 0x0000002100097c82 */ /* 0x000fe20008000000 */
[----:B------:R-:W-:Y:S01]  /*2630*/  UMOV UR10, UR18 ;  /* 0x00000012000a7c82 */ /* 0x000fe20008000000 */
[----:B------:R1:W-:Y:S01]  /*2640*/  UTMALDG.4D.MULTICAST.2CTA [UR16], [UR38], UR4, desc[UR48] ;  /* 0x00003010260073b4 */ /* 0x0003e20008219804 */
[----:B----4-:R-:W-:-:S09]  /*2650*/  UPRMT UR22, URZ, 0x5410, UR45 ;  /* 0x00005410ff167896 */ /* 0x010fd2000800002d */
[----:B------:R1:W-:Y:S02]  /*2660*/  UTMALDG.4D.MULTICAST.2CTA [UR8], [UR40], UR22, desc[UR48] ;  /* 0x00003008280073b4 */ /* 0x0003e40008219816 */
[----:B-1----:R-:W-:Y:S01]  /*2670*/  NOP ;  /* 0x0000000000007918 */ /* 0x002fe20000000000 */
.L_x_41:
[----:B------:R-:W-:Y:S05]  /*2680*/  BSYNC.RECONVERGENT B0 ;  /* 0x0000000000007941 */ /* 0x000fea0003800200 */
.L_x_40:
[----:B------:R-:W-:Y:S01]  /*2690*/  UIADD3 UR14, UPT, UPT, UR14, 0x1, URZ ;  /* 0x000000010e0e7890 */ /* 0x000fe2000fffe0ff */
[----:B------:R-:W-:-:S03]  /*26a0*/  UMOV UR5, UR15 ;  /* 0x0000000f00057c82 */ /* 0x000fc60008000000 */
[----:B------:R-:W-:-:S09]  /*26b0*/  UISETP.NE.AND UP0, UPT, UR14, UR29, UPT ;  /* 0x0000001d0e00728c */ /* 0x000fd2000bf05270 */
[----:B------:R-:W-:Y:S05]  /*26c0*/  BRA.U UP0, `(.L_x_42) ;  /* 0xfffffff900f07547 */ /* 0x000fea000b83ffff */
.L_x_34:
[C---:B------:R-:W-:Y:S01]  /*26d0*/  LEA R3, R11.reuse, UR7, 0x3 ;  /* 0x000000070b037c11 */ /* 0x040fe2000f8e18ff */
[----:B------:R-:W-:Y:S01]  /*26e0*/  NOP ;  /* 0x0000000000007918 */ /* 0x000fe20000000000 */
[----:B-1----:R-:W-:Y:S02]  /*26f0*/  SHF.L.U32 R0, R10, 0x1f, RZ ;  /* 0x0000001f0a007819 */ /* 0x002fe400000006ff */
[----:B------:R-:W-:Y:S02]  /*2700*/  LEA R5, R11, UR7, 0x4 ;  /* 0x000000070b057c11 */ /* 0x000fe4000f8e20ff */
[----:B------:R-:W1:Y:S02]  /*2710*/  SYNCS.PHASECHK.TRANS64.TRYWAIT P0, [R3+URZ+0xd0], R0 ;  /* 0x0000d000030075a7 */ /* 0x000e6400080011ff */
[----:B-1----:R-:W-:Y:S05]  /*2720*/  @!P0 BRA `(.L_x_43) ;  /* 0x000000a000308947 */ /* 0x002fea0003800000 */
.L_x_158:
[----:B------:R-:W4:Y:S01]  /*2730*/  LDS.128 R4, [R5+0x130] ;  /* 0x0001300005047984 */ /* 0x000f220000000c00 */
[----:B------:R-:W-:Y:S01]  /*2740*/  UISETP.GE.AND UP0, UPT, UR44, 0x1, UPT ;  /* 0x000000012c00788c */ /* 0x000fe2000bf06270 */
[----:B------:R-:W-:Y:S01]  /*2750*/  @!PT LDS RZ, [RZ] ;  /* 0x00000000fffff984 */ /* 0x000fe20000000800 */
[----:B------:R-:W-:Y:S01]  /*2760*/  @!PT LDS RZ, [RZ] ;  /* 0x00000000fffff984 */ /* 0x000fe20000000800 */
[----:B------:R-:W-:Y:S01]  /*2770*/  @!PT LDS RZ, [RZ] ;  /* 0x00000000fffff984 */ /* 0x000fe20000000800 */
[----:B------:R-:W-:Y:S01]  /*2780*/  @!PT LDS RZ, [RZ] ;  /* 0x00000000fffff984 */ /* 0x000fe20000000800 */
[----:B------:R1:W-:Y:S06]  /*2790*/  MEMBAR.ALL.CTA ;  /* 0x0000000000007992 */ /* 0x0003ec0000008000 */
[----:B-1----:R-:W1:Y:S01]  /*27a0*/  FENCE.VIEW.ASYNC.S ;  /* 0x00000000000073c6 */ /* 0x002e620000000000 */
[----:B----4-:R-:W-:-:S13]  /*27b0*/  LOP3.LUT P0, RZ, R6, 0x1, RZ, 0xc0, !PT ;  /* 0x0000000106ff7812 */ /* 0x010fda000780c0ff */
[----:B-1----:R-:W-:Y:S01]  /*27c0*/  VOTEU.ANY UP1, P0 ;  /* 0x0000000000ff7886 */ /* 0x002fe20000020100 */
[----:B------:R-:W-:-:S13]  /*27d0*/  PLOP3.LUT P0, PT, PT, PT, UP1, 0x80, 0x8 ;  /* 0x000000000008781c */ /* 0x000fda0003f0f018 */
[----:B------:R-:W-:Y:S02]  /*27e0*/  @P0 LOP3.LUT R0, R5, 0xffff, RZ, 0xc0, !PT ;  /* 0x0000ffff05000812 */ /* 0x000fe400078ec0ff */
[----:B--2---:R-:W-:Y:S02]  /*27f0*/  @P0 MOV R2, R4 ;  /* 0x0000000400020202 */ /* 0x004fe40000000f00 */
[----:B------:R-:W-:Y:S01]  /*2800*/  @P0 R2UR UR5, R0 ;  /* 0x00000000000502ca */ /* 0x000fe200000e0000 */
[----:B------:R-:W-:Y:S01]  /*2810*/  VIADD R0, R3, 0xe0 ;  /* 0x000000e003007836 */ /* 0x000fe20000000000 */
[----:B------:R-:W-:Y:S02]  /*2820*/  @P0 SHF.R.U32.HI R4, RZ, 0x10, R5 ;  /* 0x00000010ff040819 */ /* 0x000fe40000011605 */
[----:B------:R-:W-:Y:S02]  /*2830*/  @P0 R2UR UR6, R2 ;  /* 0x00000000020602ca */ /* 0x000fe400000e0000 */
[----:B------:R-:W-:-:S02]  /*2840*/  PRMT R0, RZ, 0x654, R0 ;  /* 0x00000654ff007816 */ /* 0x000fc40000000000 */
[----:B------:R-:W-:Y:S02]  /*2850*/  @P0 R2UR UR4, R4 ;  /* 0x00000000040402ca */ /* 0x000fe400000e0000 */
[----:B------:R1:W-:Y:S03]  /*2860*/  SYNCS.ARRIVE.TRANS64.RED.A1T0 RZ, [R0+URZ], RZ ;  /* 0x000000ff00ff79a7 */ /* 0x0003e600081004ff */
[----:B------:R-:W-:-:S04]  /*2870*/  @UP1 UMOV UR57, UR5 ;  /* 0x0000000500391c82 */ /* 0x000fc80008000000 */
[----:B------:R-:W-:-:S04]  /*2880*/  @UP1 UMOV UR58, UR6 ;  /* 0x00000006003a1c82 */ /* 0x000fc80008000000 */
[----:B------:R-:W-:Y:S01]  /*2890*/  @UP1 UMOV UR36, UR4 ;  /* 0x0000000400241c82 */ /* 0x000fe20008000000 */
[----:B------:R-:W-:Y:S05]  /*28a0*/  BRA.U !UP0, `(.L_x_44) ;  /* 0x0000000108d47547 */ /* 0x000fea000b800000 */
[----:B------:R-:W2:Y:S01]  /*28b0*/  LDCU.128 UR16, c[0x0][0xf10] ;  /* 0x0001e200ff1077ac */ /* 0x000ea20008000c00 */
[----:B------:R-:W4:Y:S01]  /*28c0*/  LDCU UR22, c[0x0][0xf20] ;  /* 0x0001e400ff1677ac */ /* 0x000f220008000800 */
[----:B------:R-:W3:Y:S01]  /*28d0*/  LDCU UR14, c[0x0][0xf0c] ;  /* 0x0001e180ff0e77ac */ /* 0x000ee20008000800 */
[----:B------:R-:W1:Y:S01]  /*28e0*/  LDCU.64 UR8, c[0x0][0xf28] ;  /* 0x0001e500ff0877ac */ /* 0x000e620008000a00 */
[----:B------:R-:W-:Y:S02]  /*28f0*/  UISETP.NE.AND UP3, UPT, UR44, 0x1, UPT ;  /* 0x000000012c00788c */ /* 0x000fe4000bf65270 */
[----:B--2---:R-:W-:Y:S02]  /*2900*/  UIMAD.WIDE.U32 UR10, UR59, UR19, URZ ;  /* 0x000000133b0a72a5 */ /* 0x004fe4000f8e00ff */
[----:B------:R-:W-:Y:S02]  /*2910*/  UIMAD.WIDE.U32 UR4, UR60, UR16, URZ ;  /* 0x000000103c0472a5 */ /* 0x000fe4000f8e00ff */
[----:B------:R-:W-:-:S02]  /*2920*/  UISETP.NE.AND UP0, UPT, UR18, 0x1, UPT ;  /* 0x000000011200788c */ /* 0x000fc4000bf05270 */
[----:B------:R-:W-:Y:S01]  /*2930*/  UIMAD.WIDE.U32 UR20, UR57, UR19, URZ ;  /* 0x00000013391472a5 */ /* 0x000fe2000f8e00ff */
[----:B------:R-:W-:Y:S02]  /*2940*/  UMOV UR10, UR11 ;  /* 0x0000000b000a7c82 */ /* 0x000fe40008000000 */
[----:B------:R-:W-:Y:S01]  /*2950*/  UMOV UR4, UR5 ;  /* 0x0000000500047c82 */ /* 0x000fe20008000000 */
[----:B----4-:R-:W-:Y:S02]  /*2960*/  USHF.R.U32.HI UR10, URZ, UR22, UR10 ;  /* 0x00000016ff0a7299 */ /* 0x010fe4000801160a */
[----:B---3--:R-:W-:Y:S02]  /*2970*/  UISETP.NE.AND UP2, UPT, UR14, 0x1, UPT ;  /* 0x000000010e00788c */ /* 0x008fe4000bf45270 */
[----:B------:R-:W-:Y:S02]  /*2980*/  USHF.R.U32.HI UR4, URZ, UR17, UR4 ;  /* 0x00000011ff047299 */ /* 0x000fe40008011604 */
[----:B------:R-:W-:-:S02]  /*2990*/  USEL UR5, UR59, UR10, !UP0 ;  /* 0x0000000a3b057287 */ /* 0x000fc4000c000000 */
[----:B------:R-:W-:Y:S02]  /*29a0*/  USEL UR6, UR60, UR4, !UP2 ;  /* 0x000000043c067287 */ /* 0x000fe4000d000000 */
[----:B-1----:R-:W-:Y:S01]  /*29b0*/  UIMAD.WIDE.U32 UR10, UR5, UR8, URZ ;  /* 0x00000008050a72a5 */ /* 0x002fe2000f8e00ff */
[----:B------:R-:W-:Y:S01]  /*29c0*/  UMOV UR4, UR21 ;  /* 0x0000001500047c82 */ /* 0x000fe20008000000 */
[----:B------:R-:W-:Y:S02]  /*29d0*/  UIMAD.WIDE.U32 UR12, UR58, UR16, URZ ;  /* 0x000000103a0c72a5 */ /* 0x000fe4000f8e00ff */
[----:B------:R-:W-:-:S03]  /*29e0*/  UIMAD.WIDE.U32 UR20, UR6, UR8, URZ ;  /* 0x00000008061472a5 */ /* 0x000fc6000f8e00ff */
[----:B------:R-:W-:Y:S01]  /*29f0*/  UMOV UR10, UR11 ;  /* 0x0000000b000a7c82 */ /* 0x000fe20008000000 */
[----:B------:R-:W-:Y:S02]  /*2a00*/  USHF.R.U32.HI UR4, URZ, UR22, UR4 ;  /* 0x00000016ff047299 */ /* 0x000fe40008011604 */
[----:B------:R-:W-:Y:S01]  /*2a10*/  @UP3 USHF.R.U32.HI UR5, URZ, UR9, UR10 ;  /* 0x00000009ff053299 */ /* 0x000fe2000801160a */
[----:B------:R-:W-:Y:S01]  /*2a20*/  UMOV UR12, UR13 ;  /* 0x0000000d000c7c82 */ /* 0x000fe20008000000 */
[----:B------:R-:W-:Y:S01]  /*2a30*/  UMOV UR20, UR21 ;  /* 0x0000001500147c82 */ /* 0x000fe20008000000 */
[----:B------:R-:W-:Y:S02]  /*2a40*/  USHF.R.U32.HI UR17, URZ, UR17, UR12 ;  /* 0x00000011ff117299 */ /* 0x000fe4000801160c */
[----:B------:R-:W-:Y:S02]  /*2a50*/  USEL UR4, UR57, UR4, !UP0 ;  /* 0x0000000439047287 */ /* 0x000fe4000c000000 */
[----:B------:R-:W-:-:S02]  /*2a60*/  @UP3 USHF.R.U32.HI UR6, URZ, UR9, UR20 ;  /* 0x00000009ff063299 */ /* 0x000fc40008011614 */
[----:B------:R-:W-:Y:S02]  /*2a70*/  UIMAD UR10, UR44, UR5, URZ ;  /* 0x000000052c0a72a4 */ /* 0x000fe4000f8e02ff */
[----:B------:R-:W-:Y:S02]  /*2a80*/  USEL UR5, UR58, UR17, !UP2 ;  /* 0x000000113a057287 */ /* 0x000fe4000d000000 */
[----:B------:R-:W-:Y:S02]  /*2a90*/  UIMAD UR12, UR44, UR6, URZ ;  /* 0x000000062c0c72a4 */ /* 0x000fe4000f8e02ff */
[----:B------:R-:W-:Y:S02]  /*2aa0*/  UISETP.GE.AND UP0, UPT, UR4, UR10, UPT ;  /* 0x0000000a0400728c */ /* 0x000fe4000bf06270 */
[----:B------:R-:W-:Y:S02]  /*2ab0*/  UIMAD.WIDE.U32 UR10, UR4, UR8, URZ ;  /* 0x00000008040a72a5 */ /* 0x000fe4000f8e00ff */
[----:B------:R-:W-:-:S02]  /*2ac0*/  UISETP.GE.OR UP0, UPT, UR5, UR12, UP0 ;  /* 0x0000000c0500728c */ /* 0x000fc40008706670 */
        /* <DEDUP_REMOVED lines=19> */
.L_x_44:
[----:B------:R-:W2:Y:S02]  /*2c00*/  LDCU UR4, c[0x0][0xf30] ;  /* 0x0001e600ff0477ac */ /* 0x000ea40008000800 */
[----:B--2---:R-:W-:-:S09]  /*2c10*/  UISETP.NE.AND UP0, UPT, UR4, 0x1, UPT ;  /* 0x000000010400788c */ /* 0x004fd2000bf05270 */
[----:B------:R-:W-:Y:S05]  /*2c20*/  BRA.U UP0, `(.L_x_45) ;  /* 0x0000000100447547 */ /* 0x000fea000b800000 */
[----:B------:R-:W2:Y:S01]  /*2c30*/  LDCU.128 UR16, c[0x0][0xf10] ;  /* 0x0001e200ff1077ac */ /* 0x000ea20008000c00 */
[----:B------:R-:W4:Y:S01]  /*2c40*/  LDCU UR10, c[0x0][0xf0c] ;  /* 0x0001e180ff0a77ac */ /* 0x000f220008000800 */
[----:B------:R-:W1:Y:S01]  /*2c50*/  LDCU UR6, c[0x0][0xf20] ;  /* 0x0001e400ff0677ac */ /* 0x000e620008000800 */
[----:B--2---:R-:W-:Y:S02]  /*2c60*/  UIMAD.WIDE.U32 UR8, UR58, UR16, URZ ;  /* 0x000000103a0872a5 */ /* 0x004fe4000f8e00ff */
[----:B------:R-:W-:Y:S02]  /*2c70*/  UIMAD.WIDE.U32 UR4, UR57, UR19, URZ ;  /* 0x00000013390472a5 */ /* 0x000fe4000f8e00ff */
[----:B----4-:R-:W-:Y:S02]  /*2c80*/  UISETP.NE.AND UP2, UPT, UR10, 0x1, UPT ;  /* 0x000000010a00788c */ /* 0x010fe4000bf45270 */
[----:B------:R-:W-:Y:S01]  /*2c90*/  UISETP.NE.AND UP0, UPT, UR18, 0x1, UPT ;  /* 0x000000011200788c */ /* 0x000fe2000bf05270 */
[----:B------:R-:W-:-:S02]  /*2ca0*/  UMOV UR8, UR9 ;  /* 0x0000000900087c82 */ /* 0x000fc40008000000 */
[----:B------:R-:W-:Y:S01]  /*2cb0*/  UMOV UR4, UR5 ;  /* 0x0000000500047c82 */ /* 0x000fe20008000000 */
[----:B------:R-:W-:Y:S02]  /*2cc0*/  USHF.R.U32.HI UR17, URZ, UR17, UR8 ;  /* 0x00000011ff117299 */ /* 0x000fe40008011608 */
[----:B-1----:R-:W-:Y:S02]  /*2cd0*/  USHF.R.U32.HI UR4, URZ, UR6, UR4 ;  /* 0x00000006ff047299 */ /* 0x002fe40008011604 */
[----:B------:R-:W-:Y:S02]  /*2ce0*/  USEL UR5, UR58, UR17, !UP2 ;  /* 0x000000113a057287 */ /* 0x000fe4000d000000 */
[----:B------:R-:W-:-:S04]  /*2cf0*/  USEL UR4, UR57, UR4, !UP0 ;  /* 0x0000000439047287 */ /* 0x000fc8000c000000 */
[----:B------:R-:W-:Y:S02]  /*2d00*/  UIADD3 UR6, UPT, UPT, UR5, -UR4, URZ ;  /* 0x8000000405067290 */ /* 0x000fe4000fffe0ff */
[----:B------:R-:W-:Y:S02]  /*2d10*/  UIADD3 UR4, UPT, UPT, -UR5, UR4, URZ ;  /* 0x0000000405047290 */ /* 0x000fe4000fffe1ff */
[----:B------:R-:W-:Y:S02]  /*2d20*/  UIMAD UR57, UR6, UR18, UR57 ;  /* 0x00000012063972a4 */ /* 0x000fe4000f8e0239 */
[----:B------:R-:W-:-:S12]  /*2d30*/  UIMAD UR58, UR4, UR10, UR58 ;  /* 0x0000000a043a72a4 */ /* 0x000fd8000f8e023a */
.L_x_45:
[----:B------:R-:W-:Y:S01]  /*2d40*/  VIADD R11, R11, 0x1 ;  /* 0x000000010b0b7836 */ /* 0x000fe20000000000 */
[----:B------:R-:W-:Y:S02]  /*2d50*/  R2UR UR5, R142 ;  /* 0x000000008e0572ca */ /* 0x000fe400000e0000 */
[----:B------:R-:W-:Y:S02]  /*2d60*/  R2UR UR4, R141 ;  /* 0x000000008d0472ca */ /* 0x000fe400000e0000 */
[C---:B------:R-:W-:Y:S02]  /*2d70*/  ISETP.NE.AND P0, PT, R11.reuse, 0x2, PT ;  /* 0x000000020b00780c */ /* 0x040fe40003f05270 */
[----:B------:R-:W-:Y:S02]  /*2d80*/  PLOP3.LUT P2, PT, PT, PT, PT, 0x80, 0x8 ;  /* 0x000000000008781c */ /* 0x000fe40003f4f070 */
[----:B------:R-:W-:Y:S02]  /*2d90*/  SEL R3, RZ, 0x1, P0 ;  /* 0x00000001ff037807 */ /* 0x000fe40000000000 */
[----:B------:R-:W-:-:S02]  /*2da0*/  SEL R11, R11, RZ, P0 ;  /* 0x000000ff0b0b7207 */ /* 0x000fc40000000000 */
[----:B------:R-:W-:Y:S01]  /*2db0*/  LOP3.LUT R10, R10, R3, RZ, 0x3c, !PT ;  /* 0x000000030a0a7212 */ /* 0x000fe200078e3cff */
[----:B------:R-:W-:Y:S02]  /*2dc0*/  UIADD3 UR20, UPT, UPT, UR58, UR5, URZ ;  /* 0x000000053a147290 */ /* 0x000fe4000fffe0ff */
[----:B------:R-:W-:Y:S01]  /*2dd0*/  UIADD3 UR16, UPT, UPT, UR57, UR4, URZ ;  /* 0x0000000439107290 */ /* 0x000fe2000fffe0ff */
[----:B------:R-:W-:Y:S11]  /*2de0*/  BRA.U UP1, `(.L_x_46) ;  /* 0xffffffed01707547 */ /* 0x000ff6000b83ffff */
[----:B------:R-:W-:Y:S01]  /*2df0*/  UIADD3 UR7, UPT, UPT, UR7, 0x40, URZ ;  /* 0x0000004007077890 */ /* 0x000fe2000fffe0ff */
[----:B------:R-:W-:-:S03]  /*2e00*/  SHF.L.U32 R3, R12, 0x1f, RZ ;  /* 0x0000001f0c037819 */ /* 0x000fc600000006ff */
[----:B------:R-:W-:-:S09]  /*2e10*/  ULEA UR4, UR15, UR7, 0x3 ;  /* 0x000000070f047291 */ /* 0x000fd2000f8e18ff */
[----:B------:R-:W2:Y:S02]  /*2e20*/  SYNCS.PHASECHK.TRANS64.TRYWAIT P0, [UR4], R3 ;  /* 0x00000003ff0075a7 */ /* 0x000ea40008001104 */
[----:B--2---:R-:W-:Y:S05]  /*2e30*/  @!P0 BRA `(.L_x_47) ;  /* 0x0000009800808947 */ /* 0x004fea0003800000 */
.L_x_160:
[----:B------:R-:W-:-:S04]  /*2e40*/  UIADD3 UR4, UPT, UPT, UR15, 0x1, URZ ;  /* 0x000000010f047890 */ /* 0x000fc8000fffe0ff */
[----:B------:R-:W-:-:S04]  /*2e50*/  UISETP.NE.AND UP0, UPT, UR4, 0x8, UPT ;  /* 0x000000080400788c */ /* 0x000fc8000bf05270 */
[----:B------:R-:W-:Y:S02]  /*2e60*/  USEL UR6, URZ, 0x1, UP0 ;  /* 0x00000001ff067887 */ /* 0x000fe40008000000 */
[----:B------:R-:W-:-:S04]  /*2e70*/  USEL UR4, UR4, URZ, UP0 ;  /* 0x000000ff04047287 */ /* 0x000fc80008000000 */
[----:B------:R-:W-:Y:S01]  /*2e80*/  ULEA UR5, UR4, UR7, 0x3 ;  /* 0x0000000704057291 */ /* 0x000fe2000f8e18ff */
[----:B------:R-:W-:-:S04]  /*2e90*/  LOP3.LUT R2, R12, UR6, RZ, 0x3c, !PT ;  /* 0x000000060c027c12 */ /* 0x000fc8000f8e3cff */
[----:B-1----:R-:W-:-:S04]  /*2ea0*/  SHF.L.U32 R3, R2, 0x1f, RZ ;  /* 0x0000001f02037819 */ /* 0x002fc800000006ff */
[----:B------:R-:W1:Y:S02]  /*2eb0*/  SYNCS.PHASECHK.TRANS64.TRYWAIT P0, [UR5], R3 ;  /* 0x00000003ff0075a7 */ /* 0x000e640008001105 */
[----:B-1----:R-:W-:Y:S05]  /*2ec0*/  @!P0 BRA `(.L_x_48) ;  /* 0x0000009800748947 */ /* 0x002fea0003800000 */
.L_x_162:
        /* <DEDUP_REMOVED lines=9> */
.L_x_164:
        /* <DEDUP_REMOVED lines=9> */
.L_x_166:
        /* <DEDUP_REMOVED lines=9> */
.L_x_168:
        /* <DEDUP_REMOVED lines=9> */
.L_x_170:
        /* <DEDUP_REMOVED lines=9> */
.L_x_172:
[----:B------:R-:W-:-:S04]  /*31a0*/  UIADD3 UR4, UPT, UPT, UR4, 0x1, URZ ;  /* 0x0000000104047890 */ /* 0x000fc8000fffe0ff */
[----:B------:R-:W-:-:S04]  /*31b0*/  UISETP.NE.AND UP0, UPT, UR4, 0x8, UPT ;  /* 0x000000080400788c */ /* 0x000fc8000bf05270 */
[----:B------:R-:W-:Y:S02]  /*31c0*/  USEL UR5, URZ, 0x1, UP0 ;  /* 0x00000001ff057887 */ /* 0x000fe40008000000 */
[----:B------:R-:W-:-:S04]  /*31d0*/  USEL UR4, UR4, URZ, UP0 ;  /* 0x000000ff04047287 */ /* 0x000fc80008000000 */
[----:B------:R-:W-:Y:S01]  /*31e0*/  ULEA UR4, UR4, UR7, 0x3 ;  /* 0x0000000704047291 */ /* 0x000fe2000f8e18ff */
[----:B-1----:R-:W-:-:S04]  /*31f0*/  LOP3.LUT R3, R2, UR5, RZ, 0x3c, !PT ;  /* 0x0000000502037c12 */ /* 0x002fc8000f8e3cff */
[----:B------:R-:W-:Y:S01]  /*3200*/  SHF.L.U32 R3, R3, 0x1f, RZ ;  /* 0x0000001f03037819 */ /* 0x000fe200000006ff */
[----:B------:R-:W-:-:S07]  /*3210*/  IMAD.U32 R0, RZ, RZ, UR4 ;  /* 0x00000004ff007e24 */ /* 0x000fce000f8e00ff */
.L_x_54:
[----:B-1----:R1:W2:Y:S02]  /*3220*/  SYNCS.PHASECHK.TRANS64.TRYWAIT P0, [R0+URZ], R3 ;  /* 0x00000003000075a7 */ /* 0x0022a400080011ff */
[----:B--2---:R-:W-:Y:S05]  /*3230*/  @!P0 NANOSLEEP.SYNCS 0x989680 ;  /* 0x009896800000895d */ /* 0x004fea0003900000 */
[----:B------:R-:W2:Y:S02]  /*3240*/  @!P0 SYNCS.PHASECHK.TRANS64 P0, [R0+URZ], R3 ;  /* 0x00000003000085a7 */ /* 0x000ea400080010ff */
[----:B--2---:R-:W-:Y:S05]  /*3250*/  @P0 EXIT ;  /* 0x000000000000094d */ /* 0x004fea0003800000 */
[----:B------:R-:W-:Y:S05]  /*3260*/  BRA `(.L_x_54) ;  /* 0xfffffffc00ec7947 */ /* 0x000fea000383ffff */
.L_x_22:
[----:B------:R-:W1:Y:S02]  /*3270*/  S2UR UR4, SR_CgaCtaId ;  /* 0x00000000000479c3 */ /* 0x000e640000008800 */
[----:B-1----:R-:W-:-:S04]  /*3280*/  UISETP.NE.AND UP0, UPT, UR4, URZ, UPT ;  /* 0x000000ff0400728c */ /* 0x002fc8000bf05270 */
[----:B------:R-:W-:-:S09]  /*3290*/  UISETP.NE.OR UP0, UPT, UR17, 0x1, UP0 ;  /* 0x000000011100788c */ /* 0x000fd20008705670 */
[----:B------:R-:W-:Y:S05]  /*32a0*/  BRA.U UP0, `(.L_x_55) ;  /* 0x00000005004c7547 */ /* 0x000fea000b800000 */
[----:B------:R-:W1:Y:S01]  /*32b0*/  S2UR UR5, SR_CgaCtaId ;  /* 0x00000000000579c3 */ /* 0x000e620000008800 */
[----:B------:R-:W-:Y:S01]  /*32c0*/  UMOV UR4, 0x400 ;  /* 0x0000040000047882 */ /* 0x000fe20000000000 */
[----:B------:R-:W-:Y:S01]  /*32d0*/  ISETP.GE.U32.AND P2, PT, R3, 0x4, PT ;  /* 0x000000040300780c */ /* 0x000fe20003f46070 */
[----:B------:R-:W-:Y:S01]  /*32e0*/  IMAD.MOV.U32 R12, RZ, RZ, 0x1 ;  /* 0x00000001ff0c7424 */ /* 0x000fe200078e00ff */
[----:B------:R-:W-:Y:S02]  /*32f0*/  CS2R R10, SRZ ;  /* 0x00000000000a7805 */ /* 0x000fe4000001ff00 */
[----:B------:R-:W-:Y:S01]  /*3300*/  CS2R R8, SRZ ;  /* 0x0000000000087805 */ /* 0x000fe2000001ff00 */
[----:B-1----:R-:W-:-:S03]  /*3310*/  ULEA UR6, UR5, UR4, 0x18 ;  /* 0x0000000405067291 */ /* 0x002fc6000f8ec0ff */
[----:B------:R-:W-:-:S09]  /*3320*/  UMOV UR5, URZ ;  /* 0x000000ff00057c82 */ /* 0x000fd20008000000 */
.L_x_59:
[----:B------:R-:W-:Y:S02]  /*3330*/  LEA R0, R8, UR6, 0x3 ;  /* 0x0000000608007c11 */ /* 0x000fe4000f8e18ff */
[----:B------:R-:W-:-:S03]  /*3340*/  SHF.L.U32 R5, R9, 0x1f, RZ ;  /* 0x0000001f09057819 */ /* 0x000fc600000006ff */
[----:B------:R-:W-:Y:S01]  /*3350*/  VIADD R4, R0, 0x110 ;  /* 0x0000011000047836 */ /* 0x000fe20000000000 */
[----:B------:R-:W1:Y:S02]  /*3360*/  SYNCS.PHASECHK.TRANS64.TRYWAIT P0, [R0+URZ+0x100], R5 ;  /* 0x00010005000075a7 */ /* 0x000e6400080011ff */
[----:B-1----:R-:W-:Y:S05]  /*3370*/  @!P0 BRA `(.L_x_56) ;  /* 0x0000009400d88947 */ /* 0x002fea0003800000 */
.L_x_173:
[----:B------:R-:W-:Y:S01]  /*3380*/  ULEA UR4, UR5, UR6, 0x3 ;  /* 0x0000000605047291 */ /* 0x000fe2000f8e18ff */
[----:B------:R-:W-:Y:S01]  /*3390*/  PRMT R4, RZ, 0x654, R4 ;  /* 0x00000654ff047816 */ /* 0x000fe20000000004 */
[----:B-1----:R-:W-:Y:S01]  /*33a0*/  @!P2 IMAD.MOV.U32 R5, RZ, RZ, 0x10 ;  /* 0x00000010ff05a424 */ /* 0x002fe200078e00ff */
[----:B------:R-:W-:Y:S01]  /*33b0*/  SHF.L.U32 R7, R12, 0x1f, RZ ;  /* 0x0000001f0c077819 */ /* 0x000fe200000006ff */
[----:B------:R-:W-:Y:S01]  /*33c0*/  UIADD3 UR7, UPT, UPT, UR4, 0xd0, URZ ;  /* 0x000000d004077890 */ /* 0x000fe2000fffe0ff */
[----:B------:R1:W-:Y:S05]  /*33d0*/  SYNCS.ARRIVE.TRANS64.RED.A1T0 RZ, [R4+URZ], RZ ;  /* 0x000000ff04ff79a7 */ /* 0x0003ea00081004ff */
[----:B------:R-:W-:Y:S01]  /*33e0*/  IMAD.U32 R0, RZ, RZ, UR7 ;  /* 0x00000007ff007e24 */ /* 0x000fe2000f8e00ff */
[----:B------:R-:W2:Y:S04]  /*33f0*/  SYNCS.PHASECHK.TRANS64.TRYWAIT P0, [UR4+0xe0], R7 ;  /* 0x0000e007ff0075a7 */ /* 0x000ea80008001104 */
[----:B------:R-:W-:Y:S01]  /*3400*/  PRMT R13, R3, 0x654, R0 ;  /* 0x00000654030d7816 */ /* 0x000fe20000000000 */
[----:B-12---:R-:W-:Y:S06]  /*3410*/  @!P0 BRA `(.L_x_57) ;  /* 0x0000009400c48947 */ /* 0x006fec0003800000 */
.L_x_175:
[----:B------:R-:W-:Y:S01]  /*3420*/  ULEA UR8, UR5, UR6, 0x4 ;  /* 0x0000000605087291 */ /* 0x000fe2000f8e20ff */
[----:B------:R-:W-:Y:S01]  /*3430*/  SEL R2, R13, R2, !P2 ;  /* 0x000000020d027207 */ /* 0x000fe20005000000 */
[----:B------:R-:W-:Y:S01]  /*3440*/  UIADD3 UR9, UPT, UPT, UR4, 0xd0, URZ ;  /* 0x000000d004097890 */ /* 0x000fe2000fffe0ff */
[----:B-1----:R-:W-:Y:S01]  /*3450*/  LEA R0, R11, UR6, 0x3 ;  /* 0x000000060b007c11 */ /* 0x002fe2000f8e18ff */
[----:B------:R-:W-:Y:S01]  /*3460*/  UIADD3 UR8, UPT, UPT, UR8, 0x130, URZ ;  /* 0x0000013008087890 */ /* 0x000fe2000fffe0ff */
[----:B------:R1:W-:Y:S01]  /*3470*/  @!P2 SYNCS.ARRIVE.TRANS64.RED RZ, [R2+URZ], R5 ;  /* 0x0000000502ffa9a7 */ /* 0x0003e200080004ff */
[----:B------:R-:W-:Y:S01]  /*3480*/  UIADD3 UR4, UPT, UPT, UR5, 0x1, URZ ;  /* 0x0000000105047890 */ /* 0x000fe2000fffe0ff */
[----:B------:R-:W-:-:S03]  /*3490*/  VIADD R8, R8, 0x1 ;  /* 0x0000000108087836 */ /* 0x000fc60000000000 */
[----:B------:R-:W-:Y:S02]  /*34a0*/  UISETP.NE.AND UP0, UPT, UR4, 0x2, UPT ;  /* 0x000000020400788c */ /* 0x000fe4000bf05270 */
[----:B------:R-:W-:Y:S01]  /*34b0*/  ISETP.NE.AND P0, PT, R8, 0x2, PT ;  /* 0x000000020800780c */ /* 0x000fe20003f05270 */
[----:B------:R-:W-:Y:S06]  /*34c0*/  UGETNEXTWORKID.BROADCAST [UR8], [UR9] ;  /* 0x00000000080073ca */ /* 0x000fec0008000100 */
[----:B------:R-:W-:Y:S02]  /*34d0*/  USEL UR7, URZ, 0x1, UP0 ;  /* 0x00000001ff077887 */ /* 0x000fe40008000000 */
[----:B------:R-:W-:-:S04]  /*34e0*/  USEL UR5, UR4, URZ, UP0 ;  /* 0x000000ff04057287 */ /* 0x000fc80008000000 */
[----:B------:R-:W-:Y:S02]  /*34f0*/  LOP3.LUT R12, R12, UR7, RZ, 0x3c, !PT ;  /* 0x000000070c0c7c12 */ /* 0x000fe4000f8e3cff */
[----:B-1----:R-:W-:-:S04]  /*3500*/  SHF.L.U32 R5, R10, 0x1f, RZ ;  /* 0x0000001f0a057819 */ /* 0x002fc800000006ff */
[----:B------:R-:W1:Y:S02]  /*3510*/  SYNCS.PHASECHK.TRANS64.TRYWAIT P1, [R0+URZ+0xd0], R5 ;  /* 0x0000d005000075a7 */ /* 0x000e6400080211ff */
[----:B-1----:R-:W-:Y:S05]  /*3520*/  @!P1 BRA `(.L_x_58) ;  /* 0x0000009400989947 */ /* 0x002fea0003800000 */
.L_x_176:
[C---:B------:R-:W-:Y:S01]  /*3530*/  LEA R4, R11.reuse, UR6, 0x4 ;  /* 0x000000060b047c11 */ /* 0x040fe2000f8e20ff */
[----:B-1----:R-:W-:Y:S01]  /*3540*/  VIADD R0, R0, 0xe0 ;  /* 0x000000e000007836 */ /* 0x002fe20000000000 */
[----:B------:R-:W-:Y:S01]  /*3550*/  SEL R8, R8, RZ, P0 ;  /* 0x000000ff08087207 */ /* 0x000fe20000000000 */
[----:B------:R-:W-:-:S03]  /*3560*/  VIADD R11, R11, 0x1 ;  /* 0x000000010b0b7836 */ /* 0x000fc60000000000 */
[----:B------:R-:W1:Y:S01]  /*3570*/  LDS.128 R4, [R4+0x130] ;  /* 0x0001300004047984 */ /* 0x000e620000000c00 */
[----:B------:R-:W-:Y:S02]  /*3580*/  PRMT R0, RZ, 0x654, R0 ;  /* 0x00000654ff007816 */ /* 0x000fe40000000000 */
[C---:B------:R-:W-:Y:S01]  /*3590*/  ISETP.NE.AND P1, PT, R11.reuse, 0x2, PT ;  /* 0x000000020b00780c */ /* 0x040fe20003f25270 */
[----:B------:R-:W-:Y:S01]  /*35a0*/  @!PT LDS RZ, [RZ] ;  /* 0x00000000fffff984 */ /* 0x000fe20000000800 */
[----:B------:R-:W-:Y:S01]  /*35b0*/  @!PT LDS RZ, [RZ] ;  /* 0x00000000fffff984 */ /* 0x000fe20000000800 */
[----:B------:R-:W-:Y:S01]  /*35c0*/  @!PT LDS RZ, [RZ] ;  /* 0x00000000fffff984 */ /* 0x000fe20000000800 */
[----:B------:R-:W-:Y:S01]  /*35d0*/  @!PT LDS RZ, [RZ] ;  /* 0x00000000fffff984 */ /* 0x000fe20000000800 */
[----:B------:R2:W-:Y:S06]  /*35e0*/  MEMBAR.ALL.CTA ;  /* 0x0000000000007992 */ /* 0x0005ec0000008000 */
[----:B--2---:R-:W2:Y:S01]  /*35f0*/  FENCE.VIEW.ASYNC.S ;  /* 0x00000000000073c6 */ /* 0x004ea20000000000 */
[----:B------:R-:W-:Y:S01]  /*3600*/  SEL R11, R11, RZ, P1 ;  /* 0x000000ff0b0b7207 */ /* 0x000fe20000800000 */
[----:B--2---:R2:W-:Y:S01]  /*3610*/  SYNCS.ARRIVE.TRANS64.RED.A1T0 RZ, [R0+URZ], RZ ;  /* 0x000000ff00ff79a7 */ /* 0x0045e200081004ff */
[----:B-1----:R-:W-:-:S02]  /*3620*/  LOP3.LUT P3, RZ, R6, 0x1, RZ, 0xc0, !PT ;  /* 0x0000000106ff7812 */ /* 0x002fc4000786c0ff */
[----:B------:R-:W-:-:S04]  /*3630*/  SEL R5, RZ, 0x1, P1 ;  /* 0x00000001ff057807 */ /* 0x000fc80000800000 */
[----:B------:R-:W-:Y:S02]  /*3640*/  LOP3.LUT R10, R10, R5, RZ, 0x3c, !PT ;  /* 0x000000050a0a7212 */ /* 0x000fe400078e3cff */
[----:B--2---:R-:W-:-:S04]  /*3650*/  SEL R0, RZ, 0x1, P0 ;  /* 0x00000001ff007807 */ /* 0x004fc80000000000 */
[----:B------:R-:W-:Y:S01]  /*3660*/  LOP3.LUT R9, R9, R0, RZ, 0x3c, !PT ;  /* 0x0000000009097212 */ /* 0x000fe200078e3cff */
[----:B------:R-:W-:Y:S06]  /*3670*/  @P3 BRA `(.L_x_59) ;  /* 0xfffffffc002c3947 */ /* 0x000fec000383ffff */
[----:B------:R-:W-:Y:S01]  /*3680*/  ULEA UR4, UR5, UR6, 0x3 ;  /* 0x0000000605047291 */ /* 0x000fe2000f8e18ff */
[----:B------:R-:W-:-:S08]  /*3690*/  SHF.L.U32 R3, R12, 0x1f, RZ ;  /* 0x0000001f0c037819 */ /* 0x000fd000000006ff */
[----:B------:R-:W1:Y:S02]  /*36a0*/  SYNCS.PHASECHK.TRANS64 P0, [UR4+0xe0], R3 ;  /* 0x0000e003ff0075a7 */ /* 0x000e640008001004 */
[----:B-1----:R-:W-:Y:S05]  /*36b0*/  @P0 BRA `(.L_x_60) ;  /* 0x0000000000080947 */ /* 0x002fea0003800000 */
[----:B------:R-:W1:Y:S02]  /*36c0*/  SYNCS.PHASECHK.TRANS64.TRYWAIT P0, [UR4+0xe0], R3 ;  /* 0x0000e003ff0075a7 */ /* 0x000e640008001104 */
[----:B-1----:R-:W-:Y:S05]  /*36d0*/  @!P0 BRA `(.L_x_61) ;  /* 0x0000009400408947 */ /* 0x002fea0003800000 */
.L_x_60:
[----:B------:R-:W-:-:S04]  /*36e0*/  UIADD3 UR7, UPT, UPT, UR5, 0x1, URZ ;  /* 0x0000000105077890 */ /* 0x000fc8000fffe0ff */
[----:B------:R-:W-:-:S04]  /*36f0*/  UISETP.NE.AND UP0, UPT, UR7, 0x2, UPT ;  /* 0x000000020700788c */ /* 0x000fc8000bf05270 */
[----:B------:R-:W-:Y:S02]  /*3700*/  USEL UR8, URZ, 0x1, UP0 ;  /* 0x00000001ff087887 */ /* 0x000fe40008000000 */
[----:B------:R-:W-:-:S04]  /*3710*/  USEL UR7, UR7, URZ, UP0 ;  /* 0x000000ff07077287 */ /* 0x000fc80008000000 */
[----:B------:R-:W-:Y:S01]  /*3720*/  ULEA UR7, UR7, UR6, 0x3 ;  /* 0x0000000607077291 */ /* 0x000fe2000f8e18ff */
[----:B-1----:R-:W-:-:S04]  /*3730*/  LOP3.LUT R3, R12, UR8, RZ, 0x3c, !PT ;  /* 0x000000080c037c12 */ /* 0x002fc8000f8e3cff */
[----:B------:R-:W-:-:S04]  /*3740*/  SHF.L.U32 R0, R3, 0x1f, RZ ;  /* 0x0000001f03007819 */ /* 0x000fc800000006ff */
[----:B------:R-:W1:Y:S02]  /*3750*/  SYNCS.PHASECHK.TRANS64 P0, [UR7+0xe0], R0 ;  /* 0x0000e000ff0075a7 */ /* 0x000e640008001007 */
[----:B-1----:R-:W-:Y:S05]  /*3760*/  @P0 EXIT ;  /* 0x000000000000094d */ /* 0x002fea0003800000 */
[----:B------:R-:W-:Y:S02]  /*3770*/  SHF.L.U32 R3, R3, 0x1f, RZ ;  /* 0x0000001f03037819 */ /* 0x000fe400000006ff */
[----:B------:R-:W-:-:S07]  /*3780*/  MOV R0, UR7 ;  /* 0x0000000700007c02 */ /* 0x000fce0008000f00 */
.L_x_62:
[----:B-1----:R1:W2:Y:S02]  /*3790*/  SYNCS.PHASECHK.TRANS64.TRYWAIT P0, [R0+URZ+0xe0], R3 ;  /* 0x0000e003000075a7 */ /* 0x0022a400080011ff */
[----:B--2---:R-:W-:Y:S05]  /*37a0*/  @!P0 NANOSLEEP.SYNCS 0x989680 ;  /* 0x009896800000895d */ /* 0x004fea0003900000 */
[----:B------:R-:W2:Y:S02]  /*37b0*/  @!P0 SYNCS.PHASECHK.TRANS64 P0, [R0+URZ+0xe0], R3 ;  /* 0x0000e003000085a7 */ /* 0x000ea400080010ff */
[----:B--2---:R-:W-:Y:S05]  /*37c0*/  @P0 EXIT ;  /* 0x000000000000094d */ /* 0x004fea0003800000 */
[----:B------:R-:W-:Y:S05]  /*37d0*/  BRA `(.L_x_62) ;  /* 0xfffffffc00ec7947 */ /* 0x000fea000383ffff */
.L_x_55:
[----:B------:R-:W-:Y:S05]  /*37e0*/  BRA.U UP4, `(.L_x_63) ;  /* 0x0000001504647547 */ /* 0x000fea000b800000 */
[----:B------:R-:W1:Y:S01]  /*37f0*/  S2UR UR7, SR_CgaCtaId ;  /* 0x00000000000779c3 */ /* 0x000e620000008800 */
[----:B------:R-:W-:Y:S01]  /*3800*/  UMOV UR4, 0x40 ;  /* 0x0000004000047882 */ /* 0x000fe20000000000 */
[----:B------:R-:W-:Y:S01]  /*3810*/  NOP ;  /* 0x0000000000007918 */ /* 0x000fe20000000000 */
[----:B------:R-:W-:Y:S01]  /*3820*/  UMOV UR6, 0x400 ;  /* 0x0000040000067882 */ /* 0x000fe20000000000 */
[----:B-1----:R-:W-:Y:S02]  /*3830*/  ULEA UR5, UR7, UR4, 0x18 ;  /* 0x0000000407057291 */ /* 0x002fe4000f8ec0ff */
[----:B------:R-:W-:-:S07]  /*3840*/  ULEA UR6, UR7, UR6, 0x18 ;  /* 0x0000000607067291 */ /* 0x000fce000f8ec0ff */
[----:B------:R-:W1:Y:S02]  /*3850*/  LDS.U8 R3, [UR5+0x1c] ;  /* 0x00001c05ff037984 */ /* 0x000e640008000000 */
[----:B-1----:R-:W-:-:S13]  /*3860*/  ISETP.NE.AND P0, PT, R3, RZ, PT ;  /* 0x000000ff0300720c */ /* 0x002fda0003f05270 */
[----:B------:R-:W-:Y:S05]  /*3870*/  @P0 BRA `(.L_x_64) ;  /* 0x0000000400100947 */ /* 0x000fea0003800000 */
[----:B------:R-:W1:Y:S01]  /*3880*/  S2UR UR4, SR_CgaCtaId ;  /* 0x00000000000479c3 */ /* 0x000e620000008800 */
[----:B------:R-:W-:Y:S02]  /*3890*/  UISETP.NE.U32.AND UP1, UPT, UR27, 0x1, UPT ;  /* 0x000000011b00788c */ /* 0x000fe4000bf25070 */
[----:B------:R-:W-:Y:S02]  /*38a0*/  UIADD3 UR7, UPT, UPT, UR5, 0x8, URZ ;  /* 0x0000000805077890 */ /* 0x000fe4000fffe0ff */
[----:B-1----:R-:W-:-:S05]  /*38b0*/  ULOP3.LUT UR8, UR4, 0x1, URZ, 0x3c, !UPT ;  /* 0x0000000104087892 */ /* 0x002fca000f8e3cff */
[----:B------:R-:W-:Y:S07]  /*38c0*/  BRA.U !UP1, `(.L_x_65) ;  /* 0x00000001099c7547 */ /* 0x000fee000b800000 */
[----:B------:R-:W-:Y:S01]  /*38d0*/  ELECT P0, URZ, PT ;  /* 0x0000000000ff782f */ /* 0x000fe20003800000 */
[----:B------:R-:W-:-:S12]  /*38e0*/  BSSY B0, `(.L_x_65) ;  /* 0x0000025000007945 */ /* 0x000fd80003800000 */
[----:B------:R-:W-:Y:S05]  /*38f0*/  @!P0 BRA `(.L_x_66) ;  /* 0x00000000008c8947 */ /* 0x000fea0003800000 */
[----:B------:R-:W-:-:S05]  /*3900*/  UMOV UR4, 0x10 ;  /* 0x0000001000047882 */ /* 0x000fca0000000000 */
[----:B------:R-:W-:Y:S04]  /*3910*/  DEPBAR.LE SB1, 0x36 ;  /* 0x00009d800000791a */ /* 0x000fe80000000000 */
[----:B------:R-:W1:Y:S02]  /*3920*/  UTCATOMSWS.2CTA.FIND_AND_SET.ALIGN UP0, UR4, UR4 ;  /* 0x00000004000475e3 */ /* 0x000e640008200800 */
[----:B-1----:R-:W-:Y:S01]  /*3930*/  MOV R10, UR4 ;  /* 0x00000004000a7c02 */ /* 0x002fe20008000f00 */
[----:B------:R-:W-:Y:S06]  /*3940*/  BRA.U UP0, `(.L_x_67) ;  /* 0x0000000100187547 */ /* 0x000fec000b800000 */
.L_x_68:
[----:B------:R-:W-:Y:S05]  /*3950*/  NANOSLEEP 0x64 ;  /* 0x000000640000795d */ /* 0x000fea0003800000 */
[----:B------:R-:W-:-:S05]  /*3960*/  UMOV UR4, 0x10 ;  /* 0x0000001000047882 */ /* 0x000fca0000000000 */
[----:B------:R-:W-:Y:S04]  /*3970*/  DEPBAR.LE SB1, 0x36 ;  /* 0x00009d800000791a */ /* 0x000fe80000000000 */
[----:B------:R-:W1:Y:S02]  /*3980*/  UTCATOMSWS.2CTA.FIND_AND_SET.ALIGN UP0, UR4, UR4 ;  /* 0x00000004000475e3 */ /* 0x000e640008200800 */
[----:B-1----:R-:W-:Y:S01]  /*3990*/  MOV R10, UR4 ;  /* 0x00000004000a7c02 */ /* 0x002fe20008000f00 */
[----:B------:R-:W-:Y:S05]  /*39a0*/  BRA.U !UP0, `(.L_x_68) ;  /* 0xfffffffd08e87547 */ /* 0x000fea000b83ffff */
.L_x_67:
[----:B------:R-:W1:Y:S01]  /*39b0*/  LDS R6, [UR5+0x10] ;  /* 0x00001005ff067984 */ /* 0x000e620008000800 */
[----:B------:R-:W-:Y:S01]  /*39c0*/  IMAD.U32 R3, RZ, RZ, UR6 ;  /* 0x00000006ff037e24 */ /* 0x000fe2000f8e00ff */
[----:B------:R-:W-:-:S03]  /*39d0*/  MOV R4, UR8 ;  /* 0x0000000800047c02 */ /* 0x000fc60008000f00 */
[----:B------:R-:W-:Y:S01]  /*39e0*/  VIADD R3, R3, 0x150 ;  /* 0x0000015003037836 */ /* 0x000fe20000000000 */
[----:B-1----:R-:W-:-:S04]  /*39f0*/  SHF.L.U32 R6, R6, 0x1f, RZ ;  /* 0x0000001f06067819 */ /* 0x002fc800000006ff */
[----:B------:R-:W1:Y:S02]  /*3a00*/  SYNCS.PHASECHK.TRANS64.TRYWAIT P0, [UR5+0x8], R6 ;  /* 0x00000806ff0075a7 */ /* 0x000e640008001105 */
[----:B-1----:R-:W-:Y:S05]  /*3a10*/  @P0 BRA `(.L_x_69) ;  /* 0x0000000000080947 */ /* 0x002fea0003800000 */
[----:B------:R-:W1:Y:S02]  /*3a20*/  SYNCS.PHASECHK.TRANS64.TRYWAIT P0, [UR5+0x8], R6 ;  /* 0x00000806ff0075a7 */ /* 0x000e640008001105 */
[----:B-1----:R-:W-:Y:S05]  /*3a30*/  @!P0 BRA `(.L_x_70) ;  /* 0x0000009000808947 */ /* 0x002fea0003800000 */
.L_x_69:
[----:B------:R-:W-:Y:S01]  /*3a40*/  PRMT R4, R4, 0x654, R3 ;  /* 0x0000065404047816 */ /* 0x000fe20000000003 */
[----:B------:R-:W-:Y:S01]  /*3a50*/  HFMA2 R3, -RZ, RZ, 0, 5.9604644775390625e-08 ;  /* 0x00000001ff037431 */ /* 0x000fe200000001ff */
[----:B------:R-:W-:Y:S01]  /*3a60*/  UPRMT UR4, UR8, 0x654, UR7 ;  /* 0x0000065408047896 */ /* 0x000fe20008000007 */
[----:B------:R-:W-:Y:S02]  /*3a70*/  IMAD.MOV.U32 R7, RZ, RZ, 0xffff ;  /* 0x0000ffffff077424 */ /* 0x000fe400078e00ff */
[----:B-1----:R-:W-:Y:S02]  /*3a80*/  IMAD.MOV.U32 R6, RZ, RZ, 0x4 ;  /* 0x00000004ff067424 */ /* 0x002fe400078e00ff */
[----:B------:R-:W-:Y:S01]  /*3a90*/  IMAD.SHL.U32 R9, R10, 0x20, RZ ;  /* 0x000000200a097824 */ /* 0x000fe200078e00ff */
[----:B------:R-:W-:Y:S02]  /*3aa0*/  MOV R5, UR4 ;  /* 0x0000000400057c02 */ /* 0x000fe40008000f00 */
[-C--:B------:R-:W-:Y:S01]  /*3ab0*/  SHF.L.U32 R8, R7, R10.reuse, RZ ;  /* 0x0000000a07087219 */ /* 0x080fe200000006ff */
[----:B------:R1:W-:Y:S01]  /*3ac0*/  SYNCS.ARRIVE.TRANS64.RED RZ, [UR4], R6 ;  /* 0x00000006ffff79a7 */ /* 0x0003e20008000404 */
[----:B------:R-:W-:Y:S01]  /*3ad0*/  SHF.L.U32 R7, R3, R10, RZ ;  /* 0x0000000a03077219 */ /* 0x000fe200000006ff */
[----:B------:R1:W-:Y:S04]  /*3ae0*/  STS [UR6+0x150], R9 ;  /* 0x00015009ff007988 */ /* 0x0003e80008000806 */
[----:B------:R1:W-:Y:S04]  /*3af0*/  STAS [R4.64], R10 ;  /* 0x0000000a04007dbd */ /* 0x0003e8000c0008ff */
[----:B------:R1:W-:Y:S04]  /*3b00*/  ATOMS.OR RZ, [UR5+0x14], R8 ;  /* 0x00001408ffff798c */ /* 0x0003e8000b000005 */
[----:B------:R1:W-:Y:S04]  /*3b10*/  ATOMS.OR RZ, [UR5+0x18], R7 ;  /* 0x00001807ffff798c */ /* 0x0003e8000b000005 */
[----:B------:R1:W-:Y:S02]  /*3b20*/  ATOMS.XOR RZ, [UR5+0x10], R3 ;  /* 0x00001003ffff798c */ /* 0x0003e4000b800005 */
.L_x_66:
[----:B------:R-:W-:Y:S05]  /*3b30*/  BSYNC B0 ;  /* 0x0000000000007941 */ /* 0x000fea0003800000 */
.L_x_65:
[----:B------:R-:W-:Y:S05]  /*3b40*/  BRA.U UP1, `(.L_x_71) ;  /* 0x00000001016c7547 */ /* 0x000fea000b800000 */
[----:B------:R-:W-:-:S03]  /*3b50*/  UMOV UR4, 0xffffffff ;  /* 0xffffffff00047882 */ /* 0x000fc60000000000 */
[----:B------:R-:W-:Y:S05]  /*3b60*/  BRA.DIV UR4, `(.L_x_72) ;  /* 0x00000092044c7947 */ /* 0x000fea000b800000 */
[----:B------:R-:W-:-:S13]  /*3b70*/  ELECT P6, URZ, PT ;  /* 0x0000000000ff782f */ /* 0x000fda00038c0000 */
.L_x_180:
[----:B------:R-:W-:Y:S05]  /*3b80*/  @!P6 BRA `(.L_x_71) ;  /* 0x00000000005ce947 */ /* 0x000fea0003800000 */
[----:B-1----:R-:W1:Y:S02]  /*3b90*/  LDS R4, [UR5+0x10] ;  /* 0x00001005ff047984 */ /* 0x002e640008000800 */
[----:B-1----:R-:W-:-:S04]  /*3ba0*/  SHF.L.U32 R4, R4, 0x1f, RZ ;  /* 0x0000001f04047819 */ /* 0x002fc800000006ff */
[----:B------:R-:W1:Y:S02]  /*3bb0*/  SYNCS.PHASECHK.TRANS64.TRYWAIT P0, [UR5+0x8], R4 ;  /* 0x00000804ff0075a7 */ /* 0x000e640008001105 */
[----:B-1----:R-:W-:Y:S05]  /*3bc0*/  @P0 BRA `(.L_x_73) ;  /* 0x0000000000080947 */ /* 0x002fea0003800000 */
[----:B------:R-:W1:Y:S02]  /*3bd0*/  SYNCS.PHASECHK.TRANS64.TRYWAIT P0, [UR5+0x8], R4 ;  /* 0x00000804ff0075a7 */ /* 0x000e640008001105 */
[----:B-1----:R-:W-:Y:S05]  /*3be0*/  @!P0 BRA `(.L_x_74) ;  /* 0x00000090004c8947 */ /* 0x002fea0003800000 */
.L_x_73:
[----:B------:R-:W2:Y:S01]  /*3bf0*/  LDS R6, [UR6+0x150] ;  /* 0x00015006ff067984 */ /* 0x000ea20008000800 */
[----:B-1----:R-:W-:Y:S02]  /*3c00*/  HFMA2 R3, -RZ, RZ, 0, 5.9604644775390625e-08 ;  /* 0x00000001ff037431 */ /* 0x002fe400000001ff */
[----:B------:R-:W-:Y:S01]  /*3c10*/  IMAD.MOV.U32 R4, RZ, RZ, 0xffff ;  /* 0x0000ffffff047424 */ /* 0x000fe200078e00ff */
[----:B------:R-:W-:Y:S01]  /*3c20*/  UPRMT UR4, UR8, 0x654, UR7 ;  /* 0x0000065408047896 */ /* 0x000fe20008000007 */
[----:B--2---:R-:W-:-:S03]  /*3c30*/  IMAD.SHL.U32 R5, R6, 0x20, RZ ;  /* 0x0000002006057824 */ /* 0x004fc600078e00ff */
[-C--:B------:R-:W-:Y:S02]  /*3c40*/  SHF.L.U32 R4, R4, R6.reuse, RZ ;  /* 0x0000000604047219 */ /* 0x080fe400000006ff */
[----:B------:R-:W-:Y:S01]  /*3c50*/  SHF.L.U32 R6, R3, R6, RZ ;  /* 0x0000000603067219 */ /* 0x000fe200000006ff */
[----:B------:R2:W-:Y:S04]  /*3c60*/  STS [UR6+0x150], R5 ;  /* 0x00015005ff007988 */ /* 0x0005e80008000806 */
[----:B------:R2:W-:Y:S04]  /*3c70*/  ATOMS.OR RZ, [UR5+0x14], R4 ;  /* 0x00001404ffff798c */ /* 0x0005e8000b000005 */
[----:B------:R2:W-:Y:S01]  /*3c80*/  ATOMS.OR RZ, [UR5+0x18], R6 ;  /* 0x00001806ffff798c */ /* 0x0005e2000b000005 */
[----:B------:R-:W-:Y:S03]  /*3c90*/  SYNCS.ARRIVE.TRANS64.RED.A1T0 RZ, [UR4], RZ ;  /* 0x000000ffffff79a7 */ /* 0x000fe60008100404 */
[----:B------:R2:W-:Y:S01]  /*3ca0*/  ATOMS.XOR RZ, [UR5+0x10], R3 ;  /* 0x00001003ffff798c */ /* 0x0005e2000b800005 */
[----:B------:R-:W-:Y:S05]  /*3cb0*/  BRA `(.L_x_71) ;  /* 0x0000000000107947 */ /* 0x000fea0003800000 */
.L_x_64:
[----:B------:R-:W-:Y:S02]  /*3cc0*/  MOV R3, 0xffffffff ;  /* 0xffffffff00037802 */ /* 0x000fe40000000f00 */
[----:B------:R-:W-:-:S03]  /*3cd0*/  MOV R4, 0x3d00 ;  /* 0x00003d0000047802 */ /* 0x000fc60000000f00 */
[----:B------:R1:W-:Y:S04]  /*3ce0*/  STS [UR6+0x150], R3 ;  /* 0x00015003ff007988 */ /* 0x0003e80008000806 */
[----:B-1---5:R-:W-:Y:S05]  /*3cf0*/  CALL.REL.NOINC `($__internal_1_$__cuda_sm10x_tcgen05_guardrail_trap_phase_invalid_during_alloc) ;  /* 0x0000009400f47944 */ /* 0x022fea0003c00000 */
.L_x_71:
[----:B------:R-:W-:Y:S05]  /*3d00*/  WARPSYNC.ALL ;  /* 0x0000000000007948 */ /* 0x000fea0003800000 */
[----:B------:R-:W3:Y:S01]  /*3d10*/  S2UR UR4, SR_CgaCtaId ;  /* 0x00000000000479c3 */ /* 0x000ee20000008800 */
[----:B------:R-:W-:Y:S01]  /*3d20*/  UMOV UR30, 0x400 ;  /* 0x00000400001e7882 */ /* 0x000fe20000000000 */
[----:B------:R-:W-:-:S06]  /*3d30*/  NOP ;  /* 0x0000000000007918 */ /* 0x000fcc0000000000 */
[----:B------:R-:W-:Y:S06]  /*3d40*/  BAR.ARV 0x6, 0xa0 ;  /* 0x0182800000007b1d */ /* 0x000fec0000002000 */
[----:B------:R-:W-:Y:S02]  /*3d50*/  LOP3.LUT R0, R0, 0xffff, RZ, 0xc0, !PT ;  /* 0x0000ffff00007812 */ /* 0x000fe400078ec0ff */
[----:B-1----:R-:W-:Y:S01]  /*3d60*/  CS2R R8, SRZ ;  /* 0x0000000000087805 */ /* 0x002fe2000001ff00 */
[----:B------:R-:W-:Y:S01]  /*3d70*/  UISETP.NE.AND UP3, UPT, UR27, URZ, UPT ;  /* 0x000000ff1b00728c */ /* 0x000fe2000bf65270 */
[----:B------:R-:W-:Y:S01]  /*3d80*/  R2UR UR50, R0 ;  /* 0x00000000003272ca */ /* 0x000fe200000e0000 */
[----:B------:R-:W-:Y:S01]  /*3d90*/  UMOV UR44, 0x1 ;  /* 0x00000001002c7882 */ /* 0x000fe20000000000 */
[----:B------:R-:W-:Y:S01]  /*3da0*/  UMOV UR48, URZ ;  /* 0x000000ff00307c82 */ /* 0x000fe20008000000 */
[----:B------:R-:W-:Y:S01]  /*3db0*/  UMOV UR46, URZ ;  /* 0x000000ff002e7c82 */ /* 0x000fe20008000000 */
[----:B------:R-:W-:Y:S01]  /*3dc0*/  UMOV UR34, URZ ;  /* 0x000000ff00227c82 */ /* 0x000fe20008000000 */
[----:B------:R-:W-:Y:S01]  /*3dd0*/  UMOV UR32, URZ ;  /* 0x000000ff00207c82 */ /* 0x000fe20008000000 */
[----:B---3--:R-:W-:Y:S01]  /*3de0*/  ULEA UR30, UR4, UR30, 0x18 ;  /* 0x0000001e041e7291 */ /* 0x008fe2000f8ec0ff */
[----:B------:R-:W1:Y:S03]  /*3df0*/  LDCU UR4, c[0x0][0x38c] ;  /* 0x00007180ff0477ac */ /* 0x000e660008000800 */
[----:B------:R-:W-:-:S02]  /*3e00*/  UIADD3 UR6, UPT, UPT, UR30, 0x10800, URZ ;  /* 0x000108001e067890 */ /* 0x000fc4000fffe0ff */
[----:B------:R-:W-:-:S03]  /*3e10*/  UIADD3 UR5, UPT, UPT, UR30, 0x20800, URZ ;  /* 0x000208001e057890 */ /* 0x000fc6000fffe0ff */
[----:B--2---:R-:W2:Y:S01]  /*3e20*/  LDS R3, [UR30+0x150] ;  /* 0x0001501eff037984 */ /* 0x004ea20008000800 */
[----:B------:R-:W-:Y:S02]  /*3e30*/  UIADD3 UR7, UPT, UPT, UR30, 0x32800, URZ ;  /* 0x000328001e077890 */ /* 0x000fe4000fffe0ff */
[----:B------:R-:W-:Y:S02]  /*3e40*/  USHF.R.U32.HI UR10, URZ, 0x4, UR6 ;  /* 0x00000004ff0a7899 */ /* 0x000fe40008011606 */
[----:B------:R-:W-:Y:S02]  /*3e50*/  USHF.R.U32.HI UR8, URZ, 0x4, UR5 ;  /* 0x00000004ff087899 */ /* 0x000fe40008011605 */
[----:B------:R-:W-:Y:S02]  /*3e60*/  USHF.R.U32.HI UR5, URZ, 0x4, UR7 ;  /* 0x00000004ff057899 */ /* 0x000fe40008011607 */
[----:B------:R-:W-:Y:S02]  /*3e70*/  ULOP3.LUT UR8, UR8, 0x3fff, URZ, 0xc0, !UPT ;  /* 0x00003fff08087892 */ /* 0x000fe4000f8ec0ff */
[----:B-1----:R-:W-:-:S02]  /*3e80*/  UIADD3 UR11, UPT, UPT, UR4, 0x7f, URZ ;  /* 0x0000007f040b7890 */ /* 0x002fc4000fffe0ff */
[----:B------:R-:W-:Y:S02]  /*3e90*/  UIADD3 UR4, UPT, UPT, UR30, 0x30800, URZ ;  /* 0x000308001e047890 */ /* 0x000fe4000fffe0ff */
[----:B------:R-:W-:Y:S02]  /*3ea0*/  USHF.R.S32.HI UR9, URZ, 0x1f, UR11 ;  /* 0x0000001fff097899 */ /* 0x000fe4000801140b */
[----:B------:R-:W-:Y:S02]  /*3eb0*/  USHF.R.U32.HI UR6, URZ, 0x4, UR4 ;  /* 0x00000004ff067899 */ /* 0x000fe40008011604 */
[----:B------:R-:W-:Y:S02]  /*3ec0*/  ULOP3.LUT UR5, UR5, 0x3fff, URZ, 0xc0, !UPT ;  /* 0x00003fff05057892 */ /* 0x000fe4000f8ec0ff */
[----:B------:R-:W-:Y:S02]  /*3ed0*/  ULOP3.LUT UR6, UR6, 0x3fff, URZ, 0xc0, !UPT ;  /* 0x00003fff06067892 */ /* 0x000fe4000f8ec0ff */
[----:B------:R-:W-:-:S02]  /*3ee0*/  ULEA.HI UR4, UR9, UR11, URZ, 0x7 ;  /* 0x0000000b09047291 */ /* 0x000fc4000f8f38ff */
[----:B------:R-:W-:Y:S02]  /*3ef0*/  ULOP3.LUT UR42, UR6, 0x10000, URZ, 0xfc, !UPT ;  /* 0x00010000062a7892 */ /* 0x000fe4000f8efcff */
[----:B------:R-:W-:Y:S02]  /*3f00*/  ULOP3.LUT UR43, UR5, 0x10000, URZ, 0xfc, !UPT ;  /* 0x00010000052b7892 */ /* 0x000fe4000f8efcff */
[----:B------:R-:W-:Y:S02]  /*3f10*/  USHF.R.S32.HI UR45, URZ, 0x7, UR4 ;  /* 0x00000007ff2d7899 */ /* 0x000fe40008011404 */
[----:B------:R-:W-:Y:S02]  /*3f20*/  ULOP3.LUT UR41, UR8, 0x10000, URZ, 0xfc, !UPT ;  /* 0x0001000008297892 */ /* 0x000fe4000f8efcff */
[----:B------:R-:W-:Y:S02]  /*3f30*/  ULOP3.LUT UR10, UR10, 0x3fff, URZ, 0xc0, !UPT ;  /* 0x00003fff0a0a7892 */ /* 0x000fe4000f8ec0ff */
[----:B------:R-:W-:-:S02]  /*3f40*/  UIADD3 UR52, UPT, UPT, UR30, 0xf0, URZ ;  /* 0x000000f01e347890 */ /* 0x000fc4000fffe0ff */
[----:B------:R-:W-:Y:S02]  /*3f50*/  ULOP3.LUT UR40, UR10, 0x10000, URZ, 0xfc, !UPT ;  /* 0x000100000a287892 */ /* 0x000fe4000f8efcff */
[----:B------:R-:W-:Y:S01]  /*3f60*/  UIADD3 UR51, UPT, UPT, UR45, -0x1, URZ ;  /* 0xffffffff2d337890 */ /* 0x000fe2000fffe0ff */
[----:B--2---:R-:W-:Y:S01]  /*3f70*/  R2UR UR26, R3 ;  /* 0x00000000031a72ca */ /* 0x004fe200000e0000 */
[----:B------:R-:W-:-:S12]  /*3f80*/  IMAD.MOV.U32 R3, RZ, RZ, RZ ;  /* 0x000000ffff037224 */ /* 0x000fd800078e00ff */
[----:B------:R-:W-:Y:S02]  /*3f90*/  UIADD3 UR38, UPT, UPT, UR26, 0x1c0, URZ ;  /* 0x000001c01a267890 */ /* 0x000fe4000fffe0ff */
[----:B------:R-:W-:Y:S02]  /*3fa0*/  UIADD3 UR39, UPT, UPT, UR26, 0x1c8, URZ ;  /* 0x000001c81a277890 */ /* 0x000fe4000fffe0ff */
[----:B------:R-:W-:Y:S02]  /*3fb0*/  UIADD3 UR36, UPT, UPT, UR26, 0x1c4, URZ ;  /* 0x000001c41a247890 */ /* 0x000fe4000fffe0ff */
[----:B------:R-:W-:Y:S02]  /*3fc0*/  UIADD3 UR37, UPT, UPT, UR26, 0x1d0, URZ ;  /* 0x000001d01a257890 */ /* 0x000fe4000fffe0ff */
[----:B------:R-:W-:Y:S02]  /*3fd0*/  USHF.R.U32.HI UR6, URZ, 0x11, UR38 ;  /* 0x00000011ff067899 */ /* 0x000fe40008011626 */
[----:B------:R-:W-:-:S02]  /*3fe0*/  USHF.R.U32.HI UR5, URZ, 0x1a, UR39 ;  /* 0x0000001aff057899 */ /* 0x000fc40008011627 */
[----:B------:R-:W-:Y:S02]  /*3ff0*/  USHF.R.U32.HI UR4, URZ, 0x11, UR36 ;  /* 0x00000011ff047899 */ /* 0x000fe40008011624 */
[----:B------:R-:W-:Y:S02]  /*4000*/  USHF.R.U32.HI UR7, URZ, 0x1a, UR37 ;  /* 0x0000001aff077899 */ /* 0x000fe40008011625 */
[----:B------:R-:W-:Y:S02]  /*4010*/  ULOP3.LUT UR8, UR6, 0x6000, URZ, 0xc0, !UPT ;  /* 0x0000600006087892 */ /* 0x000fe4000f8ec0ff */
[----:B------:R-:W-:Y:S02]  /*4020*/  ULOP3.LUT UR6, UR5, 0x30, URZ, 0xc0, !UPT ;  /* 0x0000003005067892 */ /* 0x000fe4000f8ec0ff */
[----:B------:R-:W-:Y:S02]  /*4030*/  ULOP3.LUT UR5, UR4, 0x6000, URZ, 0xc0, !UPT ;  /* 0x0000600004057892 */ /* 0x000fe4000f8ec0ff */
[----:B------:R-:W-:-:S02]  /*4040*/  ULOP3.LUT UR4, UR7, 0x30, URZ, 0xc0, !UPT ;  /* 0x0000003007047892 */ /* 0x000fc4000f8ec0ff */
[----:B------:R-:W-:Y:S02]  /*4050*/  ULOP3.LUT UR8, UR8, 0x1040, URZ, 0xfc, !UPT ;  /* 0x0000104008087892 */ /* 0x000fe4000f8efcff */
[----:B------:R-:W-:Y:S02]  /*4060*/  ULOP3.LUT UR6, UR6, 0x480, URZ, 0xfc, !UPT ;  /* 0x0000048006067892 */ /* 0x000fe4000f8efcff */
[----:B------:R-:W-:Y:S02]  /*4070*/  ULOP3.LUT UR5, UR5, 0x1040, URZ, 0xfc, !UPT ;  /* 0x0000104005057892 */ /* 0x000fe4000f8efcff */
[----:B------:R-:W-:Y:S02]  /*4080*/  ULOP3.LUT UR4, UR4, 0x480, URZ, 0xfc, !UPT ;  /* 0x0000048004047892 */ /* 0x000fe4000f8efcff */
[----:B------:R-:W-:Y:S02]  /*4090*/  UPRMT UR49, UR6, 0x5410, UR8 ;  /* 0x0000541006317896 */ /* 0x000fe40008000008 */
[----:B------:R-:W-:Y:S01]  /*40a0*/  UPRMT UR47, UR4, 0x5410, UR5 ;  /* 0x00005410042f7896 */ /* 0x000fe20008000005 */
[----:B------:R-:W-:-:S04]  /*40b0*/  UMOV UR7, URZ ;  /* 0x000000ff00077c82 */ /* 0x000fc80008000000 */
[----:B------:R-:W-:Y:S02]  /*40c0*/  UMOV UR35, UR49 ;  /* 0x0000003100237c82 */ /* 0x000fe40008000000 */
[----:B------:R-:W-:-:S05]  /*40d0*/  UMOV UR33, UR47 ;  /* 0x0000002f00217c82 */ /* 0x000fca0008000000 */
.L_x_85:
[C---:B------:R-:W-:Y:S02]  /*40e0*/  LEA R0, R9.reuse, UR30, 0x3 ;  /* 0x0000001e09007c11 */ /* 0x040fe4000f8e18ff */
[----:B------:R-:W-:Y:S02]  /*40f0*/  SHF.L.U32 R5, R8, 0x1f, RZ ;  /* 0x0000001f08057819 */ /* 0x000fe400000006ff */
[----:B------:R-:W-:Y:S02]  /*4100*/  LEA R4, R9, UR30, 0x4 ;  /* 0x0000001e09047c11 */ /* 0x000fe4000f8e20ff */
[----:B-1----:R-:W1:Y:S02]  /*4110*/  SYNCS.PHASECHK.TRANS64.TRYWAIT P0, [R0+URZ+0xd0], R5 ;  /* 0x0000d005000075a7 */ /* 0x002e6400080011ff */
[----:B-12---:R-:W-:Y:S05]  /*4120*/  @!P0 BRA `(.L_x_75) ;  /* 0x0000008c00148947 */ /* 0x006fea0003800000 */
.L_x_181:
[----:B-1----:R-:W1:Y:S01]  /*4130*/  LDS.128 R4, [R4+0x130] ;  /* 0x0001300004047984 */ /* 0x002e620000000c00 */
[----:B------:R-:W-:Y:S02]  /*4140*/  VIADD R0, R0, 0xe0 ;  /* 0x000000e000007836 */ /* 0x000fe40000000000 */
[----:B------:R-:W-:Y:S01]  /*4150*/  VIADD R9, R9, 0x1 ;  /* 0x0000000109097836 */ /* 0x000fe20000000000 */
[----:B------:R-:W-:Y:S01]  /*4160*/  @!PT LDS RZ, [RZ] ;  /* 0x00000000fffff984 */ /* 0x000fe20000000800 */
[----:B------:R-:W-:Y:S01]  /*4170*/  @!PT LDS RZ, [RZ] ;  /* 0x00000000fffff984 */ /* 0x000fe20000000800 */
[----:B------:R-:W-:Y:S01]  /*4180*/  @!PT LDS RZ, [RZ] ;  /* 0x00000000fffff984 */ /* 0x000fe20000000800 */
[----:B------:R-:W-:Y:S01]  /*4190*/  @!PT LDS RZ, [RZ] ;  /* 0x00000000fffff984 */ /* 0x000fe20000000800 */
[----:B------:R2:W-:Y:S06]  /*41a0*/  MEMBAR.ALL.CTA ;  /* 0x0000000000007992 */ /* 0x0005ec0000008000 */
[----:B--2---:R-:W2:Y:S01]  /*41b0*/  FENCE.VIEW.ASYNC.S ;  /* 0x00000000000073c6 */ /* 0x004ea20000000000 */
[----:B------:R-:W-:-:S04]  /*41c0*/  PRMT R0, RZ, 0x654, R0 ;  /* 0x00000654ff007816 */ /* 0x000fc80000000000 */
[----:B--2---:R2:W-:Y:S01]  /*41d0*/  SYNCS.ARRIVE.TRANS64.RED.A1T0 RZ, [R0+URZ], RZ ;  /* 0x000000ff00ff79a7 */ /* 0x0045e200081004ff */
[----:B-1----:R-:W-:Y:S01]  /*41e0*/  LOP3.LUT P2, RZ, R6, 0x1, RZ, 0xc0, !PT ;  /* 0x0000000106ff7812 */ /* 0x002fe2000784c0ff */
[----:B--2---:R-:W-:-:S12]  /*41f0*/  BRA.U UP3, `(.L_x_76) ;  /* 0x00000009030c7547 */ /* 0x004fd8000b800000 */
[----:B------:R-:W1:Y:S01]  /*4200*/  LDCU UR4, c[0x0][0x38c] ;  /* 0x00007180ff0477ac */ /* 0x000e620008000800 */
[----:B------:R-:W-:Y:S01]  /*4210*/  ULOP3.LUT UR31, UR44, 0x1, URZ, 0x3c, !UPT ;  /* 0x000000012c1f7892 */ /* 0x000fe2000f8e3cff */
[----:B------:R-:W-:Y:S01]  /*4220*/  UMOV UR13, URZ ;  /* 0x000000ff000d7c82 */ /* 0x000fe20008000000 */
[----:B------:R-:W-:Y:S02]  /*4230*/  UMOV UR6, 0x1 ;  /* 0x0000000100067882 */ /* 0x000fe40000000000 */
[----:B------:R-:W-:Y:S01]  /*4240*/  UIMAD UR31, UR31, 0xc0, UR26 ;  /* 0x000000c01f1f78a4 */ /* 0x000fe2000f8e021a */
[----:B------:R-:W-:Y:S01]  /*4250*/  UMOV UR28, UR7 ;  /* 0x00000007001c7c82 */ /* 0x000fe20008000000 */
[----:B------:R-:W-:Y:S01]  /*4260*/  UMOV UR27, UR45 ;  /* 0x0000002d001b7c82 */ /* 0x000fe20008000000 */
[----:B-1----:R-:W-:-:S09]  /*4270*/  UISETP.GE.AND UP0, UPT, UR4, 0x1, UPT ;  /* 0x000000010400788c */ /* 0x002fd2000bf06270 */
[----:B------:R-:W-:Y:S05]  /*4280*/  BRA.U !UP0, `(.L_x_77) ;  /* 0x0000000108ec7547 */ /* 0x000fea000b800000 */
[----:B------:R-:W-:Y:S01]  /*4290*/  ULEA UR18, UR7, UR30, 0x3 ;  /* 0x0000001e07127291 */ /* 0x000fe2000f8e18ff */
[----:B------:R-:W-:-:S08]  /*42a0*/  SHF.L.U32 R5, R3, 0x1f, RZ ;  /* 0x0000001f03057819 */ /* 0x000fd000000006ff */
[----:B------:R-:W1:Y:S02]  /*42b0*/  SYNCS.PHASECHK.TRANS64.TRYWAIT P0, [UR18], R5 ;  /* 0x00000005ff0075a7 */ /* 0x000e640008001112 */
[----:B-1----:R-:W-:Y:S05]  /*42c0*/  @P0 BRA `(.L_x_78) ;  /* 0x0000000000080947 */ /* 0x002fea0003800000 */
[----:B------:R-:W1:Y:S02]  /*42d0*/  SYNCS.PHASECHK.TRANS64.TRYWAIT P0, [UR18], R5 ;  /* 0x00000005ff0075a7 */ /* 0x000e640008001112 */
[----:B-1----:R-:W-:Y:S05]  /*42e0*/  @!P0 BRA `(.L_x_79) ;  /* 0x0000008800b88947 */ /* 0x002fea0003800000 */
.L_x_78:
[----:B------:R-:W-:Y:S01]  /*42f0*/  UIADD3 UR28, UPT, UPT, UR7, 0x1, URZ ;  /* 0x00000001071c7890 */ /* 0x000fe2000fffe0ff */
[----:B-1----:R-:W-:Y:S01]  /*4300*/  IMAD.U32 R0, RZ, RZ, UR44 ;  /* 0x0000002cff007e24 */ /* 0x002fe2000f8e00ff */
[----:B------:R-:W-:Y:S02]  /*4310*/  UISETP.GE.U32.AND UP1, UPT, UR4, 0x81, UPT ;  /* 0x000000810400788c */ /* 0x000fe4000bf26070 */
[----:B------:R-:W-:Y:S02]  /*4320*/  UISETP.NE.AND UP0, UPT, UR28, 0x8, UPT ;  /* 0x000000081c00788c */ /* 0x000fe4000bf05270 */
[----:B------:R-:W-:Y:S01]  /*4330*/  ULEA UR8, UR7, UR42, 0x6 ;  /* 0x0000002a07087291 */ /* 0x000fe2000f8e30ff */
[----:B------:R-:W-:Y:S01]  /*4340*/  SHF.L.U32 R5, R0, 0x1f, RZ ;  /* 0x0000001f00057819 */ /* 0x000fe200000006ff */
[----:B------:R-:W-:Y:S01]  /*4350*/  USEL UR4, URZ, 0x1, UP0 ;  /* 0x00000001ff047887 */ /* 0x000fe20008000000 */
[----:B------:R-:W-:Y:S01]  /*4360*/  PLOP3.LUT P1, PT, PT, PT, UP1, 0x80, 0x8 ;  /* 0x000000000008781c */ /* 0x000fe20003f2f018 */
[----:B------:R-:W-:-:S02]  /*4370*/  USEL UR28, UR28, URZ, UP0 ;  /* 0x000000ff1c1c7287 */ /* 0x000fc40008000000 */
[----:B------:R-:W-:Y:S02]  /*4380*/  UIADD3 UR16, UPT, UPT, UR8, 0x20, URZ ;  /* 0x0000002008107890 */ /* 0x000fe4000fffe0ff */
[----:B------:R-:W-:Y:S01]  /*4390*/  LOP3.LUT R3, R3, UR4, RZ, 0x3c, !PT ;  /* 0x0000000403037c12 */ /* 0x000fe2000f8e3cff */
[----:B------:R-:W-:Y:S02]  /*43a0*/  @UP1 ULEA UR5, UR28, UR30, 0x3 ;  /* 0x0000001e1c051291 */ /* 0x000fe4000f8e18ff */
[----:B------:R-:W-:Y:S01]  /*43b0*/  ULEA UR4, UR7, UR43, 0x7 ;  /* 0x0000002b07047291 */ /* 0x000fe2000f8e38ff */
[----:B------:R-:W-:Y:S01]  /*43c0*/  UMOV UR9, 0x4008 ;  /* 0x0000400800097882 */ /* 0x000fe20000000000 */
[----:B------:R-:W-:Y:S02]  /*43d0*/  UMOV UR17, 0x4008 ;  /* 0x0000400800117882 */ /* 0x000fe40000000000 */
[----:B------:R-:W-:Y:S01]  /*43e0*/  UIADD3 UR10, UPT, UPT, UR4, 0x20, URZ ;  /* 0x00000020040a7890 */ /* 0x000fe2000fffe0ff */
[----:B------:R-:W-:Y:S01]  /*43f0*/  @P1 SHF.L.U32 R4, R3, 0x1f, RZ ;  /* 0x0000001f03041819 */ /* 0x000fe200000006ff */
[----:B------:R-:W-:-:S02]  /*4400*/  UIADD3 UR12, UPT, UPT, UR4, 0x40, URZ ;  /* 0x00000040040c7890 */ /* 0x000fc4000fffe0ff */
[----:B------:R-:W-:Y:S01]  /*4410*/  UIADD3 UR14, UPT, UPT, UR4, 0x60, URZ ;  /* 0x00000060040e7890 */ /* 0x000fe2000fffe0ff */
[----:B------:R-:W1:Y:S01]  /*4420*/  @P1 SYNCS.PHASECHK.TRANS64.TRYWAIT P0, [UR5], R4 ;  /* 0x00000004ff0015a7 */ /* 0x000e620008001105 */
[----:B------:R-:W-:Y:S01]  /*4430*/  UMOV UR5, 0x4008 ;  /* 0x0000400800057882 */ /* 0x000fe20000000000 */
[----:B------:R2:W-:Y:S01]  /*4440*/  UTCCP.T.S.2CTA.4x32dp128bit tmem[UR26+0x1c0], gdesc[UR8] ;  /* 0x0001c0081a0079e7 */ /* 0x0005e20009300000 */
[----:B------:R-:W-:Y:S01]  /*4450*/  UMOV UR11, 0x4008 ;  /* 0x00004008000b7882 */ /* 0x000fe20000000000 */
[----:B------:R2:W-:Y:S01]  /*4460*/  UTCCP.T.S.2CTA.4x32dp128bit tmem[UR26+0x1c4], gdesc[UR16] ;  /* 0x0001c4101a0079e7 */ /* 0x0005e20009300000 */
[----:B------:R-:W-:Y:S01]  /*4470*/  UMOV UR13, 0x4008 ;  /* 0x00004008000d7882 */ /* 0x000fe20000000000 */
[----:B------:R2:W-:Y:S01]  /*4480*/  UTCCP.T.S.2CTA.4x32dp128bit tmem[UR26+0x1c8], gdesc[UR4] ;  /* 0x0001c8041a0079e7 */ /* 0x0005e20009300000 */
[----:B------:R-:W-:Y:S01]  /*4490*/  UMOV UR15, 0x4008 ;  /* 0x00004008000f7882 */ /* 0x000fe20000000000 */
[----:B------:R2:W-:Y:S01]  /*44a0*/  UTCCP.T.S.2CTA.4x32dp128bit tmem[UR26+0x1cc], gdesc[UR10] ;  /* 0x0001cc0a1a0079e7 */ /* 0x0005e20009300000 */
[----:B------:R2:W-:Y:S01]  /*44b0*/  UTCCP.T.S.2CTA.4x32dp128bit tmem[UR26+0x1d0], gdesc[UR12] ;  /* 0x0001d00c1a0079e7 */ /* 0x0005e20009300000 */
[----:B------:R2:W-:Y:S01]  /*44c0*/  UTCCP.T.S.2CTA.4x32dp128bit tmem[UR26+0x1d4], gdesc[UR14] ;  /* 0x0001d40e1a0079e7 */ /* 0x0005e20009300000 */
[----:B------:R-:W-:Y:S01]  /*44d0*/  UMOV UR6, 0x1 ;  /* 0x0000000100067882 */ /* 0x000fe20000000000 */
[----:B------:R-:W3:Y:S01]  /*44e0*/  SYNCS.PHASECHK.TRANS64.TRYWAIT P3, [UR30+0xf8], R5 ;  /* 0x0000f805ff0075a7 */ /* 0x000ee2000806111e */
[----:B-1----:R-:W-:Y:S01]  /*44f0*/  @P1 VOTEU.ANY UP0, P0 ;  /* 0x0000000000ff1886 */ /* 0x002fe20000000100 */
[----:B------:R-:W-:Y:S01]  /*4500*/  @UP1 USEL UR6, URZ, 0x1, !UP0 ;  /* 0x00000001ff061887 */ /* 0x000fe2000c000000 */
[----:B--23--:R-:W-:Y:S11]  /*4510*/  @!P3 BRA `(.L_x_80) ;  /* 0x000000880044b947 */ /* 0x00cff60003800000 */
.L_x_184:
[----:B------:R-:W-:Y:S01]  /*4520*/  ELECT P0, URZ, PT ;  /* 0x0000000000ff782f */ /* 0x000fe20003800000 */
[----:B------:R-:W-:Y:S02]  /*4530*/  ULEA UR8, UR7, UR41, 0x9 ;  /* 0x0000002907087291 */ /* 0x000fe4000f8e48ff */
[----:B------:R-:W-:Y:S02]  /*4540*/  ULEA UR4, UR7, UR40, 0x9 ;  /* 0x0000002807047291 */ /* 0x000fe4000f8e48ff */
[----:B------:R-:W-:Y:S02]  /*4550*/  UIADD3 UR14, UPT, UPT, UR8, 0x2, URZ ;  /* 0x00000002080e7890 */ /* 0x000fe4000fffe0ff */
[----:B------:R-:W-:Y:S02]  /*4560*/  UIADD3 UR10, UPT, UPT, UR4, 0x2, URZ ;  /* 0x00000002040a7890 */ /* 0x000fe4000fffe0ff */
[----:B------:R-:W-:Y:S01]  /*4570*/  UIADD3 UR18, UPT, UPT, UR18, 0x40, URZ ;  /* 0x0000004012127890 */ /* 0x000fe2000fffe0ff */
[----:B------:R-:W-:-:S03]  /*4580*/  UMOV UR9, 0x80004020 ;  /* 0x8000402000097882 */ /* 0x000fc60000000000 */
[----:B-1----:R-:W-:Y:S01]  /*4590*/  @P0 LOP3.LUT R0, R2, 0xffff, RZ, 0xc0, !PT ;  /* 0x0000ffff02000812 */ /* 0x002fe200078ec0ff */
[----:B------:R-:W-:Y:S01]  /*45a0*/  UMOV UR5, 0x80004020 ;  /* 0x8000402000057882 */ /* 0x000fe20000000000 */
[----:B------:R-:W-:Y:S01]  /*45b0*/  UMOV UR15, 0x80004020 ;  /* 0x80004020000f7882 */ /* 0x000fe20000000000 */
[----:B------:R-:W-:Y:S01]  /*45c0*/  UMOV UR11, 0x80004020 ;  /* 0x80004020000b7882 */ /* 0x000fe20000000000 */
[----:B------:R-:W-:Y:S01]  /*45d0*/  @P0 R2UR UR12, R0 ;  /* 0x00000000000c02ca */ /* 0x000fe200000e0000 */
[----:B------:R1:W-:Y:S01]  /*45e0*/  UTCOMMA.2CTA.4X gdesc[UR4], gdesc[UR8], tmem[UR31], tmem[UR48], idesc[UR49], tmem[UR38], !UPT ;  /* 0x80263008040075ea */ /* 0x0003e2000fa0001f */
[----:B------:R1:W-:Y:S01]  /*45f0*/  UTCOMMA.2CTA.4X gdesc[UR10], gdesc[UR14], tmem[UR31], tmem[UR46], idesc[UR47], tmem[UR36], UPT ;  /* 0x80242e0e0a0075ea */ /* 0x0003e2000ba0001f */
[----:B------:R-:W-:Y:S01]  /*4600*/  UMOV UR13, 0x1 ;  /* 0x00000001000d7882 */ /* 0x000fe20000000000 */
[----:B------:R-:W-:-:S09]  /*4610*/  UMOV UR27, UR51 ;  /* 0x00000033001b7c82 */ /* 0x000fd20008000000 */
[----:B------:R1:W-:Y:S01]  /*4620*/  UTCBAR.2CTA.MULTICAST [UR18], URZ, UR12 ;  /* 0x000000ff120073e9 */ /* 0x0003e2000820080c */
[----:B------:R-:W-:Y:S01]  /*4630*/  NOP ;  /* 0x0000000000007918 */ /* 0x000fe20000000000 */
.L_x_77:
[----:B------:R-:W-:-:S09]  /*4640*/  UISETP.GE.AND UP0, UPT, UR27, 0x1, UPT ;  /* 0x000000011b00788c */ /* 0x000fd2000bf06270 */
[----:B------:R-:W-:Y:S05]  /*4650*/  BRA.U !UP0, `(.L_x_81) ;  /* 0x0000000108ec7547 */ /* 0x000fea000b800000 */
[----:B-1----:R-:W-:-:S05]  /*4660*/  UMOV UR5, UR28 ;  /* 0x0000001c00057c82 */ /* 0x002fca0008000000 */
.L_x_84:
[----:B------:R-:W-:Y:S02]  /*4670*/  UISETP.NE.AND UP0, UPT, UR6, URZ, UPT ;  /* 0x000000ff0600728c */ /* 0x000fe4000bf05270 */
[----:B------:R-:W-:Y:S07]  /*4680*/  ULEA UR7, UR5, UR30, 0x3 ;  /* 0x0000001e05077291 */ /* 0x000fee000f8e18ff */
[----:B------:R-:W-:Y:S05]  /*4690*/  BRA.U UP0, `(.L_x_82) ;  /* 0x00000001000c7547 */ /* 0x000fea000b800000 */
[----:B------:R-:W-:Y:S04]  /*46a0*/  SHF.L.U32 R5, R3, 0x1f, RZ ;  /* 0x0000001f03057819 */ /* 0x000fe800000006ff */
[----:B------:R-:W1:Y:S02]  /*46b0*/  SYNCS.PHASECHK.TRANS64.TRYWAIT P0, [UR7], R5 ;  /* 0x00000005ff0075a7 */ /* 0x000e640008001107 */
[----:B-1----:R-:W-:Y:S05]  /*46c0*/  @!P0 BRA `(.L_x_83) ;  /* 0x0000008400f08947 */ /* 0x002fea0003800000 */
.L_x_82:
[----:B------:R-:W-:Y:S02]  /*46d0*/  UISETP.NE.AND UP1, UPT, UR27, 0x1, UPT ;  /* 0x000000011b00788c */ /* 0x000fe4000bf25270 */
[----:B------:R-:W-:Y:S01]  /*46e0*/  UIADD3 UR4, UPT, UPT, UR5, 0x1, URZ ;  /* 0x0000000105047890 */ /* 0x000fe2000fffe0ff */
[----:B------:R-:W-:Y:S03]  /*46f0*/  ELECT P3, URZ, PT ;  /* 0x0000000000ff782f */ /* 0x000fe60003860000 */
[----:B------:R-:W-:Y:S01]  /*4700*/  UISETP.NE.AND UP0, UPT, UR4, 0x8, UPT ;  /* 0x000000080400788c */ /* 0x000fe2000bf05270 */
[----:B------:R-:W-:Y:S01]  /*4710*/  PLOP3.LUT P1, PT, PT, PT, UP1, 0x80, 0x8 ;  /* 0x000000000008781c */ /* 0x000fe20003f2f018 */
[----:B------:R-:W-:Y:S02]  /*4720*/  ULEA UR12, UR5, UR42, 0x6 ;  /* 0x0000002a050c7291 */ /* 0x000fe4000f8e30ff */
[----:B------:R-:W-:Y:S02]  /*4730*/  USEL UR6, URZ, 0x1, UP0 ;  /* 0x00000001ff067887 */ /* 0x000fe40008000000 */
[----:B------:R-:W-:Y:S02]  /*4740*/  USEL UR28, UR4, URZ, UP0 ;  /* 0x000000ff041c7287 */ /* 0x000fe40008000000 */
[----:B------:R-:W-:Y:S02]  /*4750*/  UIADD3 UR24, UPT, UPT, UR12, 0x20, URZ ;  /* 0x000000200c187890 */ /* 0x000fe4000fffe0ff */
[----:B------:R-:W-:Y:S01]  /*4760*/  @UP1 ULEA UR4, UR28, UR30, 0x3 ;  /* 0x0000001e1c041291 */ /* 0x000fe2000f8e18ff */
[----:B------:R-:W-:Y:S01]  /*4770*/  LOP3.LUT R3, R3, UR6, RZ, 0x3c, !PT ;  /* 0x0000000603037c12 */ /* 0x000fe2000f8e3cff */
[----:B------:R-:W-:Y:S01]  /*4780*/  ULEA UR10, UR5, UR41, 0x9 ;  /* 0x00000029050a7291 */ /* 0x000fe2000f8e48ff */
[----:B-1----:R-:W-:Y:S01]  /*4790*/  @P3 LOP3.LUT R0, R2, 0xffff, RZ, 0xc0, !PT ;  /* 0x0000ffff02003812 */ /* 0x002fe200078ec0ff */
[----:B------:R-:W-:Y:S01]  /*47a0*/  ULEA UR8, UR5, UR40, 0x9 ;  /* 0x0000002805087291 */ /* 0x000fe2000f8e48ff */
[----:B------:R-:W-:Y:S01]  /*47b0*/  @P1 SHF.L.U32 R4, R3, 0x1f, RZ ;  /* 0x0000001f03041819 */ /* 0x000fe200000006ff */
[----:B------:R-:W-:Y:S01]  /*47c0*/  UIADD3 UR29, UPT, UPT, UR7, 0x40, URZ ;  /* 0x00000040071d7890 */ /* 0x000fe2000fffe0ff */
[----:B------:R-:W-:Y:S01]  /*47d0*/  @P3 R2UR UR7, R0 ;  /* 0x00000000000732ca */ /* 0x000fe200000e0000 */
[----:B------:R-:W-:Y:S01]  /*47e0*/  UISETP.NE.U32.AND UP0, UPT, UR13, URZ, UPT ;  /* 0x000000ff0d00728c */ /* 0x000fe2000bf05070 */
[----:B------:R-:W1:Y:S01]  /*47f0*/  @P1 SYNCS.PHASECHK.TRANS64.TRYWAIT P0, [UR4], R4 ;  /* 0x00000004ff0015a7 */ /* 0x000e620008001104 */
[----:B------:R-:W-:Y:S02]  /*4800*/  ULEA UR4, UR5, UR43, 0x7 ;  /* 0x0000002b05047291 */ /* 0x000fe4000f8e38ff */
[----:B------:R-:W-:Y:S02]  /*4810*/  UIADD3 UR16, UPT, UPT, UR10, 0x2, URZ ;  /* 0x000000020a107890 */ /* 0x000fe4000fffe0ff */
[----:B------:R-:W-:Y:S02]  /*4820*/  UIADD3 UR18, UPT, UPT, UR4, 0x20, URZ ;  /* 0x0000002004127890 */ /* 0x000fe4000fffe0ff */
[----:B------:R-:W-:Y:S02]  /*4830*/  UIADD3 UR20, UPT, UPT, UR4, 0x40, URZ ;  /* 0x0000004004147890 */ /* 0x000fe4000fffe0ff */
[----:B------:R-:W-:Y:S02]  /*4840*/  UIADD3 UR22, UPT, UPT, UR4, 0x60, URZ ;  /* 0x0000006004167890 */ /* 0x000fe4000fffe0ff */
[----:B------:R-:W-:Y:S01]  /*4850*/  UIADD3 UR14, UPT, UPT, UR8, 0x2, URZ ;  /* 0x00000002080e7890 */ /* 0x000fe2000fffe0ff */
[----:B------:R-:W-:Y:S01]  /*4860*/  UMOV UR13, 0x4008 ;  /* 0x00004008000d7882 */ /* 0x000fe20000000000 */
[----:B------:R-:W-:Y:S01]  /*4870*/  UMOV UR25, 0x4008 ;  /* 0x0000400800197882 */ /* 0x000fe20000000000 */
[----:B------:R2:W-:Y:S01]  /*4880*/  UTCCP.T.S.2CTA.4x32dp128bit tmem[UR26+0x1c0], gdesc[UR12] ;  /* 0x0001c00c1a0079e7 */ /* 0x0005e20009300000 */
[----:B------:R-:W-:Y:S01]  /*4890*/  UTCCP.T.S.2CTA.4x32dp128bit tmem[UR26+0x1c4], gdesc[UR24] ;  /* 0x0001c4181a0079e7 */ /* 0x000fe20009300000 */
[----:B------:R-:W-:Y:S01]  /*48a0*/  UMOV UR5, 0x4008 ;  /* 0x0000400800057882 */ /* 0x000fe20000000000 */
[----:B------:R-:W-:Y:S01]  /*48b0*/  UMOV UR19, 0x4008 ;  /* 0x0000400800137882 */ /* 0x000fe20000000000 */
[----:B------:R3:W-:Y:S01]  /*48c0*/  UTCCP.T.S.2CTA.4x32dp128bit tmem[UR26+0x1c8], gdesc[UR4] ;  /* 0x0001c8041a0079e7 */ /* 0x0007e20009300000 */
[----:B------:R4:W-:Y:S01]  /*48d0*/  UTCCP.T.S.2CTA.4x32dp128bit tmem[UR26+0x1cc], gdesc[UR18] ;  /* 0x0001cc121a0079e7 */ /* 0x0009e20009300000 */
[----:B------:R-:W-:Y:S01]  /*48e0*/  UMOV UR21, 0x4008 ;  /* 0x0000400800157882 */ /* 0x000fe20000000000 */
[----:B------:R-:W-:Y:S01]  /*48f0*/  UMOV UR23, 0x4008 ;  /* 0x0000400800177882 */ /* 0x000fe20000000000 */
[----:B------:R4:W-:Y:S01]  /*4900*/  UTCCP.T.S.2CTA.4x32dp128bit tmem[UR26+0x1d0], gdesc[UR20] ;  /* 0x0001d0141a0079e7 */ /* 0x0009e20009300000 */
[----:B------:R4:W-:Y:S01]  /*4910*/  UTCCP.T.S.2CTA.4x32dp128bit tmem[UR26+0x1d4], gdesc[UR22] ;  /* 0x0001d4161a0079e7 */ /* 0x0009e20009300000 */
[----:B------:R-:W-:Y:S01]  /*4920*/  UMOV UR11, 0x80004020 ;  /* 0x80004020000b7882 */ /* 0x000fe20000000000 */
[----:B------:R-:W-:Y:S01]  /*4930*/  UMOV UR9, 0x80004020 ;  /* 0x8000402000097882 */ /* 0x000fe20000000000 */
[----:B------:R-:W-:Y:S01]  /*4940*/  UMOV UR17, 0x80004020 ;  /* 0x8000402000117882 */ /* 0x000fe20000000000 */
[----:B------:R4:W-:Y:S01]  /*4950*/  UTCOMMA.2CTA.4X gdesc[UR8], gdesc[UR10], tmem[UR31], tmem[UR34], idesc[UR35], tmem[UR38], UP0 ;  /* 0x8026220a080075ea */ /* 0x0009e2000820001f */
[----:B------:R-:W-:Y:S02]  /*4960*/  UISETP.GT.U32.AND UP0, UPT, UR27, 0x1, UPT ;  /* 0x000000011b00788c */ /* 0x000fe4000bf04070 */
[----:B------:R-:W-:Y:S01]  /*4970*/  UIADD3 UR27, UPT, UPT, UR27, -0x1, URZ ;  /* 0xffffffff1b1b7890 */ /* 0x000fe2000fffe0ff */
[----:B------:R-:W-:Y:S01]  /*4980*/  UMOV UR15, 0x80004020 ;  /* 0x80004020000f7882 */ /* 0x000fe20000000000 */
[----:B------:R-:W-:Y:S01]  /*4990*/  UMOV UR6, 0x1 ;  /* 0x0000000100067882 */ /* 0x000fe20000000000 */
[----:B------:R4:W-:Y:S01]  /*49a0*/  UTCOMMA.2CTA.4X gdesc[UR14], gdesc[UR16], tmem[UR31], tmem[UR32], idesc[UR33], tmem[UR36], UPT ;  /* 0x802420100e0075ea */ /* 0x0009e2000ba0001f */
[----:B------:R4:W-:Y:S01]  /*49b0*/  UTCBAR.2CTA.MULTICAST [UR29], URZ, UR7 ;  /* 0x000000ff1d0073e9 */ /* 0x0009e20008200807 */
[----:B--2---:R-:W-:Y:S01]  /*49c0*/  UMOV UR13, 0x1 ;  /* 0x00000001000d7882 */ /* 0x004fe20000000000 */
[----:B---3--:R-:W-:Y:S01]  /*49d0*/  UMOV UR5, UR28 ;  /* 0x0000001c00057c82 */ /* 0x008fe20008000000 */
[----:B-1----:R-:W-:Y:S01]  /*49e0*/  @P1 VOTEU.ANY UP2, P0 ;  /* 0x0000000000ff1886 */ /* 0x002fe20000040100 */
[----:B------:R-:W-:Y:S01]  /*49f0*/  @UP1 USEL UR6, URZ, 0x1, !UP2 ;  /* 0x00000001ff061887 */ /* 0x000fe2000d000000 */
[----:B----4-:R-:W-:Y:S11]  /*4a00*/  BRA.U UP0, `(.L_x_84) ;  /* 0xfffffffd00187547 */ /* 0x010ff6000b83ffff */
.L_x_81:
[----:B------:R2:W-:Y:S01]  /*4a10*/  UTCBAR.2CTA.MULTICAST [UR52], URZ, UR50 ;  /* 0x000000ff340073e9 */ /* 0x0005e20008200832 */
[----:B------:R-:W-:-:S04]  /*4a20*/  UMOV UR7, UR28 ;  /* 0x0000001c00077c82 */ /* 0x000fc80008000000 */
.L_x_76:
[----:B------:R-:W-:Y:S01]  /*4a30*/  ISETP.NE.AND P0, PT, R9, 0x2, PT ;  /* 0x000000020900780c */ /* 0x000fe20003f05270 */
[----:B------:R-:W-:-:S03]  /*4a40*/  ULOP3.LUT UR44, UR44, 0x1, URZ, 0x3c, !UPT ;  /* 0x000000012c2c7892 */ /* 0x000fc6000f8e3cff */
[----:B------:R-:W-:Y:S02]  /*4a50*/  SEL R5, RZ, 0x1, P0 ;  /* 0x00000001ff057807 */ /* 0x000fe40000000000 */
[----:B------:R-:W-:Y:S02]  /*4a60*/  SEL R9, R9, RZ, P0 ;  /* 0x000000ff09097207 */ /* 0x000fe40000000000 */
[----:B------:R-:W-:Y:S01]  /*4a70*/  LOP3.LUT R8, R8, R5, RZ, 0x3c, !PT ;  /* 0x0000000508087212 */ /* 0x000fe200078e3cff */
[----:B------:R-:W-:Y:S06]  /*4a80*/  @P2 BRA `(.L_x_85) ;  /* 0xfffffff400942947 */ /* 0x000fec000383ffff */
[----:B------:R-:W3:Y:S01]  /*4a90*/  S2UR UR6, SR_CgaCtaId ;  /* 0x00000000000679c3 */ /* 0x000ee20000008800 */
[----:B------:R-:W-:Y:S01]  /*4aa0*/  ELECT P0, URZ, PT ;  /* 0x0000000000ff782f */ /* 0x000fe20003800000 */
[----:B------:R-:W-:Y:S01]  /*4ab0*/  IMAD.MOV.U32 R0, RZ, RZ, 0x1 ;  /* 0x00000001ff007424 */ /* 0x000fe200078e00ff */
[----:B-1----:R-:W-:Y:S01]  /*4ac0*/  UMOV UR4, 0x40 ;  /* 0x0000004000047882 */ /* 0x002fe20000000000 */
[----:B------:R-:W-:-:S04]  /*4ad0*/  SHF.L.U32 R3, RZ, 0x1f, RZ ;  /* 0x0000001fff037819 */ /* 0x000fc800000006ff */
[----:B------:R-:W-:Y:S01]  /*4ae0*/  UVIRTCOUNT.DEALLOC.SMPOOL 0x80 ;  /* 0x000000800000784c */ /* 0x000fe20000000000 */
[----:B---3--:R-:W-:-:S09]  /*4af0*/  ULEA UR6, UR6, UR4, 0x18 ;  /* 0x0000000406067291 */ /* 0x008fd2000f8ec0ff */
[----:B------:R1:W-:Y:S01]  /*4b00*/  @P0 STS.U8 [UR6+0x1c], R0 ;  /* 0x00001c00ff000988 */ /* 0x0003e20008000006 */
[----:B------:R-:W3:Y:S02]  /*4b10*/  SYNCS.PHASECHK.TRANS64.TRYWAIT P0, [UR30+0x120], R3 ;  /* 0x00012003ff0075a7 */ /* 0x000ee4000800111e */
[----:B-1-3--:R-:W-:Y:S05]  /*4b20*/  @!P0 BRA `(.L_x_86) ;  /* 0x0000008000f08947 */ /* 0x00afea0003800000 */
.L_x_187:
[----:B------:R-:W-:Y:S01]  /*4b30*/  NOP ;  /* 0x0000000000007918 */ /* 0x000fe20000000000 */
[----:B-1----:R-:W1:Y:S01]  /*4b40*/  LDS R0, [UR6+0x14] ;  /* 0x00001406ff007984 */ /* 0x002e620008000800 */
[----:B------:R-:W-:Y:S01]  /*4b50*/  ULOP3.LUT UR4, UR26, 0xffff, URZ, 0xc0, !UPT ;  /* 0x0000ffff1a047892 */ /* 0x000fe2000f8ec0ff */
[----:B------:R-:W-:Y:S01]  /*4b60*/  UMOV UR5, 0xffff ;  /* 0x0000ffff00057882 */ /* 0x000fe20000000000 */
[----:B------:R-:W-:Y:S02]  /*4b70*/  UMOV UR7, 0x1 ;  /* 0x0000000100077882 */ /* 0x000fe40000000000 */
[----:B------:R-:W-:-:S04]  /*4b80*/  USHF.R.U32.HI UR4, URZ, 0x5, UR4 ;  /* 0x00000005ff047899 */ /* 0x000fc80008011604 */
[----:B------:R-:W-:Y:S02]  /*4b90*/  USHF.L.U32 UR5, UR5, UR4, URZ ;  /* 0x0000000405057299 */ /* 0x000fe400080006ff */
[----:B------:R-:W-:-:S04]  /*4ba0*/  USHF.L.U32 UR4, UR7, UR4, URZ ;  /* 0x0000000407047299 */ /* 0x000fc800080006ff */
[----:B-1----:R-:W-:-:S04]  /*4bb0*/  LOP3.LUT R0, R0, UR5, RZ, 0xc0, !PT ;  /* 0x0000000500007c12 */ /* 0x002fc8000f8ec0ff */
[----:B------:R-:W-:-:S13]  /*4bc0*/  ISETP.NE.AND P0, PT, R0, UR5, PT ;  /* 0x0000000500007c0c */ /* 0x000fda000bf05270 */
[----:B------:R-:W-:Y:S05]  /*4bd0*/  @P0 BRA `(.L_x_87) ;  /* 0x0000000000580947 */ /* 0x000fea0003800000 */
[----:B------:R-:W1:Y:S02]  /*4be0*/  LDS R0, [UR6+0x18] ;  /* 0x00001806ff007984 */ /* 0x000e640008000800 */
[----:B-1----:R-:W-:-:S04]  /*4bf0*/  LOP3.LUT R0, R0, UR4, RZ, 0xc0, !PT ;  /* 0x0000000400007c12 */ /* 0x002fc8000f8ec0ff */
[----:B------:R-:W-:-:S13]  /*4c00*/  ISETP.NE.AND P0, PT, R0, UR4, PT ;  /* 0x0000000400007c0c */ /* 0x000fda000bf05270 */
[----:B------:R-:W-:Y:S05]  /*4c10*/  @P0 BRA `(.L_x_88) ;  /* 0x00000000003c0947 */ /* 0x000fea0003800000 */
[----:B------:R-:W1:Y:S01]  /*4c20*/  S2R R2, SR_LANEID ;  /* 0x0000000000027919 */ /* 0x000e620000000000 */
[----:B------:R-:W-:Y:S01]  /*4c30*/  ULOP3.LUT UR5, URZ, UR5, URZ, 0x33, !UPT ;  /* 0x00000005ff057292 */ /* 0x000fe2000f8e33ff */
[----:B------:R-:W-:Y:S01]  /*4c40*/  LOP3.LUT R4, RZ, UR4, RZ, 0x33, !PT ;  /* 0x00000004ff047c12 */ /* 0x000fe2000f8e33ff */
[----:B------:R-:W-:Y:S02]  /*4c50*/  VOTEU.ANY UR4, UPT, PT ;  /* 0x0000000000047886 */ /* 0x000fe400038e0100 */
[----:B------:R-:W-:Y:S01]  /*4c60*/  UFLO.U32 UR4, UR4 ;  /* 0x00000004000472bd */ /* 0x000fe200080e0000 */
[----:B------:R-:W3:Y:S01]  /*4c70*/  REDUX UR7, R4 ;  /* 0x00000000040773c4 */ /* 0x000ee20000000000 */
[----:B------:R-:W-:-:S06]  /*4c80*/  IMAD.U32 R0, RZ, RZ, UR5 ;  /* 0x00000005ff007e24 */ /* 0x000fcc000f8e00ff */
[----:B------:R4:W-:Y:S01]  /*4c90*/  UTCATOMSWS.AND URZ, UR5 ;  /* 0x0000000500ff79e3 */ /* 0x0009e20008000000 */
[----:B------:R-:W2:Y:S01]  /*4ca0*/  REDUX UR8, R0 ;  /* 0x00000000000873c4 */ /* 0x000ea20000000000 */
[----:B-1----:R-:W-:Y:S01]  /*4cb0*/  ISETP.EQ.U32.AND P0, PT, R2, UR4, PT ;  /* 0x0000000402007c0c */ /* 0x002fe2000bf02070 */
[----:B---3--:R-:W-:Y:S01]  /*4cc0*/  IMAD.U32 R2, RZ, RZ, UR7 ;  /* 0x00000007ff027e24 */ /* 0x008fe2000f8e00ff */
[----:B--2---:R-:W-:-:S11]  /*4cd0*/  MOV R3, UR8 ;  /* 0x0000000800037c02 */ /* 0x004fd60008000f00 */
[----:B------:R4:W-:Y:S04]  /*4ce0*/  @P0 ATOMS.AND RZ, [UR6+0x14], R3 ;  /* 0x00001403ffff098c */ /* 0x0009e8000a800006 */
[----:B------:R4:W-:Y:S01]  /*4cf0*/  @P0 ATOMS.AND RZ, [UR6+0x18], R2 ;  /* 0x00001802ffff098c */ /* 0x0009e2000a800006 */
[----:B------:R-:W-:Y:S05]  /*4d00*/  BRA `(.L_x_89) ;  /* 0x0000000000147947 */ /* 0x000fea0003800000 */
.L_x_88:
[----:B------:R-:W-:Y:S02]  /*4d10*/  MOV R2, 0x4d30 ;  /* 0x00004d3000027802 */ /* 0x000fe40000000f00 */
[----:B--2--5:R-:W-:Y:S05]  /*4d20*/  CALL.REL.NOINC `($__internal_0_$__cuda_sm10x_tcgen05_guardrail_trap_col_being_dealloced_not_returned_by_alloc) ;  /* 0x0000008400dc7944 */ /* 0x024fea0003c00000 */
[----:B------:R-:W-:Y:S05]  /*4d30*/  BRA `(.L_x_89) ;  /* 0x0000000000087947 */ /* 0x000fea0003800000 */
.L_x_87:
[----:B------:R-:W-:Y:S02]  /*4d40*/  MOV R2, 0x4d60 ;  /* 0x00004d6000027802 */ /* 0x000fe40000000f00 */
[----:B--2--5:R-:W-:Y:S05]  /*4d50*/  CALL.REL.NOINC `($__internal_2_$__cuda_sm10x_tcgen05_guardrail_trap_unallocated_columns_being_dealloced) ;  /* 0x0000008400e87944 */ /* 0x024fea0003c00000 */
.L_x_89:
[----:B------:R-:W-:Y:S01]  /*4d60*/  NOP ;  /* 0x0000000000007918 */ /* 0x000fe20000000000 */
[----:B----4-:R-:W-:Y:S05]  /*4d70*/  EXIT ;  /* 0x000000000000794d */ /* 0x010fea0003800000 */
.L_x_63:
[----:B------:R-:W-:-:S09]  /*4d80*/  UISETP.NE.OR UP0, UPT, UR17, 0x3, !UP3 ;  /* 0x000000031100788c */ /* 0x000fd2000df05670 */
[----:B------:R-:W-:Y:S05]  /*4d90*/  BRA.U UP0, `(.L_x_90) ;  /* 0x0000001100907547 */ /* 0x000fea000b800000 */
[----:B------:R-:W1:Y:S01]  /*4da0*/  S2UR UR10, SR_CgaCtaId ;  /* 0x00000000000a79c3 */ /* 0x000e620000008800 */
[----:B------:R-:W2:Y:S01]  /*4db0*/  LDCU UR37, c[0x0][0x370] ;  /* 0x00006e00ff2577ac */ /* 0x000ea20008000800 */
[----:B------:R-:W-:Y:S02]  /*4dc0*/  HFMA2 R13, -RZ, RZ, 0, 0 ;  /* 0x00000000ff0d7431 */ /* 0x000fe400000001ff */
[----:B------:R-:W-:Y:S01]  /*4dd0*/  IMAD.MOV.U32 R15, RZ, RZ, 0x1 ;  /* 0x00000001ff0f7424 */ /* 0x000fe200078e00ff */
[----:B------:R-:W-:Y:S01]  /*4de0*/  MOV R7, 0x4000 ;  /* 0x0000400000077802 */ /* 0x000fe20000000f00 */
[----:B------:R-:W2:Y:S01]  /*4df0*/  LDCU.128 UR40, c[0x0][0xf10] ;  /* 0x0001e200ff2877ac */ /* 0x000ea20008000c00 */
[----:B------:R-:W-:Y:S01]  /*4e00*/  IMAD.MOV.U32 R14, RZ, RZ, RZ ;  /* 0x000000ffff0e7224 */ /* 0x000fe200078e00ff */
[----:B------:R-:W3:Y:S01]  /*4e10*/  LDC.64 R16, c[0x0][0x348] ;  /* 0x0000d200ff107b82 */ /* 0x000ee20000000a00 */
[----:B------:R-:W4:Y:S01]  /*4e20*/  LDCU UR31, c[0x0][0x374] ;  /* 0x00006e80ff1f77ac */ /* 0x000f220008000800 */
[----:B------:R-:W1:Y:S06]  /*4e30*/  LDCU UR15, c[0x0][0xf0c] ;  /* 0x0001e180ff0f77ac */ /* 0x000e6c0008000800 */
[----:B------:R-:W3:Y:S01]  /*4e40*/  LDC.64 R2, c[0x0][0xc88] ;  /* 0x00032200ff027b82 */ /* 0x000ee20000000a00 */
[----:B------:R-:W3:Y:S01]  /*4e50*/  LDCU UR50, c[0x0][0xf20] ;  /* 0x0001e400ff3277ac */ /* 0x000ee20008000800 */
[----:B------:R-:W3:Y:S06]  /*4e60*/  LDCU UR4, c[0x0][0xf30] ;  /* 0x0001e600ff0477ac */ /* 0x000eec0008000800 */
[----:B------:R-:W3:Y:S01]  /*4e70*/  LDC.64 R4, c[0x0][0xc90] ;  /* 0x00032400ff047b82 */ /* 0x000ee20000000a00 */
[----:B------:R-:W-:Y:S01]  /*4e80*/  UMOV UR21, 0x400 ;  /* 0x0000040000157882 */ /* 0x000fe20000000000 */
[----:B--2---:R-:W-:-:S02]  /*4e90*/  UIMAD.WIDE.U32 UR6, UR37, UR40, URZ ;  /* 0x00000028250672a5 */ /* 0x004fc4000f8e00ff */
[----:B----4-:R-:W-:Y:S02]  /*4ea0*/  UIMAD.WIDE.U32 UR8, UR31, UR43, URZ ;  /* 0x0000002b1f0872a5 */ /* 0x010fe4000f8e00ff */
[----:B-1----:R-:W-:Y:S02]  /*4eb0*/  ULEA UR21, UR10, UR21, 0x18 ;  /* 0x000000150a157291 */ /* 0x002fe4000f8ec0ff */
[----:B------:R-:W-:Y:S02]  /*4ec0*/  UPLOP3.LUT UP3, UPT, UPT, UPT, UPT, 0x40, 0x4 ;  /* 0x000000000004789c */ /* 0x000fe40003f6e870 */
[----:B------:R-:W-:Y:S02]  /*4ed0*/  UIADD3 UR38, UPT, UPT, UR21, 0x98, URZ ;  /* 0x0000009815267890 */ /* 0x000fe4000fffe0ff */
[----:B------:R-:W-:Y:S02]  /*4ee0*/  UIADD3 UR33, UPT, UPT, UR21, 0x80, URZ ;  /* 0x0000008015217890 */ /* 0x000fe4000fffe0ff */
[----:B------:R-:W-:-:S02]  /*4ef0*/  UIADD3 UR25, UPT, UPT, UR21, 0x88, URZ ;  /* 0x0000008815197890 */ /* 0x000fc4000fffe0ff */
[----:B------:R-:W-:Y:S01]  /*4f00*/  UIADD3 UR17, UPT, UPT, UR21, 0x90, URZ ;  /* 0x0000009015117890 */ /* 0x000fe2000fffe0ff */
[----:B------:R-:W-:Y:S01]  /*4f10*/  UMOV UR6, UR7 ;  /* 0x0000000700067c82 */ /* 0x000fe20008000000 */
[----:B------:R-:W-:Y:S01]  /*4f20*/  UMOV UR47, UR9 ;  /* 0x00000009002f7c82 */ /* 0x000fe20008000000 */
[----:B------:R-:W-:Y:S02]  /*4f30*/  UISETP.GE.AND UP0, UPT, UR44, 0x1, UPT ;  /* 0x000000012c00788c */ /* 0x000fe4000bf06270 */
[----:B------:R-:W-:Y:S01]  /*4f40*/  UISETP.NE.AND UP4, UPT, UR44, 0x1, UPT ;  /* 0x000000012c00788c */ /* 0x000fe2000bf85270 */
[----:B------:R-:W1:Y:S01]  /*4f50*/  LDCU.64 UR22, c[0x0][0xf28] ;  /* 0x0001e500ff1677ac */ /* 0x000e620008000a00 */
[----:B------:R-:W-:Y:S02]  /*4f60*/  UISETP.NE.AND UP6, UPT, UR15, 0x1, UPT ;  /* 0x000000010f00788c */ /* 0x000fe4000bfc5270 */
[----:B------:R-:W-:Y:S02]  /*4f70*/  UISETP.NE.AND UP5, UPT, UR42, 0x1, UPT ;  /* 0x000000012a00788c */ /* 0x000fe4000bfa5270 */
[----:B------:R-:W-:-:S02]  /*4f80*/  UPRMT UR38, UR10, 0x654, UR38 ;  /* 0x000006540a267896 */ /* 0x000fc40008000026 */
[----:B------:R-:W-:Y:S02]  /*4f90*/  USHF.R.U32.HI UR48, URZ, UR41, UR6 ;  /* 0x00000029ff307299 */ /* 0x000fe40008011606 */
[----:B------:R-:W-:Y:S02]  /*4fa0*/  UPRMT UR46, UR10, 0x654, UR33 ;  /* 0x000006540a2e7896 */ /* 0x000fe40008000021 */
[----:B------:R-:W-:Y:S02]  /*4fb0*/  UPRMT UR45, UR10, 0x654, UR25 ;  /* 0x000006540a2d7896 */ /* 0x000fe40008000019 */
[----:B------:R-:W-:Y:S02]  /*4fc0*/  UPRMT UR39, UR10, 0x654, UR17 ;  /* 0x000006540a277896 */ /* 0x000fe40008000011 */
[----:B---3--:R-:W-:Y:S02]  /*4fd0*/  USHF.R.U32.HI UR47, URZ, UR50, UR47 ;  /* 0x00000032ff2f7299 */ /* 0x008fe4000801162f */
[----:B------:R-:W-:Y:S01]  /*4fe0*/  UISETP.NE.AND UP2, UPT, UR4, 0x1, UPT ;  /* 0x000000010400788c */ /* 0x000fe2000bf45270 */
[----:B-1----:R-:W-:-:S10]  /*4ff0*/  UMOV UR29, URZ ;  /* 0x000000ff001d7c82 */ /* 0x002fd40008000000 */
.L_x_101:
[C---:B------:R-:W-:Y:S02]  /*5000*/  LEA R12, R14.reuse, UR21, 0x3 ;  /* 0x000000150e0c7c11 */ /* 0x040fe4000f8e18ff */
[----:B------:R-:W-:Y:S02]  /*5010*/  SHF.L.U32 R9, R13, 0x1f, RZ ;  /* 0x0000001f0d097819 */ /* 0x000fe400000006ff */
[----:B------:R-:W-:Y:S02]  /*5020*/  LEA R10, R14, UR21, 0x4 ;  /* 0x000000150e0a7c11 */ /* 0x000fe4000f8e20ff */
[----:B-1----:R-:W1:Y:S02]  /*5030*/  SYNCS.PHASECHK.TRANS64.TRYWAIT P0, [R12+URZ+0xd0], R9 ;  /* 0x0000d0090c0075a7 */ /* 0x002e6400080011ff */
[----:B-1----:R-:W-:Y:S05]  /*5040*/  @!P0 BRA `(.L_x_91) ;  /* 0x0000007c00c08947 */ /* 0x002fea0003800000 */
.L_x_188:
[----:B-1----:R-:W1:Y:S01]  /*5050*/  LDS.128 R8, [R10+0x130] ;  /* 0x000130000a087984 */ /* 0x002e620000000c00 */
[----:B------:R-:W-:Y:S01]  /*5060*/  UISETP.GE.AND UP0, UPT, UR44, 0x1, UPT ;  /* 0x000000012c00788c */ /* 0x000fe2000bf06270 */
[----:B------:R-:W-:Y:S01]  /*5070*/  @!PT LDS RZ, [RZ] ;  /* 0x00000000fffff984 */ /* 0x000fe20000000800 */
[----:B------:R-:W-:Y:S01]  /*5080*/  @!PT LDS RZ, [RZ] ;  /* 0x00000000fffff984 */ /* 0x000fe20000000800 */
[----:B------:R-:W-:Y:S01]  /*5090*/  @!PT LDS RZ, [RZ] ;  /* 0x00000000fffff984 */ /* 0x000fe20000000800 */
[----:B------:R-:W-:Y:S01]  /*50a0*/  @!PT LDS RZ, [RZ] ;  /* 0x00000000fffff984 */ /* 0x000fe20000000800 */
[----:B------:R2:W-:Y:S06]  /*50b0*/  MEMBAR.ALL.CTA ;  /* 0x0000000000007992 */ /* 0x0005ec0000008000 */
[----:B--2---:R-:W2:Y:S01]  /*50c0*/  FENCE.VIEW.ASYNC.S ;  /* 0x00000000000073c6 */ /* 0x004ea20000000000 */
[----:B-1----:R-:W-:Y:S11]  /*50d0*/  LOP3.LUT P0, RZ, R10, 0x1, RZ, 0xc0, !PT ;  /* 0x000000010aff7812 */ /* 0x002ff6000780c0ff */
[----:B------:R-:W-:Y:S02]  /*50e0*/  @!UPT UIADD3 URZ, UPT, UPT, URZ, URZ, URZ ;  /* 0x000000fffffff290 */ /* 0x000fe4000fffe0ff */
[----:B--2---:R-:W-:Y:S01]  /*50f0*/  VOTEU.ANY UP1, P0 ;  /* 0x0000000000ff7886 */ /* 0x004fe20000020100 */
[----:B------:R-:W-:Y:S11]  /*5100*/  PLOP3.LUT P0, PT, PT, PT, UP1, 0x80, 0x8 ;  /* 0x000000000008781c */ /* 0x000ff60003f0f018 */
[----:B------:R-:W-:Y:S02]  /*5110*/  @!UPT UIADD3 URZ, UPT, UPT, URZ, URZ, URZ ;  /* 0x000000fffffff290 */ /* 0x000fe4000fffe0ff */
[----:B------:R-:W-:Y:S02]  /*5120*/  @P0 SHF.R.U32.HI R0, RZ, 0x10, R9 ;  /* 0x00000010ff000819 */ /* 0x000fe40000011609 */
[----:B------:R-:W-:Y:S02]  /*5130*/  @P0 MOV R6, R8 ;  /* 0x0000000800060202 */ /* 0x000fe40000000f00 */
[----:B------:R-:W-:Y:S01]  /*5140*/  @P0 R2UR UR4, R0 ;  /* 0x00000000000402ca */ /* 0x000fe200000e0000 */
[----:B------:R-:W-:Y:S01]  /*5150*/  VIADD R0, R12, 0xe0 ;  /* 0x000000e00c007836 */ /* 0x000fe20000000000 */
[----:B------:R-:W-:Y:S02]  /*5160*/  @P0 LOP3.LUT R8, R9, 0xffff, RZ, 0xc0, !PT ;  /* 0x0000ffff09080812 */ /* 0x000fe400078ec0ff */
[----:B------:R-:W-:Y:S02]  /*5170*/  @P0 R2UR UR6, R6 ;  /* 0x00000000060602ca */ /* 0x000fe400000e0000 */
[----:B------:R-:W-:Y:S02]  /*5180*/  PRMT R0, RZ, 0x654, R0 ;  /* 0x00000654ff007816 */ /* 0x000fe40000000000 */
[----:B------:R-:W-:Y:S02]  /*5190*/  @P0 R2UR UR5, R8 ;  /* 0x00000000080502ca */ /* 0x000fe400000e0000 */
[----:B------:R1:W-:Y:S03]  /*51a0*/  SYNCS.ARRIVE.TRANS64.RED.A1T0 RZ, [R0+URZ], RZ ;  /* 0x000000ff00ff79a7 */ /* 0x0003e600081004ff */
[----:B------:R-:W-:Y:S04]  /*51b0*/  @UP1 UMOV UR30, UR4 ;  /* 0x00000004001e1c82 */ /* 0x000fe80008000000 */
[----:B------:R-:W-:Y:S04]  /*51c0*/  @UP1 UMOV UR14, UR6 ;  /* 0x00000006000e1c82 */ /* 0x000fe80008000000 */
[----:B------:R-:W-:Y:S01]  /*51d0*/  @UP1 UMOV UR13, UR5 ;  /* 0x00000005000d1c82 */ /* 0x000fe20008000000 */
[----:B------:R-:W-:Y:S05]  /*51e0*/  BRA.U !UP0, `(.L_x_92) ;  /* 0x0000000108a47547 */ /* 0x000fea000b800000 */
[----:B------:R-:W-:Y:S02]  /*51f0*/  UIMAD.WIDE.U32 UR18, UR13, UR43, URZ ;  /* 0x0000002b0d1272a5 */ /* 0x000fe4000f8e00ff */
[----:B------:R-:W-:Y:S02]  /*5200*/  UIMAD.WIDE.U32 UR26, UR14, UR40, URZ ;  /* 0x000000280e1a72a5 */ /* 0x000fe4000f8e00ff */
[----:B------:R-:W-:Y:S02]  /*5210*/  USEL UR4, UR31, UR47, !UP5 ;  /* 0x0000002f1f047287 */ /* 0x000fe4000e800000 */
[----:B------:R-:W-:Y:S02]  /*5220*/  USEL UR7, UR37, UR48, !UP6 ;  /* 0x0000003025077287 */ /* 0x000fe4000f000000 */
[----:B------:R-:W-:Y:S02]  /*5230*/  UIMAD.WIDE.U32 UR8, UR4, UR22, URZ ;  /* 0x00000016040872a5 */ /* 0x000fe4000f8e00ff */
[----:B------:R-:W-:Y:S01]  /*5240*/  UIMAD.WIDE.U32 UR10, UR7, UR22, URZ ;  /* 0x00000016070a72a5 */ /* 0x000fe2000f8e00ff */
[----:B------:R-:W-:Y:S02]  /*5250*/  UMOV UR5, UR19 ;  /* 0x0000001300057c82 */ /* 0x000fe40008000000 */
[----:B------:R-:W-:Y:S03]  /*5260*/  USHF.R.U32.HI UR6, URZ, UR50, UR5 ;  /* 0x00000032ff067299 */ /* 0x000fe60008011605 */
[----:B------:R-:W-:Y:S01]  /*5270*/  UMOV UR5, UR27 ;  /* 0x0000001b00057c82 */ /* 0x000fe20008000000 */
[----:B------:R-:W-:Y:S02]  /*5280*/  USEL UR6, UR13, UR6, !UP5 ;  /* 0x000000060d067287 */ /* 0x000fe4000e800000 */
[----:B------:R-:W-:Y:S03]  /*5290*/  USHF.R.U32.HI UR12, URZ, UR41, UR5 ;  /* 0x00000029ff0c7299 */ /* 0x000fe60008011605 */
[----:B------:R-:W-:Y:S02]  /*52a0*/  UMOV UR5, UR9 ;  /* 0x0000000900057c82 */ /* 0x000fe40008000000 */
[----:B------:R-:W-:Y:S03]  /*52b0*/  @UP4 USHF.R.U32.HI UR4, URZ, UR23, UR5 ;  /* 0x00000017ff044299 */ /* 0x000fe60008011605 */
[----:B------:R-:W-:Y:S01]  /*52c0*/  UMOV UR5, UR11 ;  /* 0x0000000b00057c82 */ /* 0x000fe20008000000 */
[----:B------:R-:W-:Y:S02]  /*52d0*/  UIMAD UR4, UR44, UR4, URZ ;  /* 0x000000042c0472a4 */ /* 0x000fe4000f8e02ff */
[----:B------:R-:W-:Y:S02]  /*52e0*/  @UP4 USHF.R.U32.HI UR7, URZ, UR23, UR5 ;  /* 0x00000017ff074299 */ /* 0x000fe40008011605 */
[----:B------:R-:W-:Y:S02]  /*52f0*/  UIMAD.WIDE.U32 UR10, UR6, UR22, URZ ;  /* 0x00000016060a72a5 */ /* 0x000fe4000f8e00ff */
[----:B------:R-:W-:Y:S02]  /*5300*/  USEL UR5, UR14, UR12, !UP6 ;  /* 0x0000000c0e057287 */ /* 0x000fe4000f000000 */
[----:B------:R-:W-:Y:S02]  /*5310*/  UIMAD UR8, UR44, UR7, URZ ;  /* 0x000000072c0872a4 */ /* 0x000fe4000f8e02ff */
[----:B------:R-:W-:Y:S03]  /*5320*/  UISETP.GE.AND UP0, UPT, UR6, UR4, UPT ;  /* 0x000000040600728c */ /* 0x000fe6000bf06270 */
[----:B------:R-:W-:Y:S01]  /*5330*/  UMOV UR4, UR11 ;  /* 0x0000000b00047c82 */ /* 0x000fe20008000000 */
[----:B------:R-:W-:Y:S02]  /*5340*/  UISETP.GE.OR UP0, UPT, UR5, UR8, UP0 ;  /* 0x000000080500728c */ /* 0x000fe40008706670 */
[----:B------:R-:W-:Y:S02]  /*5350*/  USHF.R.U32.HI UR4, URZ, UR23, UR4 ;  /* 0x00000017ff047299 */ /* 0x000fe40008011604 */
[----:B------:R-:W-:Y:S02]  /*5360*/  UIMAD.WIDE.U32 UR8, UR5, UR22, URZ ;  /* 0x00000016050872a5 */ /* 0x000fe4000f8e00ff */
[----:B------:R-:W-:Y:S04]  /*5370*/  USEL UR10, UR6, UR4, !UP4 ;  /* 0x00000004060a7287 */ /* 0x000fe8000e000000 */
[----:B------:R-:W-:Y:S01]  /*5380*/  UIADD3 UR11, UPT, UPT, -UR10, URZ, URZ ;  /* 0x000000ff0a0b7290 */ /* 0x000fe2000fffe1ff */
[----:B------:R-:W-:Y:S02]  /*5390*/  @!UP0 UMOV UR4, UR9 ;  /* 0x0000000900048c82 */ /* 0x000fe40008000000 */
[----:B------:R-:W-:Y:S02]  /*53a0*/  @!UP0 USHF.R.U32.HI UR4, URZ, UR23, UR4 ;  /* 0x00000017ff048299 */ /* 0x000fe40008011604 */
[----:B------:R-:W-:Y:S02]  /*53b0*/  UIMAD UR8, UR44, UR11, UR6 ;  /* 0x0000000b2c0872a4 */ /* 0x000fe4000f8e0206 */
[----:B------:R-:W-:Y:S04]  /*53c0*/  @!UP0 USEL UR4, UR5, UR4, !UP4 ;  /* 0x0000000405048287 */ /* 0x000fe8000e000000 */
[----:B------:R-:W-:Y:S02]  /*53d0*/  @!UP0 UIMAD UR8, UR7, UR8, UR4 ;  /* 0x00000008070882a4 */ /* 0x000fe4000f8e0204 */
[----:B------:R-:W-:Y:S02]  /*53e0*/  @!UP0 UIADD3 UR9, UPT, UPT, UR10, -UR4, URZ ;  /* 0x800000040a098290 */ /* 0x000fe4000fffe0ff */
[----:B------:R-:W-:Y:S02]  /*53f0*/  UIADD3 UR4, UPT, UPT, -UR5, URZ, URZ ;  /* 0x000000ff05047290 */ /* 0x000fe4000fffe1ff */
[----:B------:R-:W-:Y:S02]  /*5400*/  UIADD3 UR7, UPT, UPT, -UR6, URZ, URZ ;  /* 0x000000ff06077290 */ /* 0x000fe4000fffe1ff */
[----:B------:R-:W-:Y:S02]  /*5410*/  @!UP0 UIMAD UR6, UR9, UR44, UR5 ;  /* 0x0000002c090682a4 */ /* 0x000fe4000f8e0205 */
[----:B------:R-:W-:Y:S02]  /*5420*/  UIMAD UR14, UR15, UR4, UR14 ;  /* 0x000000040f0e72a4 */ /* 0x000fe4000f8e020e */
[----:B------:R-:W-:Y:S01]  /*5430*/  UIMAD UR13, UR42, UR7, UR13 ;  /* 0x000000072a0d72a4 */ /* 0x000fe2000f8e020d */
[----:B------:R-:W-:Y:S02]  /*5440*/  @!UP0 UMOV UR5, UR8 ;  /* 0x0000000800058c82 */ /* 0x000fe40008000000 */
[----:B------:R-:W-:Y:S02]  /*5450*/  UIMAD UR14, UR5, UR15, UR14 ;  /* 0x0000000f050e72a4 */ /* 0x000fe4000f8e020e */
[----:B------:R-:W-:Y:S11]  /*5460*/  UIMAD UR13, UR6, UR42, UR13 ;  /* 0x0000002a060d72a4 */ /* 0x000ff6000f8e020d */
[----:B------:R-:W-:Y:S01]  /*5470*/  @!UPT UIADD3 URZ, UPT, UPT, URZ, URZ, URZ ;  /* 0x000000fffffff290 */ /* 0x000fe2000fffe0ff */
.L_x_92:
[----:B------:R-:W2:Y:S01]  /*5480*/  @!UP2 LDCU.128 UR8, c[0x0][0xf10] ;  /* 0x0001e200ff08a7ac */ /* 0x000ea20008000c00 */
[C---:B------:R-:W-:Y:S02]  /*5490*/  ISETP.NE.U32.AND P1, PT, R4.reuse, RZ, PT ;  /* 0x000000ff0400720c */ /* 0x040fe40003f25070 */
[----:B------:R-:W-:Y:S02]  /*54a0*/  ISETP.NE.U32.AND P0, PT, R4, RZ, PT ;  /* 0x000000ff0400720c */ /* 0x000fe40003f05070 */
[C---:B------:R-:W-:Y:S02]  /*54b0*/  ISETP.NE.AND.EX P1, PT, R5.reuse, RZ, PT, P1 ;  /* 0x000000ff0500720c */ /* 0x040fe40003f25310 */
[----:B------:R-:W-:Y:S01]  /*54c0*/  ISETP.NE.AND.EX P0, PT, R5, RZ, PT, P0 ;  /* 0x000000ff0500720c */ /* 0x000fe20003f05300 */
[----:B------:R-:W3:Y:S01]  /*54d0*/  @!UP2 LDCU UR5, c[0x0][0xf0c] ;  /* 0x0001e180ff05a7ac */ /* 0x000ee20008000800 */
[----:B------:R-:W-:Y:S01]  /*54e0*/  SHF.L.U32 R9, R15, 0x1f, RZ ;  /* 0x0000001f0f097819 */ /* 0x000fe200000006ff */
[----:B------:R-:W-:Y:S02]  /*54f0*/  USHF.L.U32 UR35, UR20, 0x7, URZ ;  /* 0x0000000714237899 */ /* 0x000fe400080006ff */
[----:B--2---:R-:W-:Y:S07]  /*5500*/  UIMAD.WIDE.U32 UR6, UR14, UR8, URZ ;  /* 0x000000080e0672a5 */ /* 0x004fee000f8e00ff */
[----:B------:R-:W-:Y:S01]  /*5510*/  @!UP2 UMOV UR4, UR7 ;  /* 0x000000070004ac82 */ /* 0x000fe20008000000 */
[----:B---3--:R-:W-:Y:S02]  /*5520*/  @!UP2 UISETP.NE.AND UP0, UPT, UR5, 0x1, UPT ;  /* 0x000000010500a88c */ /* 0x008fe4000bf05270 */
[----:B------:R-:W-:Y:S02]  /*5530*/  @!UP2 USHF.R.U32.HI UR4, URZ, UR9, UR4 ;  /* 0x00000009ff04a299 */ /* 0x000fe40008011604 */
[----:B------:R-:W-:Y:S02]  /*5540*/  UIMAD.WIDE.U32 UR6, UR13, UR11, URZ ;  /* 0x0000000b0d0672a5 */ /* 0x000fe4000f8e00ff */
[----:B------:R-:W-:Y:S02]  /*5550*/  @!UP2 USEL UR8, UR14, UR4, !UP0 ;  /* 0x000000040e08a287 */ /* 0x000fe4000c000000 */
[----:B------:R-:W-:Y:S03]  /*5560*/  @!UP2 UISETP.NE.AND UP0, UPT, UR10, 0x1, UPT ;  /* 0x000000010a00a88c */ /* 0x000fe6000bf05270 */
[----:B------:R-:W-:Y:S01]  /*5570*/  @!UP2 UMOV UR6, UR7 ;  /* 0x000000070006ac82 */ /* 0x000fe20008000000 */
[----:B------:R-:W-:Y:S01]  /*5580*/  USHF.L.U32 UR7, UR16, 0x8, URZ ;  /* 0x0000000810077899 */ /* 0x000fe200080006ff */
[----:B------:R-:W2:Y:S02]  /*5590*/  @!UP2 LDCU UR4, c[0x0][0xf20] ;  /* 0x0001e400ff04a7ac */ /* 0x000ea40008000800 */
[----:B--2---:R-:W-:Y:S04]  /*55a0*/  @!UP2 USHF.R.U32.HI UR6, URZ, UR4, UR6 ;  /* 0x00000004ff06a299 */ /* 0x004fe80008011606 */
[----:B------:R-:W-:Y:S04]  /*55b0*/  @!UP2 USEL UR6, UR13, UR6, !UP0 ;  /* 0x000000060d06a287 */ /* 0x000fe8000c000000 */
[----:B------:R-:W-:Y:S02]  /*55c0*/  @!UP2 UIADD3 UR4, UPT, UPT, -UR8, UR6, URZ ;  /* 0x000000060804a290 */ /* 0x000fe4000fffe1ff */
[----:B------:R-:W-:Y:S02]  /*55d0*/  @!UP2 UIADD3 UR6, UPT, UPT, UR8, -UR6, URZ ;  /* 0x800000060806a290 */ /* 0x000fe4000fffe0ff */
[----:B------:R-:W-:Y:S02]  /*55e0*/  @!UP2 UIMAD UR14, UR4, UR5, UR14 ;  /* 0x00000005040ea2a4 */ /* 0x000fe4000f8e020e */
[----:B------:R-:W-:Y:S01]  /*55f0*/  @!UP2 UIMAD UR13, UR6, UR10, UR13 ;  /* 0x0000000a060da2a4 */ /* 0x000fe2000f8e020d */
[----:B------:R-:W-:Y:S11]  /*5600*/  BRA.U UP3, `(.L_x_93) ;  /* 0x0000000103107547 */ /* 0x000ff6000b800000 */
[----:B-1----:R-:W-:Y:S04]  /*5610*/  MOV R0, UR49 ;  /* 0x0000003100007c02 */ /* 0x002fe80008000f00 */
[----:B------:R-:W-:Y:S04]  /*5620*/  SHF.L.U32 R11, R0, 0x1f, RZ ;  /* 0x0000001f000b7819 */ /* 0x000fe800000006ff */
[----:B------:R-:W1:Y:S02]  /*5630*/  SYNCS.PHASECHK.TRANS64.TRYWAIT P2, [UR21+0xc8], R11 ;  /* 0x0000c80bff0075a7 */ /* 0x000e640008041115 */
[----:B-1----:R-:W-:Y:S05]  /*5640*/  @!P2 BRA `(.L_x_94) ;  /* 0x000000780054a947 */ /* 0x002fea0003800000 */
.L_x_93:
[----:B------:R-:W-:Y:S05]  /*5650*/  @!P1 BRA `(.L_x_95) ;  /* 0x0000000000309947 */ /* 0x000fea0003800000 */
[----:B------:R-:W-:Y:S01]  /*5660*/  ISETP.NE.U32.AND P1, PT, R2, RZ, PT ;  /* 0x000000ff0200720c */ /* 0x000fe20003f25070 */
[----:B------:R-:W2:Y:S01]  /*5670*/  LDCU.64 UR4, c[0x0][0x358] ;  /* 0x00006b00ff0477ac */ /* 0x000ea20008000a00 */
[----:B------:R-:W-:Y:S02]  /*5680*/  IMAD.MOV.U32 R139, RZ, RZ, 0x1 ;  /* 0x00000001ff8b7424 */ /* 0x000fe400078e00ff */
[----:B------:R-:W-:Y:S11]  /*5690*/  ISETP.NE.AND.EX P1, PT, R3, RZ, PT, P1 ;  /* 0x000000ff0300720c */ /* 0x000ff60003f25310 */
[----:B------:R-:W-:Y:S02]  /*56a0*/  @!UPT UIADD3 URZ, UPT, UPT, URZ, URZ, URZ ;  /* 0x000000fffffff290 */ /* 0x000fe4000fffe0ff */
[----:B-1----:R-:W1:Y:S01]  /*56b0*/  @P1 LDC.64 R10, c[0x0][0xc88] ;  /* 0x00032200ff0a1b82 */ /* 0x002e620000000a00 */
[----:B------:R-:W-:Y:S04]  /*56c0*/  @P1 IMAD R0, R4, UR36, RZ ;  /* 0x0000002404001c24 */ /* 0x000fe8000f8e02ff */
[----:B-1----:R-:W-:Y:S04]  /*56d0*/  @P1 IMAD.WIDE R10, R0, 0x4, R10 ;  /* 0x00000004000a1825 */ /* 0x002fe800078e020a */
[----:B------:R-:W-:Y:S01]  /*56e0*/  HFMA2 R0, -RZ, RZ, 0, 5.9604644775390625e-08 ;  /* 0x00000001ff007431 */ /* 0x000fe200000001ff */
[----:B--2--5:R2:W5:Y:S04]  /*56f0*/  @P1 LDG.E R71, desc[UR4][R10.64] ;  /* 0x000000040a471981 */ /* 0x024568000c1e1900 */
[----:B------:R-:W-:Y:S01]  /*5700*/  @!P1 PRMT R139, R0, 0x7610, R139 ;  /* 0x00007610008b9816 */ /* 0x000fe2000000008b */
[----:B--2---:R-:W3:Y:S06]  /*5710*/  @!P1 LDC R71, c[0x0][0xc80] ;  /* 0x00032000ff479b82 */ /* 0x004eec0000000800 */
.L_x_95:
[----:B---3-5:R-:W-:Y:S01]  /*5720*/  @!P0 FSETP.EQ.AND P1, PT, R71, RZ, PT ;  /* 0x000000ff4700820b */ /* 0x028fe20003f22000 */
[----:B------:R-:W-:Y:S01]  /*5730*/  @!UPT UIADD3 URZ, UPT, UPT, URZ, URZ, URZ ;  /* 0x000000fffffff290 */ /* 0x000fe2000fffe0ff */
[----:B------:R-:W-:Y:S11]  /*5740*/  @!P0 BRA `(.L_x_96) ;  /* 0x0000000000188947 */ /* 0x000ff60003800000 */
[----:B------:R-:W-:Y:S02]  /*5750*/  LOP3.LUT P0, RZ, R139, 0xff, RZ, 0xc0, !PT ;  /* 0x000000ff8bff7812 */ /* 0x000fe4000780c0ff */
[----:B------:R-:W-:Y:S04]  /*5760*/  ISETP.NE.U32.AND P1, PT, R2, RZ, PT ;  /* 0x000000ff0200720c */ /* 0x000fe80003f25070 */
[----:B------:R-:W-:Y:S04]  /*5770*/  ISETP.NE.AND.EX P1, PT, R3, RZ, PT, P1 ;  /* 0x000000ff0300720c */ /* 0x000fe80003f25310 */
[----:B------:R-:W-:Y:S03]  /*5780*/  PLOP3.LUT P1, PT, P1, PT, PT, 0x8, 0x80 ;  /* 0x000000000080781c */ /* 0x000fe60000f2e170 */
[----:B------:R-:W-:Y:S11]  /*5790*/  @P0 FSETP.EQ.AND P1, PT, R71, RZ, PT ;  /* 0x000000ff4700020b */ /* 0x000ff60003f22000 */
[----:B------:R-:W-:Y:S02]  /*57a0*/  @!UPT UIADD3 URZ, UPT, UPT, URZ, URZ, URZ ;  /* 0x000000fffffff290 */ /* 0x000fe4000fffe0ff */
.L_x_96:
[----:B------:R-:W2:Y:S01]  /*57b0*/  SYNCS.PHASECHK.TRANS64.TRYWAIT P2, [UR21+0xa0], R9 ;  /* 0x0000a009ff0075a7 */ /* 0x000ea20008041115 */
[----:B------:R-:W-:Y:S01]  /*57c0*/  ELECT P0, URZ, PT ;  /* 0x0000000000ff782f */ /* 0x000fe20003800000 */
[----:B------:R-:W-:Y:S03]  /*57d0*/  ULOP3.LUT UR4, UR29, 0x1, URZ, 0xc0, !UPT ;  /* 0x000000011d047892 */ /* 0x000fe6000f8ec0ff */
[----:B------:R-:W-:Y:S11]  /*57e0*/  PLOP3.LUT P1, PT, P1, P0, PT, 0xf2, 0x2f ;  /* 0x00000000002f781c */ /* 0x000ff60000f21e72 */
[----:B------:R-:W-:Y:S02]  /*57f0*/  @!UPT UIADD3 URZ, UPT, UPT, URZ, URZ, URZ ;  /* 0x000000fffffff290 */ /* 0x000fe4000fffe0ff */
[----:B------:R-:W-:Y:S05]  /*5800*/  @!P1 IADD3 R8, P0, PT, R16, 0x980, RZ ;  /* 0x0000098010089810 */ /* 0x000fea0007f1e0ff */
[----:B------:R-:W-:Y:S01]  /*5810*/  @!P1 IMAD.X R6, RZ, RZ, R17, P0 ;  /* 0x000000ffff069224 */ /* 0x000fe200000e0611 */
[----:B--2---:R-:W-:Y:S07]  /*5820*/  @!P2 BRA `(.L_x_97) ;  /* 0x0000007400f4a947 */ /* 0x004fee0003800000 */
.L_x_191:
[----:B------:R-:W-:Y:S01]  /*5830*/  @!P1 R2UR UR6, R8 ;  /* 0x00000000080692ca */ /* 0x000fe200000e0000 */
[----:B------:R-:W-:Y:S01]  /*5840*/  VOTEU.ALL UP0, P1 ;  /* 0x0000000000ff7886 */ /* 0x000fe20000800000 */
[----:B------:R-:W-:Y:S01]  /*5850*/  @!P1 R2UR UR5, R6 ;  /* 0x00000000060592ca */ /* 0x000fe200000e0000 */
[----:B------:R-:W-:Y:S01]  /*5860*/  UMOV UR10, 0x0 ;  /* 0x00000000000a7882 */ /* 0x000fe20000000000 */
[----:B------:R-:W-:Y:S01]  /*5870*/  ISETP.NE.AND P0, PT, RZ, UR4, !P1 ;  /* 0x00000004ff007c0c */ /* 0x000fe2000cf05270 */
[----:B------:R-:W-:Y:S01]  /*5880*/  UMOV UR11, 0x10000000 ;  /* 0x10000000000b7882 */ /* 0x000fe20000000000 */
[----:B------:R-:W-:Y:S02]  /*5890*/  @!UP0 UIADD3 UR8, UPT, UPT, UR7, 0xc0, URZ ;  /* 0x000000c007088890 */ /* 0x000fe4000fffe0ff */
[----:B------:R-:W-:Y:S01]  /*58a0*/  @!UP0 UIADD3 UR32, UPT, UPT, UR21, 0x400, URZ ;  /* 0x0000040015208890 */ /* 0x000fe2000fffe0ff */
[----:B------:R-:W-:Y:S03]  /*58b0*/  VOTEU.ALL UP0, P1 ;  /* 0x0000000000ff7886 */ /* 0x000fe60000800000 */
[----:B-1----:R-:W-:Y:S02]  /*58c0*/  @!P1 IMAD.U32 R0, RZ, RZ, UR8 ;  /* 0x00000008ff009e24 */ /* 0x002fe4000f8e00ff */
[----:B------:R-:W-:Y:S02]  /*58d0*/  IMAD.U32 R10, RZ, RZ, UR6 ;  /* 0x00000006ff0a7e24 */ /* 0x000fe4000f8e00ff */
[----:B------:R-:W-:Y:S02]  /*58e0*/  IMAD.U32 R11, RZ, RZ, UR5 ;  /* 0x00000005ff0b7e24 */ /* 0x000fe4000f8e00ff */
[----:B------:R-:W-:Y:S01]  /*58f0*/  @P0 IMAD R0, RZ, RZ, UR7 ;  /* 0x00000007ff000e24 */ /* 0x000fe2000f8e02ff */
[----:B------:R-:W-:Y:S02]  /*5900*/  @!P1 R2UR UR8, R10 ;  /* 0x000000000a0892ca */ /* 0x000fe400000e0000 */
[----:B------:R-:W-:Y:S02]  /*5910*/  @!P1 R2UR UR9, R11 ;  /* 0x000000000b0992ca */ /* 0x000fe400000e0000 */
[----:B------:R-:W-:Y:S11]  /*5920*/  PLOP3.LUT P0, PT, P1, PT, PT, 0x8, 0x80 ;  /* 0x000000000080781c */ /* 0x000ff60000f0e170 */
[----:B------:R-:W-:Y:S02]  /*5930*/  @!UPT UIADD3 URZ, UPT, UPT, URZ, URZ, URZ ;  /* 0x000000fffffff290 */ /* 0x000fe4000fffe0ff */
[----:B------:R-:W-:Y:S01]  /*5940*/  @P0 R2UR.BROADCAST UR34, R0 ;  /* 0x00000000002202ca */ /* 0x000fe200008e0000 */
[----:B------:R-:W-:Y:S01]  /*5950*/  @!P1 IMAD.MOV.U32 R0, RZ, RZ, 0x4000 ;  /* 0x00004000ff009424 */ /* 0x000fe200078e00ff */
[----:B------:R-:W-:Y:S05]  /*5960*/  @!P1 IADD3 R8, P0, PT, R16, 0x980, RZ ;  /* 0x0000098010089810 */ /* 0x000fea0007f1e0ff */
[----:B------:R-:W-:Y:S06]  /*5970*/  @!P1 IMAD.X R6, RZ, RZ, R17, P0 ;  /* 0x000000ffff069224 */ /* 0x000fec00000e0611 */
[----:B------:R1:W-:Y:S01]  /*5980*/  @!UP0 UTMALDG.3D [UR32], [UR8], desc[UR10] ;  /* 0x00000a20080085b4 */ /* 0x0003e20008011000 */
[----:B------:R1:W-:Y:S01]  /*5990*/  @!P1 SYNCS.ARRIVE.TRANS64.RED.A0TR RZ, [UR21+0x80], R0 ;  /* 0x00008000ffff99a7 */ /* 0x0003e20008300415 */
[----:B------:R-:W-:Y:S01]  /*59a0*/  SYNCS.ARRIVE.TRANS64.RED.A1T0 RZ, [UR46], RZ ;  /* 0x000000ffffff79a7 */ /* 0x000fe2000810042e */
[----:B------:R-:W2:Y:S02]  /*59b0*/  SYNCS.PHASECHK.TRANS64.TRYWAIT P2, [UR21+0xa8], R9 ;  /* 0x0000a809ff0075a7 */ /* 0x000ea40008041115 */
[----:B-12---:R-:W-:Y:S05]  /*59c0*/  @!P2 BRA `(.L_x_98) ;  /* 0x0000007400a4a947 */ /* 0x006fea0003800000 */
.L_x_193:
[----:B------:R-:W-:Y:S01]  /*59d0*/  @!P1 R2UR UR6, R8 ;  /* 0x00000000080692ca */ /* 0x000fe200000e0000 */
[----:B------:R-:W-:Y:S01]  /*59e0*/  VOTEU.ALL UP0, P1 ;  /* 0x0000000000ff7886 */ /* 0x000fe20000800000 */
[----:B------:R-:W-:Y:S01]  /*59f0*/  @!P1 R2UR UR5, R6 ;  /* 0x00000000060592ca */ /* 0x000fe200000e0000 */
[----:B-1----:R-:W-:Y:S01]  /*5a00*/  @!P1 IMAD.MOV.U32 R0, RZ, RZ, 0x4000 ;  /* 0x00004000ff009424 */ /* 0x002fe200078e00ff */
[----:B------:R-:W-:Y:S01]  /*5a10*/  UMOV UR10, 0x0 ;  /* 0x00000000000a7882 */ /* 0x000fe20000000000 */
[----:B------:R-:W-:Y:S01]  /*5a20*/  UMOV UR11, 0x10000000 ;  /* 0x10000000000b7882 */ /* 0x000fe20000000000 */
[----:B------:R-:W-:Y:S01]  /*5a30*/  @!UP0 UIADD3 UR24, UPT, UPT, UR21, 0x4400, URZ ;  /* 0x0000440015188890 */ /* 0x000fe2000fffe0ff */
[----:B------:R-:W-:Y:S01]  /*5a40*/  @!P1 IADD3 R8, P0, PT, R16, 0x980, RZ ;  /* 0x0000098010089810 */ /* 0x000fe20007f1e0ff */
[----:B------:R-:W-:Y:S01]  /*5a50*/  UMOV UR27, UR35 ;  /* 0x00000023001b7c82 */ /* 0x000fe20008000000 */
[----:B------:R-:W-:Y:S03]  /*5a60*/  UMOV UR28, UR36 ;  /* 0x00000024001c7c82 */ /* 0x000fe60008000000 */
[----:B------:R-:W-:Y:S02]  /*5a70*/  @!P1 IMAD.X R6, RZ, RZ, R17, P0 ;  /* 0x000000ffff069224 */ /* 0x000fe400000e0611 */
[----:B------:R-:W-:Y:S02]  /*5a80*/  IMAD.U32 R10, RZ, RZ, UR6 ;  /* 0x00000006ff0a7e24 */ /* 0x000fe4000f8e00ff */
[----:B------:R-:W-:Y:S01]  /*5a90*/  IMAD.U32 R11, RZ, RZ, UR5 ;  /* 0x00000005ff0b7e24 */ /* 0x000fe2000f8e00ff */
[----:B------:R-:W-:Y:S02]  /*5aa0*/  @!UP0 UIMAD UR5, UR4, -0x40, UR7 ;  /* 0xffffffc0040588a4 */ /* 0x000fe4000f8e0207 */
[----:B------:R-:W-:Y:S02]  /*5ab0*/  @!P1 R2UR UR8, R10 ;  /* 0x000000000a0892ca */ /* 0x000fe400000e0000 */
[----:B------:R-:W-:Y:S01]  /*5ac0*/  @!P1 R2UR UR9, R11 ;  /* 0x000000000b0992ca */ /* 0x000fe200000e0000 */
[----:B------:R-:W-:Y:S01]  /*5ad0*/  @!UP0 UIADD3 UR26, UPT, UPT, UR5, 0x80, URZ ;  /* 0x00000080051a8890 */ /* 0x000fe2000fffe0ff */
[----:B------:R-:W-:Y:S11]  /*5ae0*/  VOTEU.ALL UP0, P1 ;  /* 0x0000000000ff7886 */ /* 0x000ff60000800000 */
[----:B------:R1:W-:Y:S01]  /*5af0*/  @!UP0 UTMALDG.3D [UR24], [UR8], desc[UR10] ;  /* 0x00000a18080085b4 */ /* 0x0003e20008011000 */
[----:B------:R1:W-:Y:S01]  /*5b00*/  @!P1 SYNCS.ARRIVE.TRANS64.RED.A0TR RZ, [UR21+0x88], R0 ;  /* 0x00008800ffff99a7 */ /* 0x0003e20008300415 */
[----:B------:R-:W-:Y:S01]  /*5b10*/  SYNCS.ARRIVE.TRANS64.RED.A1T0 RZ, [UR45], RZ ;  /* 0x000000ffffff79a7 */ /* 0x000fe2000810042d */
[----:B------:R-:W2:Y:S02]  /*5b20*/  SYNCS.PHASECHK.TRANS64.TRYWAIT P2, [UR21+0xb0], R9 ;  /* 0x0000b009ff0075a7 */ /* 0x000ea40008041115 */
[----:B-12---:R-:W-:Y:S05]  /*5b30*/  @!P2 BRA `(.L_x_99) ;  /* 0x000000740060a947 */ /* 0x006fea0003800000 */
.L_x_195:
        /* <DEDUP_REMOVED lines=13> */
[----:B------:R-:W-:Y:S02]  /*5c10*/  @!UP0 ULEA UR5, UR4, UR7, 0x6 ;  /* 0x0000000704058291 */ /* 0x000fe4000f8e30ff */
        /* <DEDUP_REMOVED lines=9> */
.L_x_197:
[----:B------:R-:W-:Y:S01]  /*5cb0*/  @!P1 R2UR UR6, R8 ;  /* 0x00000000080692ca */ /* 0x000fe200000e0000 */
[----:B------:R-:W-:Y:S01]  /*5cc0*/  UMOV UR18, 0x0 ;  /* 0x0000000000127882 */ /* 0x000fe20000000000 */
[----:B------:R-:W-:Y:S01]  /*5cd0*/  @!P1 R2UR UR5, R6 ;  /* 0x00000000060592ca */ /* 0x000fe200000e0000 */
[----:B------:R-:W-:Y:S01]  /*5ce0*/  VOTEU.ALL UP0, P1 ;  /* 0x0000000000ff7886 */ /* 0x000fe20000800000 */
[----:B------:R-:W-:Y:S01]  /*5cf0*/  ISETP.NE.OR P0, PT, RZ, UR4, P1 ;  /* 0x00000004ff007c0c */ /* 0x000fe20008f05670 */
[----:B------:R-:W-:Y:S01]  /*5d00*/  UMOV UR19, 0x10000000 ;  /* 0x1000000000137882 */ /* 0x000fe20000000000 */
[----:B------:R-:W-:Y:S01]  /*5d10*/  UMOV UR11, UR35 ;  /* 0x00000023000b7c82 */ /* 0x000fe20008000000 */
[----:B------:R-:W-:Y:S01]  /*5d20*/  UMOV UR12, UR36 ;  /* 0x00000024000c7c82 */ /* 0x000fe20008000000 */
[----:B------:R-:W-:Y:S01]  /*5d30*/  @!UP0 UIADD3 UR4, UPT, UPT, UR7, 0xc0, URZ ;  /* 0x000000c007048890 */ /* 0x000fe2000fffe0ff */
[----:B------:R-:W-:Y:S01]  /*5d40*/  VIADD R14, R14, 0x1 ;  /* 0x000000010e0e7836 */ /* 0x000fe20000000000 */
[----:B------:R-:W-:Y:S01]  /*5d50*/  @!UP0 UIADD3 UR8, UPT, UPT, UR21, 0xc400, URZ ;  /* 0x0000c40015088890 */ /* 0x000fe2000fffe0ff */
[----:B------:R-:W-:Y:S01]  /*5d60*/  R2UR UR16, R141 ;  /* 0x000000008d1072ca */ /* 0x000fe200000e0000 */
[----:B------:R-:W-:Y:S01]  /*5d70*/  @!UP0 UIADD3 UR9, UPT, UPT, UR21, 0x98, URZ ;  /* 0x0000009815098890 */ /* 0x000fe2000fffe0ff */
[----:B------:R-:W-:Y:S01]  /*5d80*/  IMAD.U32 R8, RZ, RZ, UR6 ;  /* 0x00000006ff087e24 */ /* 0x000fe2000f8e00ff */
[----:B------:R-:W-:Y:S01]  /*5d90*/  VOTEU.ALL UP0, P1 ;  /* 0x0000000000ff7886 */ /* 0x000fe20000800000 */
[----:B-1----:R-:W-:Y:S01]  /*5da0*/  @!P1 IMAD.U32 R0, RZ, RZ, UR4 ;  /* 0x00000004ff009e24 */ /* 0x002fe2000f8e00ff */
[----:B------:R-:W-:Y:S01]  /*5db0*/  R2UR UR20, R142 ;  /* 0x000000008e1472ca */ /* 0x000fe200000e0000 */
[----:B------:R-:W-:Y:S01]  /*5dc0*/  IMAD.U32 R9, RZ, RZ, UR5 ;  /* 0x00000005ff097e24 */ /* 0x000fe2000f8e00ff */
[----:B------:R-:W-:Y:S01]  /*5dd0*/  @!P1 R2UR UR4, R8 ;  /* 0x00000000080492ca */ /* 0x000fe200000e0000 */
[----:B------:R-:W-:Y:S01]  /*5de0*/  @!P0 IMAD R0, RZ, RZ, UR7 ;  /* 0x00000007ff008e24 */ /* 0x000fe2000f8e02ff */
[----:B------:R-:W-:Y:S01]  /*5df0*/  PLOP3.LUT P0, PT, P1, PT, PT, 0x8, 0x80 ;  /* 0x000000000080781c */ /* 0x000fe20000f0e170 */
[----:B------:R-:W-:Y:S01]  /*5e00*/  UIADD3 UR29, UPT, UPT, UR29, 0x1, URZ ;  /* 0x000000011d1d7890 */ /* 0x000fe2000fffe0ff */
[----:B------:R-:W-:Y:S01]  /*5e10*/  @!P1 R2UR UR5, R9 ;  /* 0x00000000090592ca */ /* 0x000fe200000e0000 */
[----:B------:R-:W-:Y:S10]  /*5e20*/  UPLOP3.LUT UP3, UPT, UPT, UPT, UPT, 0x80, 0x8 ;  /* 0x000000000008789c */ /* 0x000ff40003f6f070 */
[----:B------:R-:W-:Y:S01]  /*5e30*/  @P0 R2UR.BROADCAST UR10, R0 ;  /* 0x00000000000a02ca */ /* 0x000fe200008e0000 */
[----:B------:R-:W-:Y:S01]  /*5e40*/  UIADD3 UR16, UPT, UPT, UR13, UR16, URZ ;  /* 0x000000100d107290 */ /* 0x000fe2000fffe0ff */
[C---:B------:R-:W-:Y:S01]  /*5e50*/  ISETP.NE.AND P0, PT, R14.reuse, 0x2, PT ;  /* 0x000000020e00780c */ /* 0x040fe20003f05270 */
[----:B------:R-:W-:Y:S01]  /*5e60*/  UMOV UR36, UR30 ;  /* 0x0000001e00247c82 */ /* 0x000fe20008000000 */
[----:B------:R-:W-:Y:S01]  /*5e70*/  LOP3.LUT R15, R15, 0x1, RZ, 0x3c, !PT ;  /* 0x000000010f0f7812 */ /* 0x000fe200078e3cff */
[----:B------:R-:W-:Y:S01]  /*5e80*/  UIADD3 UR20, UPT, UPT, UR14, UR20, URZ ;  /* 0x000000140e147290 */ /* 0x000fe2000fffe0ff */
[----:B------:R-:W-:Y:S02]  /*5e90*/  SEL R0, RZ, 0x1, P0 ;  /* 0x00000001ff007807 */ /* 0x000fe40000000000 */
[----:B------:R-:W-:Y:S02]  /*5ea0*/  SEL R14, R14, RZ, P0 ;  /* 0x000000ff0e0e7207 */ /* 0x000fe40000000000 */
[----:B------:R-:W-:Y:S03]  /*5eb0*/  LOP3.LUT R13, R13, R0, RZ, 0x3c, !PT ;  /* 0x000000000d0d7212 */ /* 0x000fe600078e3cff */
[----:B------:R1:W-:Y:S01]  /*5ec0*/  @!UP0 UTMALDG.3D [UR8], [UR4], desc[UR18] ;  /* 0x00001208040085b4 */ /* 0x0003e20008011000 */
[----:B------:R1:W-:Y:S01]  /*5ed0*/  @!P1 SYNCS.ARRIVE.TRANS64.RED.A0TR RZ, [UR21+0x98], R7 ;  /* 0x00009807ffff99a7 */ /* 0x0003e20008300415 */
[----:B------:R-:W-:Y:S01]  /*5ee0*/  SYNCS.ARRIVE.TRANS64.RED.A1T0 RZ, [UR38], RZ ;  /* 0x000000ffffff79a7 */ /* 0x000fe20008100426 */
[----:B------:R-:W-:Y:S05]  /*5ef0*/  BRA.U UP1, `(.L_x_101) ;  /* 0xfffffff101407547 */ /* 0x000fea000b83ffff */
[----:B------:R-:W-:-:S04]  /*5f00*/  SHF.L.U32 R3, R15, 0x1f, RZ ;  /* 0x0000001f0f037819 */ /* 0x000fc800000006ff */
[----:B------:R-:W2:Y:S02]  /*5f10*/  SYNCS.PHASECHK.TRANS64.TRYWAIT P0, [UR21+0xa0], R3 ;  /* 0x0000a003ff0075a7 */ /* 0x000ea40008001115 */
[----:B--2---:R-:W-:Y:S05]  /*5f20*/  @!P0 BRA `(.L_x_102) ;  /* 0x0000007000948947 */ /* 0x004fea0003800000 */
.L_x_199:
[----:B------:R-:W3:Y:S02]  /*5f30*/  SYNCS.PHASECHK.TRANS64.TRYWAIT P0, [UR21+0xa8], R3 ;  /* 0x0000a803ff0075a7 */ /* 0x000ee40008001115 */
[----:B---3--:R-:W-:Y:S05]  /*5f40*/  @!P0 BRA `(.L_x_103) ;  /* 0x0000007000a48947 */ /* 0x008fea0003800000 */
.L_x_201:
[----:B------:R-:W3:Y:S02]  /*5f50*/  SYNCS.PHASECHK.TRANS64.TRYWAIT P0, [UR21+0xb0], R3 ;  /* 0x0000b003ff0075a7 */ /* 0x000ee40008001115 */
[----:B---3--:R-:W-:Y:S05]  /*5f60*/  @!P0 BRA `(.L_x_104) ;  /* 0x0000007000b48947 */ /* 0x008fea0003800000 */
.L_x_203:
[----:B--2---:R-:W-:-:S07]  /*5f70*/  MOV R0, UR21 ;  /* 0x0000001500007c02 */ /* 0x004fce0008000f00 */
.L_x_105:
[----:B--2---:R-:W-:-:S04]  /*5f80*/  SHF.L.U32 R3, R15, 0x1f, RZ ;  /* 0x0000001f0f037819 */ /* 0x004fc800000006ff */
[----:B------:R2:W3:Y:S03]  /*5f90*/  SYNCS.PHASECHK.TRANS64.TRYWAIT P0, [R0+URZ+0xb8], R3 ;  /* 0x0000b803000075a7 */ /* 0x0004e600080011ff */
[----:B---3--:R-:W-:Y:S05]  /*5fa0*/  @!P0 NANOSLEEP.SYNCS 0x989680 ;  /* 0x009896800000895d */ /* 0x008fea0003900000 */
[----:B------:R-:W3:Y:S02]  /*5fb0*/  @!P0 SYNCS.PHASECHK.TRANS64 P0, [R0+URZ+0xb8], R3 ;  /* 0x0000b803000085a7 */ /* 0x000ee400080010ff */
[----:B-1-3--:R-:W-:Y:S05]  /*5fc0*/  @P0 EXIT ;  /* 0x000000000000094d */ /* 0x00afea0003800000 */
[----:B------:R-:W-:Y:S05]  /*5fd0*/  BRA `(.L_x_105) ;  /* 0xfffffffc00e87947 */ /* 0x000fea000383ffff */
.L_x_90:
[----:B------:R-:W-:-:S06]  /*5fe0*/  UISETP.GE.AND UP0, UPT, UR17, 0x4, UPT ;  /* 0x000000041100788c */ /* 0x000fcc000bf06270 */
[----:B------:R-:W-:-:S13]  /*5ff0*/  PLOP3.LUT P0, PT, PT, PT, UP0, 0x80, 0x8 ;  /* 0x000000000008781c */ /* 0x000fda0003f0f008 */
[----:B------:R-:W-:Y:S05]  /*6000*/  @!P0 EXIT ;  /* 0x000000000000894d */ /* 0x000fea0003800000 */
[----:B------:R-:W1:Y:S08]  /*6010*/  S2UR UR4, SR_CgaCtaId ;  /* 0x00000000000479c3 */ /* 0x000e700000008800 */
[----:B------:R-:W-:Y:S01]  /*6020*/  BAR.SYNC.DEFER_BLOCKING 0x6, 0xa0 ;  /* 0x0182800000007b1d */ /* 0x000fe20000010000 */
[C---:B------:R-:W-:Y:S01]  /*6030*/  IMAD.SHL.U32 R0, R152.reuse, 0x40, RZ ;  /* 0x0000004098007824 */ /* 0x040fe200078e00ff */
[C---:B------:R-:W-:Y:S01]  /*6040*/  LOP3.LUT R138, R152.reuse, 0x1, RZ, 0xc0, !PT ;  /* 0x00000001988a7812 */ /* 0x040fe200078ec0ff */
[----:B------:R-:W-:-:S02]  /*6050*/  IMAD.SHL.U32 R133, R152, 0x8, RZ ;  /* 0x0000000898857824 */ /* 0x000fc400078e00ff */
[----:B------:R-:W-:Y:S02]  /*6060*/  HFMA2 R151, -RZ, RZ, 0, 1.1920928955078125e-07 ;  /* 0x00000002ff977431 */ /* 0x000fe400000001ff */
[----:B------:R-:W-:Y:S01]  /*6070*/  IMAD.U32 R2, R152, 0x10000, RZ ;  /* 0x0001000098027824 */ /* 0x000fe200078e00ff */
[----:B------:R-:W-:Y:S01]  /*6080*/  UMOV UR46, 0x400 ;  /* 0x00000400002e7882 */ /* 0x000fe20000000000 */
[----:B------:R-:W2:Y:S01]  /*6090*/  LDC.64 R136, c[0x0][0xcb0] ;  /* 0x00032c00ff887b82 */ /* 0x000ea20000000a00 */
[----:B------:R-:W-:Y:S01]  /*60a0*/  LOP3.LUT R4, R0, 0x1c0, RZ, 0xc0, !PT ;  /* 0x000001c000047812 */ /* 0x000fe200078ec0ff */
[----:B------:R-:W-:Y:S01]  /*60b0*/  IMAD.MOV.U32 R150, RZ, RZ, 0x4 ;  /* 0x00000004ff967424 */ /* 0x000fe200078e00ff */
[----:B------:R-:W-:Y:S01]  /*60c0*/  ISETP.NE.U32.AND P0, PT, R138, 0x1, PT ;  /* 0x000000018a00780c */ /* 0x000fe20003f05070 */
[----:B------:R-:W-:Y:S01]  /*60d0*/  IMAD.MOV.U32 R149, RZ, RZ, 0x1 ;  /* 0x00000001ff957424 */ /* 0x000fe200078e00ff */
[----:B------:R-:W-:Y:S01]  /*60e0*/  LOP3.LUT R133, R4, 0x38, R133, 0xf8, !PT ;  /* 0x0000003804857812 */ /* 0x000fe200078ef885 */
[----:B------:R-:W-:Y:S01]  /*60f0*/  IMAD.MOV.U32 R146, RZ, RZ, RZ ;  /* 0x000000ffff927224 */ /* 0x000fe200078e00ff */
[----:B------:R-:W-:Y:S01]  /*6100*/  LOP3.LUT R2, R2, 0x600000, RZ, 0xc0, !PT ;  /* 0x0060000002027812 */ /* 0x000fe200078ec0ff */
[----:B------:R-:W3:Y:S01]  /*6110*/  LDC.64 R134, c[0x0][0xca8] ;  /* 0x00032a00ff867b82 */ /* 0x000ee20000000a00 */
[----:B------:R-:W-:Y:S01]  /*6120*/  R2P PR, R152, 0x6 ;  /* 0x0000000698007804 */ /* 0x000fe20000000000 */
[----:B------:R-:W4:Y:S01]  /*6130*/  LDCU UR62, c[0x0][0x370] ;  /* 0x00006e00ff3e77ac */ /* 0x000f220008000800 */
[----:B------:R-:W-:-:S02]  /*6140*/  LOP3.LUT R133, R133, 0x1e00, R0, 0xf8, !PT ;  /* 0x00001e0085857812 */ /* 0x000fc400078ef800 */
[----:B------:R-:W-:Y:S01]  /*6150*/  P2R R0, PR, RZ, 0x1 ;  /* 0x00000001ff007803 */ /* 0x000fe20000000000 */
[----:B------:R-:W-:Y:S01]  /*6160*/  UMOV UR39, URZ ;  /* 0x000000ff00277c82 */ /* 0x000fe20008000000 */
[----:B------:R-:W-:Y:S01]  /*6170*/  LOP3.LUT R152, R152, 0x60, RZ, 0xc0, !PT ;  /* 0x0000006098987812 */ /* 0x000fe200078ec0ff */
[----:B-1----:R-:W-:Y:S01]  /*6180*/  ULEA UR46, UR4, UR46, 0x18 ;  /* 0x0000002e042e7291 */ /* 0x002fe2000f8ec0ff */
[----:B------:R-:W-:Y:S01]  /*6190*/  MOV R148, RZ ;  /* 0x000000ff00947202 */ /* 0x000fe20000000f00 */
[----:B------:R-:W1:Y:S01]  /*61a0*/  LDCU.64 UR4, c[0x0][0xc90] ;  /* 0x00019200ff0477ac */ /* 0x000e620008000a00 */
[----:B------:R-:W-:Y:S02]  /*61b0*/  SEL R151, R151, 0xfffffffe, !P1 ;  /* 0xfffffffe97977807 */ /* 0x000fe40004800000 */
[----:B------:R-:W-:Y:S01]  /*61c0*/  SEL R150, R150, 0xfffffffc, !P2 ;  /* 0xfffffffc96967807 */ /* 0x000fe20005000000 */
[----:B------:R-:W2:Y:S03]  /*61d0*/  LDCU UR45, c[0x0][0xf0c] ;  /* 0x0001e180ff2d77ac */ /* 0x000ea60008000800 */
[----:B------:R-:W4:Y:S01]  /*61e0*/  LDS R3, [UR46+0x150] ;  /* 0x0001502eff037984 */ /* 0x000f220008000800 */
[----:B------:R-:W2:Y:S01]  /*61f0*/  LDCU UR41, c[0x0][0xf30] ;  /* 0x0001e600ff2977ac */ /* 0x000ea20008000800 */
[----:B------:R-:W2:Y:S01]  /*6200*/  LDCU.64 UR60, c[0x0][0xc88] ;  /* 0x00019100ff3c77ac */ /* 0x000ea20008000a00 */
[----:B------:R-:W2:Y:S01]  /*6210*/  LDCU.64 UR42, c[0x0][0xf28] ;  /* 0x0001e500ff2a77ac */ /* 0x000ea20008000a00 */
[----:B-1----:R-:W-:Y:S01]  /*6220*/  IMAD.U32 R153, RZ, RZ, UR5 ;  /* 0x00000005ff997e24 */ /* 0x002fe2000f8e00ff */
[----:B------:R-:W-:Y:S01]  /*6230*/  UIADD3 UR5, UPT, UPT, UR46, 0xf8, URZ ;  /* 0x000000f82e057890 */ /* 0x000fe2000fffe0ff */
[----:B------:R-:W-:Y:S01]  /*6240*/  IMAD.U32 R154, RZ, RZ, UR4 ;  /* 0x00000004ff9a7e24 */ /* 0x000fe2000f8e00ff */
[----:B------:R-:W-:-:S02]  /*6250*/  UIADD3 UR4, UPT, UPT, UR46, 0x400, URZ ;  /* 0x000004002e047890 */ /* 0x000fc4000fffe0ff */
[----:B------:R-:W-:Y:S01]  /*6260*/  ULOP3.LUT UR5, UR5, 0xfefffff8, URZ, 0xc0, !UPT ;  /* 0xfefffff805057892 */ /* 0x000fe2000f8ec0ff */
[----:B------:R-:W1:Y:S03]  /*6270*/  LDCU.128 UR56, c[0x0][0xf10] ;  /* 0x0001e200ff3877ac */ /* 0x000e660008000c00 */
[----:B------:R-:W-:Y:S02]  /*6280*/  IMAD.U32 R144, RZ, RZ, UR4 ;  /* 0x00000004ff907e24 */ /* 0x000fe4000f8e00ff */
[----:B------:R-:W-:Y:S01]  /*6290*/  IMAD.U32 R155, RZ, RZ, UR5 ;  /* 0x00000005ff9b7e24 */ /* 0x000fe2000f8e00ff */
[----:B------:R-:W1:Y:S01]  /*62a0*/  LDCU UR55, c[0x0][0x374] ;  /* 0x00006e80ff3777ac */ /* 0x000e620008000800 */
[----:B------:R-:W-:Y:S01]  /*62b0*/  UMOV UR54, URZ ;  /* 0x000000ff00367c82 */ /* 0x000fe20008000000 */
[----:B------:R-:W-:Y:S01]  /*62c0*/  UMOV UR52, URZ ;  /* 0x000000ff00347c82 */ /* 0x000fe20008000000 */
[----:B--234-:R-:W-:-:S07]  /*62d0*/  IMAD.IADD R2, R3, 0x1, R2 ;  /* 0x0000000103027824 */ /* 0x01cfce00078e0202 */
.L_x_150:
[----:B-1----:R-:W-:Y:S02]  /*62e0*/  LEA R8, R146, UR46, 0x3 ;  /* 0x0000002e92087c11 */ /* 0x002fe4000f8e18ff */
[----:B------:R-:W-:Y:S02]  /*62f0*/  SHF.L.U32 R3, R148, 0x1f, RZ ;  /* 0x0000001f94037819 */ /* 0x000fe400000006ff */
[----:B------:R-:W-:Y:S02]  /*6300*/  LEA R5, R146, UR46, 0x4 ;  /* 0x0000002e92057c11 */ /* 0x000fe4000f8e20ff */
[----:B--2---:R-:W2:Y:S02]  /*6310*/  SYNCS.PHASECHK.TRANS64.TRYWAIT P0, [R8+URZ+0xd0], R3 ;  /* 0x0000d003080075a7 */ /* 0x004ea400080011ff */
[----:B--2---:R-:W-:Y:S05]  /*6320*/  @!P0 BRA `(.L_x_106) ;  /* 0x0000006c00dc8947 */ /* 0x004fea0003800000 */
.L_x_204:
[----:B------:R-:W3:Y:S01]  /*6330*/  LDS.128 R4, [R5+0x130] ;  /* 0x0001300005047984 */ /* 0x000ee20000000c00 */
[----:B------:R-:W-:Y:S01]  /*6340*/  UISETP.GE.AND UP0, UPT, UR44, 0x1, UPT ;  /* 0x000000012c00788c */ /* 0x000fe2000bf06270 */
[----:B------:R-:W-:Y:S01]  /*6350*/  @!PT LDS RZ, [RZ] ;  /* 0x00000000fffff984 */ /* 0x000fe20000000800 */
[----:B------:R-:W-:Y:S01]  /*6360*/  @!PT LDS RZ, [RZ] ;  /* 0x00000000fffff984 */ /* 0x000fe20000000800 */
[----:B------:R-:W-:Y:S01]  /*6370*/  @!PT LDS RZ, [RZ] ;  /* 0x00000000fffff984 */ /* 0x000fe20000000800 */
[----:B------:R-:W-:Y:S01]  /*6380*/  @!PT LDS RZ, [RZ] ;  /* 0x00000000fffff984 */ /* 0x000fe20000000800 */
[----:B------:R4:W-:Y:S06]  /*6390*/  MEMBAR.ALL.CTA ;  /* 0x0000000000007992 */ /* 0x0009ec0000008000 */
[----:B----4-:R-:W4:Y:S01]  /*63a0*/  FENCE.VIEW.ASYNC.S ;  /* 0x00000000000073c6 */ /* 0x010f220000000000 */
[----:B---3--:R-:W-:Y:S11]  /*63b0*/  LOP3.LUT P0, RZ, R6, 0x1, RZ, 0xc0, !PT ;  /* 0x0000000106ff7812 */ /* 0x008ff6000780c0ff */
[----:B------:R-:W-:Y:S02]  /*63c0*/  @!UPT UIADD3 URZ, UPT, UPT, URZ, URZ, URZ ;  /* 0x000000fffffff290 */ /* 0x000fe4000fffe0ff */
[----:B----4-:R-:W-:Y:S01]  /*63d0*/  VOTEU.ANY UP1, P0 ;  /* 0x0000000000ff7886 */ /* 0x010fe20000020100 */
[----:B------:R-:W-:Y:S01]  /*63e0*/  PLOP3.LUT P0, PT, PT, PT, UP1, 0x80, 0x8 ;  /* 0x000000000008781c */ /* 0x000fe20003f0f018 */
[----:B------:R-:W-:Y:S06]  /*63f0*/  UP2UR UR4, UPR, URZ, 0x2 ;  /* 0x00000002ff047883 */ /* 0x000fec0008000000 */
[----:B------:R-:W-:Y:S06]  /*6400*/  IMAD.U32 R156, RZ, RZ, UR4 ;  /* 0x00000004ff9c7e24 */ /* 0x000fec000f8e00ff */
[----:B------:R-:W-:Y:S02]  /*6410*/  @P0 SHF.R.U32.HI R0, RZ, 0x10, R5 ;  /* 0x00000010ff000819 */ /* 0x000fe40000011605 */
[----:B--2---:R-:W-:Y:S02]  /*6420*/  @P0 MOV R3, R4 ;  /* 0x0000000400030202 */ /* 0x004fe40000000f00 */
        /* <DEDUP_REMOVED lines=11> */
[----:B------:R-:W3:Y:S01]  /*64e0*/  LDCU UR12, c[0x0][0xf20] ;  /* 0x0001e400ff0c77ac */ /* 0x000ee20008000800 */
[----:B-1----:R-:W-:Y:S02]  /*64f0*/  UIMAD.WIDE.U32 UR4, UR55, UR59, URZ ;  /* 0x0000003b370472a5 */ /* 0x002fe4000f8e00ff */
[----:B------:R-:W-:Y:S02]  /*6500*/  UIMAD.WIDE.U32 UR6, UR62, UR56, URZ ;  /* 0x000000383e0672a5 */ /* 0x000fe4000f8e00ff */
[----:B------:R-:W-:Y:S02]  /*6510*/  UISETP.NE.AND UP0, UPT, UR58, 0x1, UPT ;  /* 0x000000013a00788c */ /* 0x000fe4000bf05270 */
[----:B------:R-:W-:Y:S02]  /*6520*/  UIMAD.WIDE.U32 UR8, UR37, UR59, URZ ;  /* 0x0000003b250872a5 */ /* 0x000fe4000f8e00ff */
[----:B------:R-:W-:Y:S02]  /*6530*/  UISETP.NE.AND UP1, UPT, UR45, 0x1, UPT ;  /* 0x000000012d00788c */ /* 0x000fe4000bf25270 */
[----:B------:R-:W-:Y:S02]  /*6540*/  UIMAD.WIDE.U32 UR10, UR38, UR56, URZ ;  /* 0x00000038260a72a5 */ /* 0x000fe4000f8e00ff */
[----:B------:R-:W-:Y:S01]  /*6550*/  UISETP.NE.AND UP2, UPT, UR44, 0x1, UPT ;  /* 0x000000012c00788c */ /* 0x000fe2000bf45270 */
[----:B------:R-:W-:Y:S02]  /*6560*/  UMOV UR4, UR5 ;  /* 0x0000000500047c82 */ /* 0x000fe40008000000 */
[----:B---3--:R-:W-:Y:S03]  /*6570*/  USHF.R.U32.HI UR5, URZ, UR12, UR4 ;  /* 0x0000000cff057299 */ /* 0x008fe60008011604 */
[----:B------:R-:W-:Y:S02]  /*6580*/  UMOV UR4, UR7 ;  /* 0x0000000700047c82 */ /* 0x000fe40008000000 */
[----:B------:R-:W-:Y:S02]  /*6590*/  USHF.R.U32.HI UR7, URZ, UR57, UR4 ;  /* 0x00000039ff077299 */ /* 0x000fe40008011604 */
[----:B------:R-:W-:Y:S02]  /*65a0*/  USEL UR4, UR55, UR5, !UP0 ;  /* 0x0000000537047287 */ /* 0x000fe4000c000000 */
[----:B------:R-:W-:Y:S01]  /*65b0*/  USEL UR7, UR62, UR7, !UP1 ;  /* 0x000000073e077287 */ /* 0x000fe2000c800000 */
[----:B------:R-:W-:Y:S01]  /*65c0*/  UMOV UR5, UR9 ;  /* 0x0000000900057c82 */ /* 0x000fe20008000000 */
[----:B------:R-:W-:Y:S02]  /*65d0*/  UIMAD.WIDE.U32 UR8, UR4, UR42, URZ ;  /* 0x0000002a040872a5 */ /* 0x000fe4000f8e00ff */
[----:B------:R-:W-:Y:S03]  /*65e0*/  USHF.R.U32.HI UR6, URZ, UR12, UR5 ;  /* 0x0000000cff067299 */ /* 0x000fe60008011605 */
[----:B------:R-:W-:Y:S01]  /*65f0*/  UMOV UR5, UR11 ;  /* 0x0000000b00057c82 */ /* 0x000fe20008000000 */
[----:B------:R-:W-:Y:S02]  /*6600*/  UIMAD.WIDE.U32 UR10, UR7, UR42, URZ ;  /* 0x0000002a070a72a5 */ /* 0x000fe4000f8e00ff */
[----:B------:R-:W-:Y:S02]  /*6610*/  USEL UR6, UR37, UR6, !UP0 ;  /* 0x0000000625067287 */ /* 0x000fe4000c000000 */
[----:B------:R-:W-:Y:S01]  /*6620*/  USHF.R.U32.HI UR5, URZ, UR57, UR5 ;  /* 0x00000039ff057299 */ /* 0x000fe20008011605 */
[----:B------:R-:W-:Y:S02]  /*6630*/  UMOV UR8, UR9 ;  /* 0x0000000900087c82 */ /* 0x000fe40008000000 */
[----:B------:R-:W-:Y:S01]  /*6640*/  UMOV UR10, UR11 ;  /* 0x0000000b000a7c82 */ /* 0x000fe20008000000 */
[----:B------:R-:W-:Y:S02]  /*6650*/  @UP2 USHF.R.U32.HI UR4, URZ, UR43, UR8 ;  /* 0x0000002bff042299 */ /* 0x000fe40008011608 */
[----:B------:R-:W-:Y:S02]  /*6660*/  @UP2 USHF.R.U32.HI UR7, URZ, UR43, UR10 ;  /* 0x0000002bff072299 */ /* 0x000fe4000801160a */
[----:B------:R-:W-:Y:S02]  /*6670*/  UIMAD UR4, UR44, UR4, URZ ;  /* 0x000000042c0472a4 */ /* 0x000fe4000f8e02ff */
        /* <DEDUP_REMOVED lines=8> */
[----:B------:R-:W-:Y:S02]  /*6700*/  USEL UR11, UR6, UR4, !UP2 ;  /* 0x00000004060b7287 */ /* 0x000fe4000d000000 */
[----:B------:R-:W-:Y:S02]  /*6710*/  UIADD3 UR8, UPT, UPT, -UR5, URZ, URZ ;  /* 0x000000ff05087290 */ /* 0x000fe4000fffe1ff */
[----:B------:R-:W-:Y:S01]  /*6720*/  UIADD3 UR10, UPT, UPT, -UR11, URZ, URZ ;  /* 0x000000ff0b0a7290 */ /* 0x000fe2000fffe1ff */
[----:B------:R-:W-:Y:S01]  /*6730*/  @!UP0 UMOV UR4, UR9 ;  /* 0x0000000900048c82 */ /* 0x000fe20008000000 */
[----:B------:R-:W-:Y:S02]  /*6740*/  UIADD3 UR9, UPT, UPT, -UR6, URZ, URZ ;  /* 0x000000ff06097290 */ /* 0x000fe4000fffe1ff */
[----:B------:R-:W-:Y:S02]  /*6750*/  @!UP0 USHF.R.U32.HI UR4, URZ, UR43, UR4 ;  /* 0x0000002bff048299 */ /* 0x000fe40008011604 */
[----:B------:R-:W-:Y:S02]  /*6760*/  UIMAD UR10, UR44, UR10, UR6 ;  /* 0x0000000a2c0a72a4 */ /* 0x000fe4000f8e0206 */
[----:B------:R-:W-:Y:S04]  /*6770*/  @!UP0 USEL UR4, UR5, UR4, !UP2 ;  /* 0x0000000405048287 */ /* 0x000fe8000d000000 */
[----:B------:R-:W-:Y:S02]  /*6780*/  @!UP0 UIMAD UR10, UR7, UR10, UR4 ;  /* 0x0000000a070a82a4 */ /* 0x000fe4000f8e0204 */
[----:B------:R-:W-:Y:S02]  /*6790*/  @!UP0 UIADD3 UR11, UPT, UPT, UR11, -UR4, URZ ;  /* 0x800000040b0b8290 */ /* 0x000fe4000fffe0ff */
[----:B------:R-:W-:Y:S02]  /*67a0*/  UIMAD UR7, UR45, UR8, UR38 ;  /* 0x000000082d0772a4 */ /* 0x000fe4000f8e0226 */
[----:B------:R-:W-:Y:S02]  /*67b0*/  @!UP0 UIMAD UR6, UR11, UR44, UR5 ;  /* 0x0000002c0b0682a4 */ /* 0x000fe4000f8e0205 */
[----:B------:R-:W-:Y:S01]  /*67c0*/  UIMAD UR4, UR58, UR9, UR37 ;  /* 0x000000093a0472a4 */ /* 0x000fe2000f8e0225 */
[----:B------:R-:W-:Y:S02]  /*67d0*/  @!UP0 UMOV UR5, UR10 ;  /* 0x0000000a00058c82 */ /* 0x000fe40008000000 */
[----:B------:R-:W-:Y:S02]  /*67e0*/  UIMAD UR38, UR5, UR45, UR7 ;  /* 0x0000002d052672a4 */ /* 0x000fe4000f8e0207 */
[----:B------:R-:W-:Y:S11]  /*67f0*/  UIMAD UR37, UR6, UR58, UR4 ;  /* 0x0000003a062572a4 */ /* 0x000ff6000f8e0204 */
[----:B------:R-:W-:Y:S01]  /*6800*/  @!UPT UIADD3 URZ, UPT, UPT, URZ, URZ, URZ ;  /* 0x000000fffffff290 */ /* 0x000fe2000fffe0ff */
.L_x_107:
[----:B------:R-:W-:Y:S01]  /*6810*/  UISETP.NE.AND UP0, UPT, UR41, 0x1, UPT ;  /* 0x000000012900788c */ /* 0x000fe2000bf05270 */
[----:B------:R-:W-:Y:S01]  /*6820*/  LOP3.LUT P0, RZ, R144, 0x3f0, RZ, 0xc0, !PT ;  /* 0x000003f090ff7812 */ /* 0x000fe2000780c0ff */
[----:B------:R-:W-:Y:S01]  /*6830*/  USHF.L.U32 UR53, UR16, 0x8, URZ ;  /* 0x0000000810357899 */ /* 0x000fe200080006ff */
[----:B------:R-:W-:Y:S01]  /*6840*/  BSSY.RECONVERGENT B6, `(.L_x_108) ;  /* 0x0000034000067945 */ /* 0x000fe20003800200 */
[----:B------:R-:W-:Y:S01]  /*6850*/  USHF.L.U32 UR50, UR20, 0x7, URZ ;  /* 0x0000000714327899 */ /* 0x000fe200080006ff */
[----:B------:R-:W-:Y:S06]  /*6860*/  IADD3 R146, PT, PT, R146, 0x1, RZ ;  /* 0x0000000192927810 */ /* 0x000fec0007ffe0ff */
[----:B------:R-:W3:Y:S01]  /*6870*/  @!UP0 LDCU.128 UR12, c[0x0][0xf10] ;  /* 0x0001e200ff0c87ac */ /* 0x000ee20008000c00 */
[----:B------:R-:W4:Y:S01]  /*6880*/  @!UP0 LDCU UR5, c[0x0][0xf0c] ;  /* 0x0001e180ff0587ac */ /* 0x000f220008000800 */
[----:B------:R-:W1:Y:S01]  /*6890*/  @!UP0 LDCU UR10, c[0x0][0xf20] ;  /* 0x0001e400ff0a87ac */ /* 0x000e620008000800 */
[----:B---3--:R-:W-:Y:S02]  /*68a0*/  UIMAD.WIDE.U32 UR8, UR38, UR12, URZ ;  /* 0x0000000c260872a5 */ /* 0x008fe4000f8e00ff */
[----:B------:R-:W-:Y:S02]  /*68b0*/  UIMAD.WIDE.U32 UR6, UR37, UR15, URZ ;  /* 0x0000000f250672a5 */ /* 0x000fe4000f8e00ff */
[----:B------:R-:W-:Y:S03]  /*68c0*/  @!UP0 UISETP.NE.AND UP1, UPT, UR14, 0x1, UPT ;  /* 0x000000010e00888c */ /* 0x000fe6000bf25270 */
[----:B------:R-:W-:Y:S01]  /*68d0*/  @!UP0 UMOV UR4, UR9 ;  /* 0x0000000900048c82 */ /* 0x000fe20008000000 */
[----:B----4-:R-:W-:Y:S02]  /*68e0*/  @!UP0 UISETP.NE.AND UP2, UPT, UR5, 0x1, UPT ;  /* 0x000000010500888c */ /* 0x010fe4000bf45270 */
[----:B------:R-:W-:Y:S01]  /*68f0*/  @!UP0 USHF.R.U32.HI UR4, URZ, UR13, UR4 ;  /* 0x0000000dff048299 */ /* 0x000fe20008011604 */
[----:B------:R-:W-:Y:S02]  /*6900*/  @!UP0 UMOV UR6, UR7 ;  /* 0x0000000700068c82 */ /* 0x000fe40008000000 */
[----:B-1----:R-:W-:Y:S02]  /*6910*/  @!UP0 USHF.R.U32.HI UR6, URZ, UR10, UR6 ;  /* 0x0000000aff068299 */ /* 0x002fe40008011606 */
[----:B------:R-:W-:Y:S02]  /*6920*/  @!UP0 USEL UR7, UR38, UR4, !UP2 ;  /* 0x0000000426078287 */ /* 0x000fe4000d000000 */
[----:B------:R-:W-:Y:S04]  /*6930*/  @!UP0 USEL UR6, UR37, UR6, !UP1 ;  /* 0x0000000625068287 */ /* 0x000fe8000c800000 */
[----:B------:R-:W-:Y:S02]  /*6940*/  @!UP0 UIADD3 UR4, UPT, UPT, -UR7, UR6, URZ ;  /* 0x0000000607048290 */ /* 0x000fe4000fffe1ff */
[----:B------:R-:W-:Y:S02]  /*6950*/  @!UP0 UIADD3 UR6, UPT, UPT, UR7, -UR6, URZ ;  /* 0x8000000607068290 */ /* 0x000fe4000fffe0ff */
[----:B------:R-:W-:Y:S02]  /*6960*/  @!UP0 UIMAD UR38, UR4, UR5, UR38 ;  /* 0x00000005042682a4 */ /* 0x000fe4000f8e0226 */
[----:B------:R-:W-:Y:S01]  /*6970*/  @!UP0 UIMAD UR37, UR6, UR14, UR37 ;  /* 0x0000000e062582a4 */ /* 0x000fe2000f8e0225 */
[----:B------:R-:W-:Y:S11]  /*6980*/  @!P0 BRA `(.L_x_109) ;  /* 0x00000000007c8947 */ /* 0x000ff60003800000 */
[----:B------:R-:W1:Y:S01]  /*6990*/  LDCU.64 UR8, c[0x4][0x80] ;  /* 0x01001000ff0877ac */ /* 0x000e620008000a00 */
[----:B------:R-:W-:Y:S01]  /*69a0*/  MOV R16, 0x0 ;  /* 0x0000000000107802 */ /* 0x000fe20000000f00 */
[----:B------:R-:W-:Y:S02]  /*69b0*/  HFMA2 R12, -RZ, RZ, 0, 5.9604644775390625e-08 ;  /* 0x00000001ff0c7431 */ /* 0x000fe400000001ff */
[----:B------:R-:W-:Y:S01]  /*69c0*/  IMAD.MOV.U32 R8, RZ, RZ, 0x70 ;  /* 0x00000070ff087424 */ /* 0x000fe200078e00ff */
[----:B------:R3:W4:Y:S01]  /*69d0*/  LDC.64 R14, c[0x4][R16] ;  /* 0x01000000100e7b82 */ /* 0x0007220000000a00 */
[----:B------:R-:W2:Y:S01]  /*69e0*/  LDCU.64 UR6, c[0x4][0x88] ;  /* 0x01001100ff0677ac */ /* 0x000ea20008000a00 */
[----:B------:R-:W-:Y:S01]  /*69f0*/  IMAD.MOV.U32 R13, RZ, RZ, RZ ;  /* 0x000000ffff0d7224 */ /* 0x000fe200078e00ff */
[----:B------:R-:W2:Y:S01]  /*6a00*/  LDCU.64 UR4, c[0x4][0x8] ;  /* 0x01000100ff0477ac */ /* 0x000ea20008000a00 */
[----:B-1----:R-:W-:Y:S01]  /*6a10*/  MOV R5, UR9 ;  /* 0x0000000900057c02 */ /* 0x002fe20008000f00 */
[----:B------:R-:W-:Y:S01]  /*6a20*/  IMAD.U32 R4, RZ, RZ, UR8 ;  /* 0x00000008ff047e24 */ /* 0x000fe2000f8e00ff */
[----:B--2---:R-:W-:Y:S01]  /*6a30*/  MOV R7, UR7 ;  /* 0x0000000700077c02 */ /* 0x004fe20008000f00 */
[----:B------:R-:W-:Y:S01]  /*6a40*/  IMAD.U32 R6, RZ, RZ, UR6 ;  /* 0x00000006ff067e24 */ /* 0x000fe2000f8e00ff */
[----:B------:R-:W-:Y:S01]  /*6a50*/  MOV R11, UR5 ;  /* 0x00000005000b7c02 */ /* 0x000fe20008000f00 */
[----:B------:R-:W-:Y:S02]  /*6a60*/  IMAD.U32 R10, RZ, RZ, UR4 ;  /* 0x00000004ff0a7e24 */ /* 0x000fe4000f8e00ff */
[----:B------:R-:W-:Y:S07]  /*6a70*/  LEPC R20, `(.L_x_110) ;  /* 0x000000001014794e */ /* 0x000fee0000000000 */
[----:B---345:R-:W-:Y:S05]  /*6a80*/  CALL.ABS.NOINC R14 ;  /* 0x000000000e007343 */ /* 0x038fea0003c00000 */
.L_x_110:
[----:B------:R-:W1:Y:S01]  /*6a90*/  LDCU.64 UR8, c[0x4][0x80] ;  /* 0x01001000ff0877ac */ /* 0x000e620008000a00 */
[----:B------:R-:W2:Y:S01]  /*6aa0*/  LDC.64 R16, c[0x4][R16] ;  /* 0x0100000010107b82 */ /* 0x000ea20000000a00 */
[----:B------:R-:W-:Y:S02]  /*6ab0*/  HFMA2 R12, -RZ, RZ, 0, 5.9604644775390625e-08 ;  /* 0x00000001ff0c7431 */ /* 0x000fe400000001ff */
[----:B------:R-:W-:Y:S02]  /*6ac0*/  IMAD.MOV.U32 R8, RZ, RZ, 0x70 ;  /* 0x00000070ff087424 */ /* 0x000fe400078e00ff */
[----:B------:R-:W-:Y:S01]  /*6ad0*/  IMAD.MOV.U32 R13, RZ, RZ, RZ ;  /* 0x000000ffff0d7224 */ /* 0x000fe200078e00ff */
[----:B------:R-:W3:Y:S01]  /*6ae0*/  LDCU.64 UR6, c[0x4][0x88] ;  /* 0x01001100ff0677ac */ /* 0x000ee20008000a00 */
[----:B------:R-:W4:Y:S01]  /*6af0*/  LDCU.64 UR4, c[0x4][0x8] ;  /* 0x01000100ff0477ac */ /* 0x000f220008000a00 */
[----:B-1----:R-:W-:Y:S02]  /*6b00*/  MOV R4, UR8 ;  /* 0x0000000800047c02 */ /* 0x002fe40008000f00 */
[----:B------:R-:W-:Y:S02]  /*6b10*/  MOV R5, UR9 ;  /* 0x0000000900057c02 */ /* 0x000fe40008000f00 */
[----:B---3--:R-:W-:Y:S01]  /*6b20*/  MOV R7, UR7 ;  /* 0x0000000700077c02 */ /* 0x008fe20008000f00 */
[----:B------:R-:W-:Y:S01]  /*6b30*/  IMAD.U32 R6, RZ, RZ, UR6 ;  /* 0x00000006ff067e24 */ /* 0x000fe2000f8e00ff */
[----:B----4-:R-:W-:Y:S01]  /*6b40*/  MOV R11, UR5 ;  /* 0x00000005000b7c02 */ /* 0x010fe20008000f00 */
[----:B------:R-:W-:Y:S02]  /*6b50*/  IMAD.U32 R10, RZ, RZ, UR4 ;  /* 0x00000004ff0a7e24 */ /* 0x000fe4000f8e00ff */
[----:B------:R-:W-:Y:S07]  /*6b60*/  LEPC R20, `(.L_x_109) ;  /* 0x000000001014794e */ /* 0x000fee0000000000 */
[----:B--2---:R-:W-:Y:S05]  /*6b70*/  CALL.ABS.NOINC R16 ;  /* 0x0000000010007343 */ /* 0x004fea0003c00000 */
.L_x_109:
[----:B------:R-:W-:Y:S05]  /*6b80*/  BSYNC.RECONVERGENT B6 ;  /* 0x0000000000067941 */ /* 0x000fea0003800200 */
.L_x_108:
[----:B------:R-:W-:Y:S02]  /*6b90*/  R2UR UR6, R143 ;  /* 0x000000008f0672ca */ /* 0x000fe400000e0000 */
[----:B------:R-:W-:Y:S02]  /*6ba0*/  R2UR UR5, R154 ;  /* 0x000000009a0572ca */ /* 0x000fe400000e0000 */
[----:B------:R-:W-:Y:S02]  /*6bb0*/  R2UR UR4, R153 ;  /* 0x00000000990472ca */ /* 0x000fe400000e0000 */
[----:B------:R-:W-:Y:S02]  /*6bc0*/  ISETP.NE.U32.AND P4, PT, R136, RZ, PT ;  /* 0x000000ff8800720c */ /* 0x000fe40003f85070 */
[----:B------:R-:W-:Y:S02]  /*6bd0*/  ISETP.NE.U32.AND P2, PT, RZ, UR60, PT ;  /* 0x0000003cff007c0c */ /* 0x000fe4000bf45070 */
[----:B------:R-:W-:Y:S02]  /*6be0*/  ISETP.NE.AND.EX P4, PT, R137, RZ, PT, P4 ;  /* 0x000000ff8900720c */ /* 0x000fe40003f85340 */
[----:B------:R-:W-:Y:S01]  /*6bf0*/  ISETP.NE.AND.EX P2, PT, RZ, UR61, PT, P2 ;  /* 0x0000003dff007c0c */ /* 0x000fe2000bf45320 */
[----:B------:R-:W-:Y:S02]  /*6c00*/  UISETP.NE.AND UP2, UPT, UR6, URZ, UPT ;  /* 0x000000ff0600728c */ /* 0x000fe4000bf45270 */
[----:B------:R-:W-:Y:S04]  /*6c10*/  UISETP.NE.U32.AND UP0, UPT, UR5, URZ, UPT ;  /* 0x000000ff0500728c */ /* 0x000fe8000bf05070 */
[----:B------:R-:W-:Y:S01]  /*6c20*/  UISETP.NE.AND.EX UP1, UPT, UR4, URZ, UPT, UP0 ;  /* 0x000000ff0400728c */ /* 0x000fe2000bf25300 */
[----:B------:R-:W-:Y:S01]  /*6c30*/  PLOP3.LUT P1, PT, PT, PT, UP2, 0x80, 0x8 ;  /* 0x000000000008781c */ /* 0x000fe20003f2f028 */
[----:B------:R-:W-:Y:S03]  /*6c40*/  UPLOP3.LUT UP0, UPT, UPT, UPT, UPT, 0x40, 0x4 ;  /* 0x000000000004789c */ /* 0x000fe60003f0e870 */
[----:B------:R-:W-:Y:S06]  /*6c50*/  @UP2 UPLOP3.LUT UP0, UPT, UPT, UPT, UP1, 0x80, 0x8 ;  /* 0x000000000008289c */ /* 0x000fec0003f0f010 */
[----:B------:R-:W-:Y:S01]  /*6c60*/  PLOP3.LUT P0, PT, PT, PT, UP0, 0x80, 0x8 ;  /* 0x000000000008781c */ /* 0x000fe20003f0f008 */
[----:B------:R-:W-:Y:S01]  /*6c70*/  @!UPT UIADD3 URZ, UPT, UPT, URZ, URZ, URZ ;  /* 0x000000fffffff290 */ /* 0x000fe2000fffe0ff */
[----:B------:R-:W-:Y:S11]  /*6c80*/  BRA.U !UP1, `(.L_x_111) ;  /* 0x0000000109407547 */ /* 0x000ff6000b800000 */
[----:B------:R-:W-:Y:S01]  /*6c90*/  UISETP.NE.U32.AND UP0, UPT, UR60, URZ, UPT ;  /* 0x000000ff3c00728c */ /* 0x000fe2000bf05070 */
[----:B------:R-:W-:Y:S01]  /*6ca0*/  R2UR UR6, R154 ;  /* 0x000000009a0672ca */ /* 0x000fe200000e0000 */
[----:B------:R-:W1:Y:S01]  /*6cb0*/  LDCU.64 UR8, c[0x0][0x358] ;  /* 0x00006b00ff0877ac */ /* 0x000e620008000a00 */
[----:B------:R-:W-:Y:S02]  /*6cc0*/  HFMA2 R139, -RZ, RZ, 0, 5.9604644775390625e-08 ;  /* 0x00000001ff8b7431 */ /* 0x000fe400000001ff */
[----:B--2---:R-:W-:Y:S01]  /*6cd0*/  IMAD.MOV.U32 R0, RZ, RZ, 0x1 ;  /* 0x00000001ff007424 */ /* 0x004fe200078e00ff */
[----:B------:R-:W-:Y:S06]  /*6ce0*/  UISETP.NE.AND.EX UP0, UPT, UR61, URZ, UPT, UP0 ;  /* 0x000000ff3d00728c */ /* 0x000fec000bf05300 */
[----:B------:R-:W-:Y:S05]  /*6cf0*/  PLOP3.LUT P3, PT, PT, PT, UP0, 0x80, 0x8 ;  /* 0x000000000008781c */ /* 0x000fea0003f6f008 */
[----:B------:R-:W2:Y:S01]  /*6d00*/  @UP0 LDCU.64 UR4, c[0x0][0xc88] ;  /* 0x00019100ff0407ac */ /* 0x000ea20008000a00 */
[----:B------:R-:W-:Y:S07]  /*6d10*/  @UP0 UIMAD UR6, UR36, UR6, URZ ;  /* 0x00000006240602a4 */ /* 0x000fee000f8e02ff */
[----:B------:R-:W-:Y:S01]  /*6d20*/  @!P3 PRMT R139, R0, 0x7610, R139 ;  /* 0x00007610008bb816 */ /* 0x000fe2000000008b */
[----:B--2---:R-:W-:Y:S06]  /*6d30*/  @UP0 UIMAD.WIDE UR4, UR6, 0x4, UR4 ;  /* 0x00000004060408a5 */ /* 0x004fec000f8e0204 */
[----:B------:R-:W-:Y:S02]  /*6d40*/  IMAD.U32 R4, RZ, RZ, UR4 ;  /* 0x00000004ff047e24 */ /* 0x000fe4000f8e00ff */
[----:B------:R-:W-:Y:S03]  /*6d50*/  IMAD.U32 R5, RZ, RZ, UR5 ;  /* 0x00000005ff057e24 */ /* 0x000fe6000f8e00ff */
[----:B------:R-:W2:Y:S02]  /*6d60*/  @!UP0 LDCU UR4, c[0x0][0xc80] ;  /* 0x00019000ff0487ac */ /* 0x000ea40008000800 */
[----:B-1---5:R1:W5:Y:S02]  /*6d70*/  @P3 LDG.E R71, desc[UR8][R4.64] ;  /* 0x0000000804473981 */ /* 0x022364000c1e1900 */
[----:B-12---:R-:W-:Y:S02]  /*6d80*/  @!P3 MOV R71, UR4 ;  /* 0x000000040047bc02 */ /* 0x006fe40008000f00 */
.L_x_111:
[----:B------:R-:W-:Y:S05]  /*6d90*/  @!P4 BRA `(.L_x_112) ;  /* 0x000000000024c947 */ /* 0x000fea0003800000 */
[----:B------:R-:W-:Y:S01]  /*6da0*/  ISETP.NE.U32.AND P3, PT, R134, RZ, PT ;  /* 0x000000ff8600720c */ /* 0x000fe20003f65070 */
[----:B------:R-:W1:Y:S03]  /*6db0*/  LDCU.64 UR4, c[0x0][0x358] ;  /* 0x00006b00ff0477ac */ /* 0x000e660008000a00 */
[----:B------:R-:W-:Y:S11]  /*6dc0*/  ISETP.NE.AND.EX P3, PT, R135, RZ, PT, P3 ;  /* 0x000000ff8700720c */ /* 0x000ff60003f65330 */
[----:B------:R-:W-:Y:S02]  /*6dd0*/  @!UPT UIADD3 URZ, UPT, UPT, URZ, URZ, URZ ;  /* 0x000000fffffff290 */ /* 0x000fe4000fffe0ff */
[----:B------:R-:W3:Y:S01]  /*6de0*/  @P3 LDC.64 R4, c[0x0][0xca8] ;  /* 0x00032a00ff043b82 */ /* 0x000ee20000000a00 */
[----:B--2---:R-:W-:Y:S04]  /*6df0*/  @P3 IMAD R0, R136, UR36, RZ ;  /* 0x0000002488003c24 */ /* 0x004fe8000f8e02ff */
[----:B---3--:R-:W-:Y:S05]  /*6e00*/  @P3 IMAD.WIDE R4, R0, 0x4, R4 ;  /* 0x0000000400043825 */ /* 0x008fea00078e0204 */
[----:B-1---5:R1:W5:Y:S02]  /*6e10*/  @P3 LDG.E R68, desc[UR4][R4.64] ;  /* 0x0000000404443981 */ /* 0x022364000c1e1900 */
[----:B-1----:R-:W3:Y:S02]  /*6e20*/  @!P3 LDC R68, c[0x0][0xca0] ;  /* 0x00032800ff44bb82 */ /* 0x002ee40000000800 */
.L_x_112:
[----:B-----5:R-:W-:Y:S01]  /*6e30*/  FSETP.NEU.AND P3, PT, R71, RZ, PT ;  /* 0x000000ff4700720b */ /* 0x020fe20003f6d000 */
[----:B------:R-:W-:Y:S01]  /*6e40*/  IMAD.SHL.U32 R164, R133, 0x2, RZ ;  /* 0x0000000285a47824 */ /* 0x000fe200078e00ff */
[----:B------:R-:W-:Y:S01]  /*6e50*/  SEL R5, RZ, 0xffffffff, P2 ;  /* 0xffffffffff057807 */ /* 0x000fe20001000000 */
[----:B------:R-:W-:Y:S01]  /*6e60*/  IMAD.SHL.U32 R78, R150, 0x10, RZ ;  /* 0x00000010964e7824 */ /* 0x000fe200078e00ff */
[----:B------:R-:W-:Y:S01]  /*6e70*/  @P1 LOP3.LUT P2, RZ, R139, 0xff, RZ, 0xc0, !PT ;  /* 0x000000ff8bff1812 */ /* 0x000fe2000784c0ff */
[----:B------:R-:W-:Y:S01]  /*6e80*/  VIADD R163, R164, UR46 ;  /* 0x0000002ea4a37c36 */ /* 0x000fe20008000000 */
[----:B------:R-:W-:Y:S01]  /*6e90*/  @P1 SEL R4, RZ, 0xffffffff, P3 ;  /* 0xffffffffff041807 */ /* 0x000fe20001800000 */
[----:B------:R-:W-:Y:S01]  /*6ea0*/  IMAD.MOV.U32 R94, RZ, RZ, -0x10 ;  /* 0xfffffff0ff5e7424 */ /* 0x000fe200078e00ff */
[----:B------:R-:W-:Y:S01]  /*6eb0*/  LOP3.LUT R149, R149, 0x1, RZ, 0x3c, !PT ;  /* 0x0000000195957812 */ /* 0x000fe200078e3cff */
[----:B------:R-:W-:Y:S01]  /*6ec0*/  IMAD.SHL.U32 R92, R151, 0x10, RZ ;  /* 0x00000010975c7824 */ /* 0x000fe200078e00ff */
[----:B------:R-:W-:Y:S01]  /*6ed0*/  @P0 SEL R4, R5, R4, !P2 ;  /* 0x0000000405040207 */ /* 0x000fe20005000000 */
[C---:B------:R-:W-:Y:S01]  /*6ee0*/  IMAD.IADD R147, R163.reuse, 0x1, R78 ;  /* 0x00000001a3937824 */ /* 0x040fe200078e024e */
[----:B------:R-:W-:Y:S01]  /*6ef0*/  PLOP3.LUT P0, PT, PT, PT, UP1, 0x80, 0x8 ;  /* 0x000000000008781c */ /* 0x000fe20003f0f018 */
[----:B------:R-:W-:Y:S01]  /*6f00*/  IMAD.U32 R3, RZ, RZ, UR39 ;  /* 0x00000027ff037e24 */ /* 0x000fe2000f8e00ff */
[----:B------:R-:W-:Y:S01]  /*6f10*/  @P1 LOP3.LUT R4, R4, 0x1, RZ, 0xc0, !PT ;  /* 0x0000000104041812 */ /* 0x000fe200078ec0ff */
[----:B------:R-:W-:Y:S01]  /*6f20*/  IMAD.IADD R162, R163, 0x1, R92 ;  /* 0x00000001a3a27824 */ /* 0x000fe200078e025c */
[----:B------:R-:W-:Y:S01]  /*6f30*/  LOP3.LUT P4, R145, R139, 0xff, RZ, 0xc0, !PT ;  /* 0x000000ff8b917812 */ /* 0x000fe2000788c0ff */
[--C-:B------:R-:W-:Y:S01]  /*6f40*/  IMAD.IADD R159, R92, 0x1, R147.reuse ;  /* 0x000000015c9f7824 */ /* 0x100fe200078e0293 */
[----:B------:R-:W-:Y:S01]  /*6f50*/  ISETP.NE.U32.OR P5, PT, R4, 0x1, !P1 ;  /* 0x000000010400780c */ /* 0x000fe20004fa5470 */
[----:B------:R-:W-:Y:S01]  /*6f60*/  IMAD.U32 R4, RZ, RZ, UR39 ;  /* 0x00000027ff047e24 */ /* 0x000fe2000f8e00ff */
[----:B------:R-:W-:Y:S01]  /*6f70*/  BSSY B1, `(.L_x_113) ;  /* 0x000004a000017945 */ /* 0x000fe20003800000 */
[----:B------:R-:W-:Y:S01]  /*6f80*/  IMAD.MOV.U32 R79, RZ, RZ, 0x1 ;  /* 0x00000001ff4f7424 */ /* 0x000fe200078e00ff */
[----:B------:R-:W-:Y:S01]  /*6f90*/  P2R R157, PR, RZ, 0x20 ;  /* 0x00000020ff9d7803 */ /* 0x000fe20000000000 */
[----:B------:R-:W-:Y:S01]  /*6fa0*/  IMAD.MOV.U32 R77, RZ, RZ, RZ ;  /* 0x000000ffff4d7224 */ /* 0x000fe200078e00ff */
[----:B--2---:R-:W-:Y:S02]  /*6fb0*/  SHF.L.U32 R0, R4, 0x1f, RZ ;  /* 0x0000001f04007819 */ /* 0x004fe400000006ff */
[----:B------:R-:W-:Y:S02]  /*6fc0*/  CS2R R130, SRZ ;  /* 0x0000000000827805 */ /* 0x000fe4000001ff00 */
[----:B------:R-:W-:Y:S02]  /*6fd0*/  SEL R4, RZ, 0xffffffff, P3 ;  /* 0xffffffffff047807 */ /* 0x000fe40001800000 */
[----:B------:R-:W-:Y:S02]  /*6fe0*/  CS2R R128, SRZ ;  /* 0x0000000000807805 */ /* 0x000fe4000001ff00 */
[----:B------:R-:W-:Y:S02]  /*6ff0*/  CS2R R122, SRZ ;  /* 0x00000000007a7805 */ /* 0x000fe4000001ff00 */
[----:B------:R-:W-:Y:S02]  /*7000*/  CS2R R120, SRZ ;  /* 0x0000000000787805 */ /* 0x000fe4000001ff00 */
[----:B------:R-:W-:Y:S02]  /*7010*/  @P0 SEL R4, R5, R4, !P4 ;  /* 0x0000000405040207 */ /* 0x000fe40006000000 */
[----:B------:R-:W-:Y:S02]  /*7020*/  CS2R R114, SRZ ;  /* 0x0000000000727805 */ /* 0x000fe4000001ff00 */
[----:B------:R-:W-:Y:S02]  /*7030*/  @P5 SHF.L.U32 R6, R149, 0x1f, RZ ;  /* 0x0000001f95065819 */ /* 0x000fe400000006ff */
[----:B------:R-:W-:Y:S02]  /*7040*/  CS2R R112, SRZ ;  /* 0x0000000000707805 */ /* 0x000fe4000001ff00 */
[----:B------:R-:W-:Y:S02]  /*7050*/  LOP3.LUT R4, R4, 0x1, RZ, 0xc0, !PT ;  /* 0x0000000104047812 */ /* 0x000fe400078ec0ff */
[----:B------:R-:W-:Y:S01]  /*7060*/  CS2R R106, SRZ ;  /* 0x00000000006a7805 */ /* 0x000fe2000001ff00 */
[----:B------:R-:W1:Y:S01]  /*7070*/  @P5 SYNCS.PHASECHK.TRANS64.TRYWAIT P2, [UR46+0x80], R6 ;  /* 0x00008006ff0055a7 */ /* 0x000e62000804112e */
[----:B------:R-:W-:Y:S02]  /*7080*/  ISETP.NE.AND P0, PT, RZ, UR39, PT ;  /* 0x00000027ff007c0c */ /* 0x000fe4000bf05270 */
[----:B------:R-:W-:Y:S02]  /*7090*/  CS2R R104, SRZ ;  /* 0x0000000000687805 */ /* 0x000fe4000001ff00 */
[----:B------:R-:W-:Y:S02]  /*70a0*/  ISETP.NE.U32.AND P3, PT, R4, 0x1, PT ;  /* 0x000000010400780c */ /* 0x000fe40003f65070 */
[----:B------:R-:W-:Y:S02]  /*70b0*/  CS2R R98, SRZ ;  /* 0x0000000000627805 */ /* 0x000fe4000001ff00 */
[----:B------:R-:W-:Y:S02]  /*70c0*/  CS2R R96, SRZ ;  /* 0x0000000000607805 */ /* 0x000fe4000001ff00 */
[----:B------:R-:W-:Y:S02]  /*70d0*/  CS2R R90, SRZ ;  /* 0x00000000005a7805 */ /* 0x000fe4000001ff00 */
[----:B------:R-:W-:Y:S02]  /*70e0*/  P2R R93, PR, RZ, 0x8 ;  /* 0x00000008ff5d7803 */ /* 0x000fe40000000000 */
[----:B------:R-:W-:Y:S02]  /*70f0*/  CS2R R88, SRZ ;  /* 0x0000000000587805 */ /* 0x000fe4000001ff00 */
[----:B------:R-:W-:Y:S02]  /*7100*/  ISETP.NE.U32.AND P3, PT, R138, 0x1, PT ;  /* 0x000000018a00780c */ /* 0x000fe40003f65070 */
[----:B------:R-:W-:Y:S02]  /*7110*/  CS2R R82, SRZ ;  /* 0x0000000000527805 */ /* 0x000fe4000001ff00 */
[----:B------:R-:W-:Y:S02]  /*7120*/  CS2R R80, SRZ ;  /* 0x0000000000507805 */ /* 0x000fe4000001ff00 */
[----:B------:R-:W-:Y:S02]  /*7130*/  CS2R R86, SRZ ;  /* 0x0000000000567805 */ /* 0x000fe4000001ff00 */
[----:B------:R-:W-:Y:S02]  /*7140*/  SEL R94, R94, 0x10, !P3 ;  /* 0x000000105e5e7807 */ /* 0x000fe40005800000 */
[----:B------:R-:W-:Y:S01]  /*7150*/  CS2R R84, SRZ ;  /* 0x0000000000547805 */ /* 0x000fe2000001ff00 */
[----:B------:R-:W-:Y:S01]  /*7160*/  IMAD R69, R3, 0xc0, R2 ;  /* 0x000000c003457824 */ /* 0x000fe200078e0202 */
[----:B------:R2:W4:Y:S01]  /*7170*/  SYNCS.PHASECHK.TRANS64.TRYWAIT P1, [UR46+0xf0], R0 ;  /* 0x0000f000ff0075a7 */ /* 0x000522000802112e */
[----:B------:R-:W-:Y:S01]  /*7180*/  SEL R70, RZ, 0xc0, P0 ;  /* 0x000000c0ff467807 */ /* 0x000fe20000000000 */
[----:B------:R-:W-:Y:S02]  /*7190*/  IMAD.IADD R163, R163, 0x1, R94 ;  /* 0x00000001a3a37824 */ /* 0x000fe400078e025e */
[C---:B------:R-:W-:Y:S02]  /*71a0*/  IMAD.IADD R161, R94.reuse, 0x1, R162 ;  /* 0x000000015ea17824 */ /* 0x040fe400078e02a2 */
[C---:B------:R-:W-:Y:S02]  /*71b0*/  IMAD.IADD R160, R94.reuse, 0x1, R147 ;  /* 0x000000015ea07824 */ /* 0x040fe400078e0293 */
[----:B------:R-:W-:Y:S01]  /*71c0*/  IMAD.IADD R158, R94, 0x1, R159 ;  /* 0x000000015e9e7824 */ /* 0x000fe200078e029f */
[----:B-1----:R-:W-:Y:S01]  /*71d0*/  @P5 SEL R79, RZ, 0x1, !P2 ;  /* 0x00000001ff4f5807 */ /* 0x002fe20005000000 */
[----:B--2---:R-:W-:Y:S06]  /*71e0*/  @!P5 BRA `(.L_x_114) ;  /* 0x000000000088d947 */ /* 0x004fec0003800000 */
[----:B------:R-:W-:Y:S01]  /*71f0*/  IMAD.MOV.U32 R131, RZ, RZ, RZ ;  /* 0x000000ffff837224 */ /* 0x000fe200078e00ff */
[----:B------:R-:W-:Y:S01]  /*7200*/  ISETP.NE.AND P0, PT, R79, RZ, PT ;  /* 0x000000ff4f00720c */ /* 0x000fe20003f05270 */
[----:B------:R-:W-:Y:S01]  /*7210*/  BSSY B0, `(.L_x_115) ;  /* 0x0000014000007945 */ /* 0x000fe20003800000 */
[----:B------:R-:W-:Y:S02]  /*7220*/  CS2R R86, SRZ ;  /* 0x0000000000567805 */ /* 0x000fe4000001ff00 */
        /* <DEDUP_REMOVED lines=13> */
[----:B------:R-:W-:Y:S01]  /*7300*/  CS2R R128, SRZ ;  /* 0x0000000000807805 */ /* 0x000fe2000001ff00 */
[----:B------:R-:W-:Y:S06]  /*7310*/  @P0 BRA `(.L_x_116) ;  /* 0x00000000000c0947 */ /* 0x000fec0003800000 */
[----:B------:R-:W-:Y:S04]  /*7320*/  SHF.L.U32 R4, R149, 0x1f, RZ ;  /* 0x0000001f95047819 */ /* 0x000fe800000006ff */
[----:B------:R-:W1:Y:S02]  /*7330*/  SYNCS.PHASECHK.TRANS64.TRYWAIT P0, [UR46+0x80], R4 ;  /* 0x00008004ff0075a7 */ /* 0x000e64000800112e */
[----:B-1----:R-:W-:Y:S05]  /*7340*/  @!P0 BRA `(.L_x_117) ;  /* 0x0000005c00e88947 */ /* 0x002fea0003800000 */
.L_x_116:
[----:B------:R-:W-:Y:S05]  /*7350*/  BSYNC B0 ;  /* 0x0000000000007941 */ /* 0x000fea0003800000 */
.L_x_115:
[----:B------:R-:W-:Y:S01]  /*7360*/  ISETP.NE.AND P0, PT, R93, RZ, PT ;  /* 0x000000ff5d00720c */ /* 0x000fe20003f05270 */
[----:B------:R-:W-:Y:S11]  /*7370*/  HFMA2 R77, -RZ, RZ, 0, 5.9604644775390625e-08 ;  /* 0x00000001ff4d7431 */ /* 0x000ff600000001ff */
[----:B------:R-:W-:Y:S01]  /*7380*/  @!UPT UIADD3 URZ, UPT, UPT, URZ, URZ, URZ ;  /* 0x000000fffffff290 */ /* 0x000fe2000fffe0ff */
[----:B------:R2:W1:Y:S04]  /*7390*/  @P0 LDS.128 R84, [R164+UR46+0x400] ;  /* 0x0004002ea4540984 */ /* 0x0004680008000c00 */
[----:B------:R2:W1:Y:S04]  /*73a0*/  @P0 LDS.128 R80, [R163+0x400] ;  /* 0x00040000a3500984 */ /* 0x0004680000000c00 */
[----:B------:R2:W1:Y:S04]  /*73b0*/  @P0 LDS.128 R88, [R162+0x400] ;  /* 0x00040000a2580984 */ /* 0x0004680000000c00 */
[----:B------:R2:W1:Y:S04]  /*73c0*/  @P0 LDS.128 R96, [R161+0x400] ;  /* 0x00040000a1600984 */ /* 0x0004680000000c00 */
[----:B------:R2:W1:Y:S04]  /*73d0*/  @P0 LDS.128 R104, [R147+0x400] ;  /* 0x0004000093680984 */ /* 0x0004680000000c00 */
[----:B------:R2:W1:Y:S04]  /*73e0*/  @P0 LDS.128 R112, [R160+0x400] ;  /* 0x00040000a0700984 */ /* 0x0004680000000c00 */
[----:B------:R2:W1:Y:S04]  /*73f0*/  @P0 LDS.128 R120, [R159+0x400] ;  /* 0x000400009f780984 */ /* 0x0004680000000c00 */
[----:B------:R2:W1:Y:S02]  /*7400*/  @P0 LDS.128 R128, [R158+0x400] ;  /* 0x000400009e800984 */ /* 0x0004640000000c00 */
.L_x_114:
[----:B------:R-:W-:Y:S05]  /*7410*/  BSYNC B1 ;  /* 0x0000000000017941 */ /* 0x000fea0003800000 */
.L_x_113:
[----:B------:R-:W-:Y:S05]  /*7420*/  IMAD.IADD R64, R69, 0x1, R70 ;  /* 0x0000000145407824 */ /* 0x000fea00078e0246 */
[----:B-1----:R-:W-:Y:S04]  /*7430*/  SHF.R.U32.HI R3, RZ, 0x15, R64 ;  /* 0x00000015ff037819 */ /* 0x002fe80000011640 */
[----:B------:R-:W-:Y:S01]  /*7440*/  LOP3.LUT P0, RZ, R3, 0x3, R140, 0x48, !PT ;  /* 0x0000000303ff7812 */ /* 0x000fe2000780488c */
[----:B------:R-:W-:Y:S01]  /*7450*/  @!UPT UIADD3 URZ, UPT, UPT, URZ, URZ, URZ ;  /* 0x000000fffffff290 */ /* 0x000fe2000fffe0ff */
[----:B----4-:R-:W-:Y:S11]  /*7460*/  @P1 BRA `(.L_x_118) ;  /* 0x0000000000081947 */ /* 0x010ff60003800000 */
[----:B------:R-:W1:Y:S02]  /*7470*/  SYNCS.PHASECHK.TRANS64.TRYWAIT P1, [UR46+0xf0], R0 ;  /* 0x0000f000ff0075a7 */ /* 0x000e64000802112e */
[----:B-1----:R-:W-:Y:S05]  /*7480*/  @!P1 BRA `(.L_x_119) ;  /* 0x0000005c00b09947 */ /* 0x002fea0003800000 */
.L_x_118:
[----:B------:R-:W-:Y:S05]  /*7490*/  @!P0 BRA `(.L_x_120) ;  /* 0x0000000000408947 */ /* 0x000fea0003800000 */
[----:B------:R-:W4:Y:S01]  /*74a0*/  LDCU.64 UR8, c[0x4][0x70] ;  /* 0x01000e00ff0877ac */ /* 0x000f220008000a00 */
[----:B------:R-:W-:Y:S01]  /*74b0*/  MOV R15, 0x0 ;  /* 0x00000000000f7802 */ /* 0x000fe20000000f00 */
[----:B------:R-:W-:Y:S02]  /*74c0*/  HFMA2 R12, -RZ, RZ, 0, 5.9604644775390625e-08 ;  /* 0x00000001ff0c7431 */ /* 0x000fe400000001ff */
[----:B------:R-:W-:Y:S02]  /*74d0*/  IMAD.MOV.U32 R8, RZ, RZ, 0x192 ;  /* 0x00000192ff087424 */ /* 0x000fe400078e00ff */
[----:B------:R-:W-:Y:S01]  /*74e0*/  IMAD.MOV.U32 R13, RZ, RZ, RZ ;  /* 0x000000ffff0d7224 */ /* 0x000fe200078e00ff */
[----:B------:R-:W5:Y:S01]  /*74f0*/  LDCU.64 UR6, c[0x4][0x78] ;  /* 0x01000f00ff0677ac */ /* 0x000f620008000a00 */
[----:B------:R-:W1:Y:S01]  /*7500*/  LDC.64 R14, c[0x4][R15] ;  /* 0x010000000f0e7b82 */ /* 0x000e620000000a00 */
[----:B------:R-:W2:Y:S01]  /*7510*/  LDCU.64 UR4, c[0x4][0x10] ;  /* 0x01000200ff0477ac */ /* 0x000ea20008000a00 */
[----:B----4-:R-:W-:Y:S01]  /*7520*/  MOV R5, UR9 ;  /* 0x0000000900057c02 */ /* 0x010fe20008000f00 */
[----:B------:R-:W-:Y:S01]  /*7530*/  IMAD.U32 R4, RZ, RZ, UR8 ;  /* 0x00000008ff047e24 */ /* 0x000fe2000f8e00ff */
[----:B-----5:R-:W-:Y:S01]  /*7540*/  MOV R7, UR7 ;  /* 0x0000000700077c02 */ /* 0x020fe20008000f00 */
[----:B------:R-:W-:Y:S01]  /*7550*/  IMAD.U32 R6, RZ, RZ, UR6 ;  /* 0x00000006ff067e24 */ /* 0x000fe2000f8e00ff */
[----:B--2---:R-:W-:Y:S01]  /*7560*/  MOV R11, UR5 ;  /* 0x00000005000b7c02 */ /* 0x004fe20008000f00 */
[----:B------:R-:W-:Y:S02]  /*7570*/  IMAD.U32 R10, RZ, RZ, UR4 ;  /* 0x00000004ff0a7e24 */ /* 0x000fe4000f8e00ff */
[----:B------:R-:W-:Y:S07]  /*7580*/  LEPC R20, `(.L_x_120) ;  /* 0x000000001014794e */ /* 0x000fee0000000000 */
[----:B-1-3--:R-:W-:Y:S05]  /*7590*/  CALL.ABS.NOINC R14 ;  /* 0x000000000e007343 */ /* 0x00afea0003c00000 */
.L_x_120:
[----:B------:R-:W-:Y:S01]  /*75a0*/  SHF.L.U32 R72, R84, 0x10, RZ ;  /* 0x0000001054487819 */ /* 0x000fe200000006ff */
[----:B------:R-:W-:Y:S05]  /*75b0*/  WARPSYNC.ALL ;  /* 0x0000000000007948 */ /* 0x000fea0003800000 */
[----:B------:R-:W-:Y:S01]  /*75c0*/  R2UR UR4, R64 ;  /* 0x00000000400472ca */ /* 0x000fe200000e0000 */
[----:B------:R-:W-:Y:S01]  /*75d0*/  BSSY.RECONVERGENT B0, `(.L_x_121) ;  /* 0x0000101000007945 */ /* 0x000fe20003800200 */
[----:B------:R-:W-:Y:S02]  /*75e0*/  LOP3.LUT R74, R84, 0xffff0000, RZ, 0xc0, !PT ;  /* 0xffff0000544a7812 */ /* 0x000fe400078ec0ff */
[----:B------:R-:W-:Y:S02]  /*75f0*/  LOP3.LUT R76, R85, 0xffff0000, RZ, 0xc0, !PT ;  /* 0xffff0000554c7812 */ /* 0x000fe400078ec0ff */
[----:B------:R-:W-:Y:S02]  /*7600*/  SHF.L.U32 R73, R86, 0x10, RZ ;  /* 0x0000001056497819 */ /* 0x000fe400000006ff */
[----:B------:R-:W-:Y:S02]  /*7610*/  SHF.L.U32 R75, R80, 0x10, RZ ;  /* 0x00000010504b7819 */ /* 0x000fe400000006ff */
[----:B------:R-:W-:Y:S02]  /*7620*/  R2UR UR5, R155 ;  /* 0x000000009b0572ca */ /* 0x000fe400000e0000 */
[----:B------:R-:W-:Y:S01]  /*7630*/  ISETP.NE.AND P0, PT, R152, RZ, PT ;  /* 0x000000ff9800720c */ /* 0x000fe20003f05270 */
[----:B------:R-:W4:Y:S01]  /*7640*/  LDTM.x64 R4, tmem[UR4] ;  /* 0x00000004000479ee */ /* 0x000f220008340000 */
[----:B------:R-:W-:Y:S09]  /*7650*/  NOP ;  /* 0x0000000000007918 */ /* 0x000ff20000000000 */
[----:B----4-:R-:W-:Y:S01]  /*7660*/  SYNCS.ARRIVE.TRANS64.RED.A1T0 RZ, [UR5], RZ ;  /* 0x000000ffffff79a7 */ /* 0x010fe20008100405 */
[C---:B-1-3--:R-:W-:Y:S01]  /*7670*/  FMUL R0, R68.reuse, R4 ;  /* 0x0000000444007220 */ /* 0x04afe20000400000 */
[C---:B------:R-:W-:Y:S01]  /*7680*/  FMUL R3, R68.reuse, R5 ;  /* 0x0000000544037220 */ /* 0x040fe20000400000 */
[C---:B------:R-:W-:Y:S01]  /*7690*/  FMUL R6, R68.reuse, R6 ;  /* 0x0000000644067220 */ /* 0x040fe20000400000 */
[C---:B------:R-:W-:Y:S01]  /*76a0*/  FMUL R7, R68.reuse, R7 ;  /* 0x0000000744077220 */ /* 0x040fe20000400000 */
[----:B------:R-:W-:Y:S01]  /*76b0*/  FFMA R0, R71, R72, R0 ;  /* 0x0000004847007223 */ /* 0x000fe20000000000 */
[----:B------:R-:W-:Y:S01]  /*76c0*/  SHF.L.U32 R72, R85, 0x10, RZ ;  /* 0x0000001055487819 */ /* 0x000fe200000006ff */
[C---:B------:R-:W-:Y:S01]  /*76d0*/  FMUL R4, R68.reuse, R8 ;  /* 0x0000000844047220 */ /* 0x040fe20000400000 */
[----:B------:R-:W-:Y:S01]  /*76e0*/  FFMA R3, R71, R74, R3 ;  /* 0x0000004a47037223 */ /* 0x000fe20000000003 */
[----:B------:R-:W-:Y:S01]  /*76f0*/  LOP3.LUT R74, R87, 0xffff0000, RZ, 0xc0, !PT ;  /* 0xffff0000574a7812 */ /* 0x000fe200078ec0ff */
[----:B------:R-:W-:Y:S01]  /*7700*/  FMUL R5, R68, R9 ;  /* 0x0000000944057220 */ /* 0x000fe20000400000 */
[C---:B------:R-:W-:Y:S01]  /*7710*/  FFMA R6, R71.reuse, R72, R6 ;  /* 0x0000004847067223 */ /* 0x040fe20000000006 */
[----:B------:R-:W-:Y:S01]  /*7720*/  LOP3.LUT R72, R86, 0xffff0000, RZ, 0xc0, !PT ;  /* 0xffff000056487812 */ /* 0x000fe200078ec0ff */
[----:B------:R-:W-:Y:S01]  /*7730*/  FFMA R7, R71, R76, R7 ;  /* 0x0000004c47077223 */ /* 0x000fe20000000007 */
[----:B------:R-:W-:Y:S01]  /*7740*/  LOP3.LUT R76, R83, 0xffff0000, RZ, 0xc0, !PT ;  /* 0xffff0000534c7812 */ /* 0x000fe200078ec0ff */
[----:B------:R-:W-:Y:S01]  /*7750*/  FFMA R4, R71, R73, R4 ;  /* 0x0000004947047223 */ /* 0x000fe20000000004 */
[----:B------:R-:W-:Y:S01]  /*7760*/  SHF.L.U32 R73, R87, 0x10, RZ ;  /* 0x0000001057497819 */ /* 0x000fe200000006ff */
[----:B------:R-:W-:Y:S01]  /*7770*/  FMUL R10, R68, R10 ;  /* 0x0000000a440a7220 */ /* 0x000fe20000400000 */
[----:B------:R-:W-:Y:S01]  /*7780*/  F2FP.BF16.F32.PACK_AB R100, R3, R0 ;  /* 0x000000000364723e */ /* 0x000fe200000010ff */
[----:B------:R-:W-:Y:S01]  /*7790*/  FFMA R5, R71, R72, R5 ;  /* 0x0000004847057223 */ /* 0x000fe20000000005 */
[----:B------:R-:W-:Y:S01]  /*77a0*/  LOP3.LUT R72, R80, 0xffff0000, RZ, 0xc0, !PT ;  /* 0xffff000050487812 */ /* 0x000fe200078ec0ff */
[C---:B------:R-:W-:Y:S01]  /*77b0*/  FMUL R11, R68.reuse, R11 ;  /* 0x0000000b440b7220 */ /* 0x040fe20000400000 */
[----:B------:R-:W-:Y:S01]  /*77c0*/  F2FP.BF16.F32.PACK_AB R101, R7, R6 ;  /* 0x000000060765723e */ /* 0x000fe200000010ff */
[C---:B------:R-:W-:Y:S01]  /*77d0*/  FMUL R8, R68.reuse, R12 ;  /* 0x0000000c44087220 */ /* 0x040fe20000400000 */
[----:B------:R-:W-:Y:S01]  /*77e0*/  F2FP.BF16.F32.PACK_AB R102, R5, R4 ;  /* 0x000000040566723e */ /* 0x000fe200000010ff */
[----:B------:R-:W-:Y:S01]  /*77f0*/  FFMA R10, R71, R73, R10 ;  /* 0x00000049470a7223 */ /* 0x000fe2000000000a */
[----:B------:R-:W-:Y:S01]  /*7800*/  SHF.L.U32 R73, R81, 0x10, RZ ;  /* 0x0000001051497819 */ /* 0x000fe200000006ff */
[----:B------:R-:W-:Y:S01]  /*7810*/  FMUL R9, R68, R13 ;  /* 0x0000000d44097220 */ /* 0x000fe20000400000 */
[C---:B------:R-:W-:Y:S01]  /*7820*/  FFMA R11, R71.reuse, R74, R11 ;  /* 0x0000004a470b7223 */ /* 0x040fe2000000000b */
[----:B------:R-:W-:Y:S01]  /*7830*/  LOP3.LUT R74, R82, 0xffff0000, RZ, 0xc0, !PT ;  /* 0xffff0000524a7812 */ /* 0x000fe200078ec0ff */
[----:B------:R-:W-:Y:S01]  /*7840*/  FMUL R14, R68, R14 ;  /* 0x0000000e440e7220 */ /* 0x000fe20000400000 */
[----:B------:R-:W-:Y:S01]  /*7850*/  FFMA R8, R71, R75, R8 ;  /* 0x0000004b47087223 */ /* 0x000fe20000000008 */
[----:B------:R-:W-:Y:S01]  /*7860*/  SHF.L.U32 R75, R83, 0x10, RZ ;  /* 0x00000010534b7819 */ /* 0x000fe200000006ff */
[----:B------:R-:W-:Y:S01]  /*7870*/  FFMA R9, R71, R72, R9 ;  /* 0x0000004847097223 */ /* 0x000fe20000000009 */
[----:B------:R-:W-:Y:S01]  /*7880*/  LOP3.LUT R72, R81, 0xffff0000, RZ, 0xc0, !PT ;  /* 0xffff000051487812 */ /* 0x000fe200078ec0ff */
[----:B------:R-:W-:Y:S01]  /*7890*/  FFMA R14, R71, R73, R14 ;  /* 0x00000049470e7223 */ /* 0x000fe2000000000e */
[----:B------:R-:W-:Y:S01]  /*78a0*/  SHF.L.U32 R73, R82, 0x10, RZ ;  /* 0x0000001052497819 */ /* 0x000fe200000006ff */
[C---:B------:R-:W-:Y:S01]  /*78b0*/  FMUL R15, R68.reuse, R15 ;  /* 0x0000000f440f7220 */ /* 0x040fe20000400000 */
[----:B------:R-:W-:Y:S01]  /*78c0*/  F2FP.BF16.F32.PACK_AB R103, R11, R10 ;  /* 0x0000000a0b67723e */ /* 0x000fe200000010ff */
[C---:B------:R-:W-:Y:S01]  /*78d0*/  FMUL R12, R68.reuse, R16 ;  /* 0x00000010440c7220 */ /* 0x040fe20000400000 */
[----:B------:R-:W-:Y:S01]  /*78e0*/  F2FP.BF16.F32.PACK_AB R108, R9, R8 ;  /* 0x00000008096c723e */ /* 0x000fe200000010ff */
[----:B------:R-:W-:Y:S01]  /*78f0*/  FMUL R13, R68, R17 ;  /* 0x00000011440d7220 */ /* 0x000fe20000400000 */
[C---:B------:R-:W-:Y:S01]  /*7900*/  FFMA R15, R71.reuse, R72, R15 ;  /* 0x00000048470f7223 */ /* 0x040fe2000000000f */
[----:B------:R-:W-:Y:S01]  /*7910*/  SHF.L.U32 R72, R88, 0x10, RZ ;  /* 0x0000001058487819 */ /* 0x000fe200000006ff */
[C---:B------:R-:W-:Y:S01]  /*7920*/  FMUL R18, R68.reuse, R18 ;  /* 0x0000001244127220 */ /* 0x040fe20000400000 */
[----:B------:R-:W-:Y:S01]  /*7930*/  FMUL R19, R68, R19 ;  /* 0x0000001344137220 */ /* 0x000fe20000400000 */
[----:B------:R-:W-:Y:S01]  /*7940*/  FFMA R12, R71, R73, R12 ;  /* 0x00000049470c7223 */ /* 0x000fe2000000000c */
[----:B------:R-:W-:Y:S01]  /*7950*/  SHF.L.U32 R73, R90, 0x10, RZ ;  /* 0x000000105a497819 */ /* 0x000fe200000006ff */
[----:B------:R-:W-:Y:S01]  /*7960*/  FMUL R16, R68, R20 ;  /* 0x0000001444107220 */ /* 0x000fe20000400000 */
[----:B------:R-:W-:Y:S01]  /*7970*/  F2FP.BF16.F32.PACK_AB R109, R15, R14 ;  /* 0x0000000e0f6d723e */ /* 0x000fe200000010ff */
[C---:B------:R-:W-:Y:S01]  /*7980*/  FFMA R13, R71.reuse, R74, R13 ;  /* 0x0000004a470d7223 */ /* 0x040fe2000000000d */
[----:B------:R-:W-:Y:S01]  /*7990*/  LOP3.LUT R74, R88, 0xffff0000, RZ, 0xc0, !PT ;  /* 0xffff0000584a7812 */ /* 0x000fe200078ec0ff */
        /* <DEDUP_REMOVED lines=8> */
[----:B------:R-:W-:Y:S01]  /*7a20*/  FMUL R22, R68, R22 ;  /* 0x0000001644167220 */ /* 0x000fe20000400000 */
[----:B------:R-:W-:Y:S01]  /*7a30*/  F2FP.BF16.F32.PACK_AB R111, R19, R18 ;  /* 0x00000012136f723e */ /* 0x000fe200000010ff */
[C---:B------:R-:W-:Y:S01]  /*7a40*/  FFMA R17, R71.reuse, R74, R17 ;  /* 0x0000004a47117223 */ /* 0x040fe20000000011 */
[----:B------:R-:W-:Y:S01]  /*7a50*/  LOP3.LUT R74, R90, 0xffff0000, RZ, 0xc0, !PT ;  /* 0xffff00005a4a7812 */ /* 0x000fe200078ec0ff */
[----:B------:R-:W-:Y:S01]  /*7a60*/  FFMA R22, R71, R72, R22 ;  /* 0x0000004847167223 */ /* 0x000fe20000000016 */
[----:B------:R-:W-:Y:S01]  /*7a70*/  LOP3.LUT R72, R89, 0xffff0000, RZ, 0xc0, !PT ;  /* 0xffff000059487812 */ /* 0x000fe200078ec0ff */
[C---:B------:R-:W-:Y:S01]  /*7a80*/  FMUL R23, R68.reuse, R23 ;  /* 0x0000001744177220 */ /* 0x040fe20000400000 */
[----:B------:R-:W-:Y:S01]  /*7a90*/  F2FP.BF16.F32.PACK_AB R116, R17, R16 ;  /* 0x000000101174723e */ /* 0x000fe200000010ff */
[C---:B------:R-:W-:Y:S01]  /*7aa0*/  FMUL R20, R68.reuse, R24 ;  /* 0x0000001844147220 */ /* 0x040fe20000400000 */
[----:B------:R-:W-:Y:S01]  /*7ab0*/  FMUL R21, R68, R25 ;  /* 0x0000001944157220 */ /* 0x000fe20000400000 */
[C---:B------:R-:W-:Y:S01]  /*7ac0*/  FFMA R23, R71.reuse, R72, R23 ;  /* 0x0000004847177223 */ /* 0x040fe20000000017 */
[----:B------:R-:W-:Y:S01]  /*7ad0*/  SHF.L.U32 R72, R96, 0x10, RZ ;  /* 0x0000001060487819 */ /* 0x000fe200000006ff */
[C---:B------:R-:W-:Y:S01]  /*7ae0*/  FMUL R26, R68.reuse, R26 ;  /* 0x0000001a441a7220 */ /* 0x040fe20000400000 */
[C---:B------:R-:W-:Y:S01]  /*7af0*/  FMUL R27, R68.reuse, R27 ;  /* 0x0000001b441b7220 */ /* 0x040fe20000400000 */
        /* <DEDUP_REMOVED lines=9> */
[----:B------:R-:W-:Y:S01]  /*7b90*/  F2FP.BF16.F32.PACK_AB R118, R21, R20 ;  /* 0x000000141576723e */ /* 0x000fe200000010ff */
[----:B------:R-:W-:Y:S01]  /*7ba0*/  FFMA R24, R71, R72, R24 ;  /* 0x0000004847187223 */ /* 0x000fe20000000018 */
[----:B------:R-:W-:Y:S01]  /*7bb0*/  LOP3.LUT R72, R97, 0xffff0000, RZ, 0xc0, !PT ;  /* 0xffff000061487812 */ /* 0x000fe200078ec0ff */
[C---:B------:R-:W-:Y:S01]  /*7bc0*/  FMUL R25, R68.reuse, R29 ;  /* 0x0000001d44197220 */ /* 0x040fe20000400000 */
[----:B------:R-:W-:Y:S01]  /*7bd0*/  F2FP.BF16.F32.PACK_AB R119, R27, R26 ;  /* 0x0000001a1b77723e */ /* 0x000fe200000010ff */
[C---:B------:R-:W-:Y:S01]  /*7be0*/  FMUL R30, R68.reuse, R30 ;  /* 0x0000001e441e7220 */ /* 0x040fe20000400000 */
[----:B------:R-:W-:Y:S01]  /*7bf0*/  LOP3.LUT R76, R131, 0xffff0000, RZ, 0xc0, !PT ;  /* 0xffff0000834c7812 */ /* 0x000fe200078ec0ff */
[----:B------:R-:W-:Y:S01]  /*7c00*/  FMUL R31, R68, R31 ;  /* 0x0000001f441f7220 */ /* 0x000fe20000400000 */
[----:B------:R-:W-:Y:S01]  /*7c10*/  FFMA R25, R71, R74, R25 ;  /* 0x0000004a47197223 */ /* 0x000fe20000000019 */
[----:B------:R-:W-:Y:S01]  /*7c20*/  LOP3.LUT R74, R99, 0xffff0000, RZ, 0xc0, !PT ;  /* 0xffff0000634a7812 */ /* 0x000fe200078ec0ff */
[C---:B------:R-:W-:Y:S01]  /*7c30*/  FFMA R30, R71.reuse, R73, R30 ;  /* 0x00000049471e7223 */ /* 0x040fe2000000001e */
[C---:B------:R-:W-:Y:S01]  /*7c40*/  SHF.L.U32 R73, R98.reuse, 0x10, RZ ;  /* 0x0000001062497819 */ /* 0x040fe200000006ff */
[C---:B------:R-:W-:Y:S01]  /*7c50*/  FFMA R31, R71.reuse, R72, R31 ;  /* 0x00000048471f7223 */ /* 0x040fe2000000001f */
[----:B------:R-:W-:Y:S01]  /*7c60*/  LOP3.LUT R72, R98, 0xffff0000, RZ, 0xc0, !PT ;  /* 0xffff000062487812 */ /* 0x000fe200078ec0ff */
[C---:B------:R-:W-:Y:S01]  /*7c70*/  FMUL R28, R68.reuse, R32 ;  /* 0x00000020441c7220 */ /* 0x040fe20000400000 */
[C---:B------:R-:W-:Y:S01]  /*7c80*/  FMUL R29, R68.reuse, R33 ;  /* 0x00000021441d7220 */ /* 0x040fe20000400000 */
[C---:B------:R-:W-:Y:S01]  /*7c90*/  FMUL R34, R68.reuse, R34 ;  /* 0x0000002244227220 */ /* 0x040fe20000400000 */
[----:B------:R-:W-:Y:S01]  /*7ca0*/  FMUL R35, R68, R35 ;  /* 0x0000002344237220 */ /* 0x000fe20000400000 */
[----:B------:R-:W-:Y:S01]  /*7cb0*/  FFMA R28, R71, R73, R28 ;  /* 0x00000049471c7223 */ /* 0x000fe2000000001c */
[----:B------:R-:W-:Y:S01]  /*7cc0*/  SHF.L.U32 R73, R105, 0x10, RZ ;  /* 0x0000001069497819 */ /* 0x000fe200000006ff */
[C---:B------:R-:W-:Y:S01]  /*7cd0*/  FFMA R29, R71.reuse, R72, R29 ;  /* 0x00000048471d7223 */ /* 0x040fe2000000001d */
[C---:B------:R-:W-:Y:S01]  /*7ce0*/  SHF.L.U32 R72, R104.reuse, 0x10, RZ ;  /* 0x0000001068487819 */ /* 0x040fe200000006ff */
[----:B------:R-:W-:Y:S01]  /*7cf0*/  FFMA R34, R71, R75, R34 ;  /* 0x0000004b47227223 */ /* 0x000fe20000000022 */
[----:B------:R-:W-:Y:S01]  /*7d00*/  SHF.L.U32 R75, R107, 0x10, RZ ;  /* 0x000000106b4b7819 */ /* 0x000fe200000006ff */
[C---:B------:R-:W-:Y:S01]  /*7d10*/  FFMA R35, R71.reuse, R74, R35 ;  /* 0x0000004a47237223 */ /* 0x040fe20000000023 */
[----:B------:R-:W-:Y:S01]  /*7d20*/  LOP3.LUT R74, R104, 0xffff0000, RZ, 0xc0, !PT ;  /* 0xffff0000684a7812 */ /* 0x000fe200078ec0ff */
[C---:B------:R-:W-:Y:S01]  /*7d30*/  FMUL R32, R68.reuse, R36 ;  /* 0x0000002444207220 */ /* 0x040fe20000400000 */
[C---:B------:R-:W-:Y:S01]  /*7d40*/  FMUL R33, R68.reuse, R37 ;  /* 0x0000002544217220 */ /* 0x040fe20000400000 */
[----:B------:R-:W-:Y:S01]  /*7d50*/  FMUL R38, R68, R38 ;  /* 0x0000002644267220 */ /* 0x000fe20000400000 */
[----:B------:R1:W-:Y:S01]  /*7d60*/  STS.128 [R164+UR46+0x400], R100 ;  /* 0x00040064a4007988 */ /* 0x0003e20008000c2e */
[----:B------:R-:W-:Y:S01]  /*7d70*/  FFMA R32, R71, R72, R32 ;  /* 0x0000004847207223 */ /* 0x000fe20000000020 */
[----:B------:R-:W-:Y:S01]  /*7d80*/  LOP3.LUT R72, R105, 0xffff0000, RZ, 0xc0, !PT ;  /* 0xffff000069487812 */ /* 0x000fe200078ec0ff */
[C---:B------:R-:W-:Y:S01]  /*7d90*/  FFMA R33, R71.reuse, R74, R33 ;  /* 0x0000004a47217223 */ /* 0x040fe20000000021 */
[----:B------:R-:W-:Y:S01]  /*7da0*/  LOP3.LUT R74, R106, 0xffff0000, RZ, 0xc0, !PT ;  /* 0xffff00006a4a7812 */ /* 0x000fe200078ec0ff */
[----:B------:R-:W-:Y:S01]  /*7db0*/  FMUL R39, R68, R39 ;  /* 0x0000002744277220 */ /* 0x000fe20000400000 */
[C---:B------:R-:W-:Y:S01]  /*7dc0*/  FFMA R38, R71.reuse, R73, R38 ;  /* 0x0000004947267223 */ /* 0x040fe20000000026 */
[----:B------:R-:W-:Y:S01]  /*7dd0*/  SHF.L.U32 R73, R106, 0x10, RZ ;  /* 0x000000106a497819 */ /* 0x000fe200000006ff */
[C---:B------:R-:W-:Y:S01]  /*7de0*/  FMUL R36, R68.reuse, R40 ;  /* 0x0000002844247220 */ /* 0x040fe20000400000 */
[----:B------:R-:W-:Y:S01]  /*7df0*/  FFMA R39, R71, R72, R39 ;  /* 0x0000004847277223 */ /* 0x000fe20000000027 */
[----:B------:R-:W-:Y:S01]  /*7e00*/  LOP3.LUT R72, R107, 0xffff0000, RZ, 0xc0, !PT ;  /* 0xffff00006b487812 */ /* 0x000fe200078ec0ff */
[C---:B------:R-:W-:Y:S01]  /*7e10*/  FMUL R37, R68.reuse, R41 ;  /* 0x0000002944257220 */ /* 0x040fe20000400000 */
[C---:B------:R-:W-:Y:S01]  /*7e20*/  FMUL R42, R68.reuse, R42 ;  /* 0x0000002a442a7220 */ /* 0x040fe20000400000 */
[----:B------:R-:W-:Y:S01]  /*7e30*/  FMUL R43, R68, R43 ;  /* 0x0000002b442b7220 */ /* 0x000fe20000400000 */
[C---:B------:R-:W-:Y:S01]  /*7e40*/  FFMA R36, R71.reuse, R73, R36 ;  /* 0x0000004947247223 */ /* 0x040fe20000000024 */
[C---:B------:R-:W-:Y:S01]  /*7e50*/  SHF.L.U32 R73, R112.reuse, 0x10, RZ ;  /* 0x0000001070497819 */ /* 0x040fe200000006ff */
[----:B------:R3:W-:Y:S01]  /*7e60*/  STS.128 [R163+0x400], R108 ;  /* 0x0004006ca3007388 */ /* 0x0007e20000000c00 */
[----:B------:R-:W-:Y:S01]  /*7e70*/  FFMA R37, R71, R74, R37 ;  /* 0x0000004a47257223 */ /* 0x000fe20000000025 */
[----:B------:R-:W-:Y:S01]  /*7e80*/  LOP3.LUT R74, R113, 0xffff0000, RZ, 0xc0, !PT ;  /* 0xffff0000714a7812 */ /* 0x000fe200078ec0ff */
[----:B------:R-:W-:Y:S01]  /*7e90*/  FFMA R42, R71, R75, R42 ;  /* 0x0000004b472a7223 */ /* 0x000fe2000000002a */
[----:B------:R-:W-:Y:S01]  /*7ea0*/  SHF.L.U32 R75, R113, 0x10, RZ ;  /* 0x00000010714b7819 */ /* 0x000fe200000006ff */
        /* <DEDUP_REMOVED lines=8> */
[----:B------:R4:W-:Y:S01]  /*7f30*/  STS.128 [R162+0x400], R116 ;  /* 0x00040074a2007388 */ /* 0x0009e20000000c00 */
[C---:B------:R-:W-:Y:S01]  /*7f40*/  FFMA R41, R71.reuse, R72, R41 ;  /* 0x0000004847297223 */ /* 0x040fe20000000029 */
[C---:B------:R-:W-:Y:S01]  /*7f50*/  SHF.L.U32 R72, R114.reuse, 0x10, RZ ;  /* 0x0000001072487819 */ /* 0x040fe200000006ff */
[----:B------:R-:W-:Y:S01]  /*7f60*/  FFMA R46, R71, R75, R46 ;  /* 0x0000004b472e7223 */ /* 0x000fe2000000002e */
[----:B------:R-:W-:Y:S01]  /*7f70*/  SHF.L.U32 R75, R121, 0x10, RZ ;  /* 0x00000010794b7819 */ /* 0x000fe200000006ff */
[----:B------:R-:W-:Y:S01]  /*7f80*/  FFMA R47, R71, R74, R47 ;  /* 0x0000004a472f7223 */ /* 0x000fe2000000002f */
[----:B------:R-:W-:Y:S01]  /*7f90*/  LOP3.LUT R74, R114, 0xffff0000, RZ, 0xc0, !PT ;  /* 0xffff0000724a7812 */ /* 0x000fe200078ec0ff */
[C---:B------:R-:W-:Y:S01]  /*7fa0*/  FMUL R44, R68.reuse, R48 ;  /* 0x00000030442c7220 */ /* 0x040fe20000400000 */
[----:B-1----:R-:W-:Y:S01]  /*7fb0*/  F2FP.BF16.F32.PACK_AB R100, R25, R24 ;  /* 0x000000181964723e */ /* 0x002fe200000010ff */
[C---:B------:R-:W-:Y:S01]  /*7fc0*/  FMUL R45, R68.reuse, R49 ;  /* 0x00000031442d7220 */ /* 0x040fe20000400000 */
[----:B------:R-:W-:Y:S01]  /*7fd0*/  F2FP.BF16.F32.PACK_AB R101, R31, R30 ;  /* 0x0000001e1f65723e */ /* 0x000fe200000010ff */
[----:B------:R-:W-:Y:S01]  /*7fe0*/  FMUL R50, R68, R50 ;  /* 0x0000003244327220 */ /* 0x000fe20000400000 */
[----:B------:R-:W-:Y:S01]  /*7ff0*/  F2FP.BF16.F32.PACK_AB R102, R29, R28 ;  /* 0x0000001c1d66723e */ /* 0x000fe200000010ff */
[----:B------:R-:W-:Y:S01]  /*8000*/  FFMA R44, R71, R72, R44 ;  /* 0x00000048472c7223 */ /* 0x000fe2000000002c */
[----:B------:R-:W-:Y:S01]  /*8010*/  LOP3.LUT R72, R115, 0xffff0000, RZ, 0xc0, !PT ;  /* 0xffff000073487812 */ /* 0x000fe200078ec0ff */
[----:B------:R-:W-:Y:S01]  /*8020*/  FFMA R45, R71, R74, R45 ;  /* 0x0000004a472d7223 */ /* 0x000fe2000000002d */
[----:B------:R-:W-:Y:S01]  /*8030*/  LOP3.LUT R74, R120, 0xffff0000, RZ, 0xc0, !PT ;  /* 0xffff0000784a7812 */ /* 0x000fe200078ec0ff */
[----:B------:R-:W-:Y:S01]  /*8040*/  FMUL R51, R68, R51 ;  /* 0x0000003344337220 */ /* 0x000fe20000400000 */
[----:B------:R-:W-:Y:S01]  /*8050*/  F2FP.BF16.F32.PACK_AB R103, R35, R34 ;  /* 0x000000222367723e */ /* 0x000fe200000010ff */
[----:B------:R-:W-:Y:S01]  /*8060*/  FFMA R50, R71, R73, R50 ;  /* 0x0000004947327223 */ /* 0x000fe20000000032 */
[----:B------:R-:W-:Y:S01]  /*8070*/  SHF.L.U32 R73, R120, 0x10, RZ ;  /* 0x0000001078497819 */ /* 0x000fe200000006ff */
[C---:B------:R-:W-:Y:S01]  /*8080*/  FMUL R48, R68.reuse, R52 ;  /* 0x0000003444307220 */ /* 0x040fe20000400000 */
[----:B---3--:R-:W-:Y:S01]  /*8090*/  F2FP.BF16.F32.PACK_AB R108, R33, R32 ;  /* 0x00000020216c723e */ /* 0x008fe200000010ff */
[----:B------:R-:W-:Y:S01]  /*80a0*/  FFMA R51, R71, R72, R51 ;  /* 0x0000004847337223 */ /* 0x000fe20000000033 */
[----:B------:R-:W-:Y:S01]  /*80b0*/  LOP3.LUT R72, R121, 0xffff0000, RZ, 0xc0, !PT ;  /* 0xffff000079487812 */ /* 0x000fe200078ec0ff */
[----:B------:R1:W-:Y:S01]  /*80c0*/  STS.128 [R161+0x400], R100 ;  /* 0x00040064a1007388 */ /* 0x0003e20000000c00 */
[----:B------:R-:W-:Y:S01]  /*80d0*/  F2FP.BF16.F32.PACK_AB R109, R39, R38 ;  /* 0x00000026276d723e */ /* 0x000fe200000010ff */
[C---:B------:R-:W-:Y:S01]  /*80e0*/  FMUL R49, R68.reuse, R53 ;  /* 0x0000003544317220 */ /* 0x040fe20000400000 */
[----:B------:R-:W-:Y:S01]  /*80f0*/  F2FP.BF16.F32.PACK_AB R110, R37, R36 ;  /* 0x00000024256e723e */ /* 0x000fe200000010ff */
[C---:B------:R-:W-:Y:S01]  /*8100*/  FMUL R54, R68.reuse, R54 ;  /* 0x0000003644367220 */ /* 0x040fe20000400000 */
[----:B------:R-:W-:Y:S01]  /*8110*/  F2FP.BF16.F32.PACK_AB R111, R43, R42 ;  /* 0x0000002a2b6f723e */ /* 0x000fe200000010ff */
[----:B------:R-:W-:Y:S01]  /*8120*/  FMUL R55, R68, R55 ;  /* 0x0000003744377220 */ /* 0x000fe20000400000 */
[----:B----4-:R-:W-:Y:S01]  /*8130*/  F2FP.BF16.F32.PACK_AB R116, R41, R40 ;  /* 0x000000282974723e */ /* 0x010fe200000010ff */
[C---:B------:R-:W-:Y:S01]  /*8140*/  FFMA R48, R71.reuse, R73, R48 ;  /* 0x0000004947307223 */ /* 0x040fe20000000030 */
[C---:B------:R-:W-:Y:S01]  /*8150*/  FFMA R49, R71.reuse, R74, R49 ;  /* 0x0000004a47317223 */ /* 0x040fe20000000031 */
[----:B------:R1:W-:Y:S01]  /*8160*/  STS.128 [R147+0x400], R108 ;  /* 0x0004006c93007388 */ /* 0x0003e20000000c00 */
[C---:B------:R-:W-:Y:S01]  /*8170*/  SHF.L.U32 R73, R122.reuse, 0x10, RZ ;  /* 0x000000107a497819 */ /* 0x040fe200000006ff */
[----:B------:R-:W-:Y:S01]  /*8180*/  FFMA R54, R71, R75, R54 ;  /* 0x0000004b47367223 */ /* 0x000fe20000000036 */
[----:B------:R-:W-:Y:S01]  /*8190*/  SHF.L.U32 R75, R123, 0x10, RZ ;  /* 0x000000107b4b7819 */ /* 0x000fe200000006ff */
[----:B------:R-:W-:Y:S01]  /*81a0*/  FFMA R55, R71, R72, R55 ;  /* 0x0000004847377223 */ /* 0x000fe20000000037 */
[----:B------:R-:W-:Y:S01]  /*81b0*/  LOP3.LUT R72, R122, 0xffff0000, RZ, 0xc0, !PT ;  /* 0xffff00007a487812 */ /* 0x000fe200078ec0ff */
[C---:B------:R-:W-:Y:S01]  /*81c0*/  FMUL R52, R68.reuse, R56 ;  /* 0x0000003844347220 */ /* 0x040fe20000400000 */
[----:B------:R-:W-:Y:S01]  /*81d0*/  LOP3.LUT R74, R123, 0xffff0000, RZ, 0xc0, !PT ;  /* 0xffff00007b4a7812 */ /* 0x000fe200078ec0ff */
[C---:B------:R-:W-:Y:S01]  /*81e0*/  FMUL R53, R68.reuse, R57 ;  /* 0x0000003944357220 */ /* 0x040fe20000400000 */
[C---:B------:R-:W-:Y:S01]  /*81f0*/  FMUL R58, R68.reuse, R58 ;  /* 0x0000003a443a7220 */ /* 0x040fe20000400000 */
[----:B------:R-:W-:Y:S01]  /*8200*/  FMUL R59, R68, R59 ;  /* 0x0000003b443b7220 */ /* 0x000fe20000400000 */
[C---:B------:R-:W-:Y:S01]  /*8210*/  FFMA R52, R71.reuse, R73, R52 ;  /* 0x0000004947347223 */ /* 0x040fe20000000034 */
[C---:B------:R-:W-:Y:S01]  /*8220*/  FFMA R53, R71.reuse, R72, R53 ;  /* 0x0000004847357223 */ /* 0x040fe20000000035 */
[C---:B------:R-:W-:Y:S01]  /*8230*/  FFMA R58, R71.reuse, R75, R58 ;  /* 0x0000004b473a7223 */ /* 0x040fe2000000003a */
[----:B------:R-:W-:Y:S01]  /*8240*/  FFMA R59, R71, R74, R59 ;  /* 0x0000004a473b7223 */ /* 0x000fe2000000003b */
[----:B------:R-:W-:Y:S01]  /*8250*/  SHF.L.U32 R72, R128, 0x10, RZ ;  /* 0x0000001080487819 */ /* 0x000fe200000006ff */
[----:B------:R-:W-:Y:S01]  /*8260*/  FMUL R56, R68, R60 ;  /* 0x0000003c44387220 */ /* 0x000fe20000400000 */
[----:B------:R-:W-:Y:S01]  /*8270*/  LOP3.LUT R74, R128, 0xffff0000, RZ, 0xc0, !PT ;  /* 0xffff0000804a7812 */ /* 0x000fe200078ec0ff */
[C---:B------:R-:W-:Y:S01]  /*8280*/  FMUL R57, R68.reuse, R61 ;  /* 0x0000003d44397220 */ /* 0x040fe20000400000 */
[----:B------:R-:W-:Y:S01]  /*8290*/  SHF.L.U32 R73, R129, 0x10, RZ ;  /* 0x0000001081497819 */ /* 0x000fe200000006ff */
[C---:B------:R-:W-:Y:S01]  /*82a0*/  FMUL R62, R68.reuse, R62 ;  /* 0x0000003e443e7220 */ /* 0x040fe20000400000 */
[----:B------:R-:W-:Y:S01]  /*82b0*/  F2FP.BF16.F32.PACK_AB R117, R47, R46 ;  /* 0x0000002e2f75723e */ /* 0x000fe200000010ff */
[----:B------:R-:W-:Y:S01]  /*82c0*/  FFMA R56, R71, R72, R56 ;  /* 0x0000004847387223 */ /* 0x000fe20000000038 */
[----:B------:R-:W-:Y:S01]  /*82d0*/  F2FP.BF16.F32.PACK_AB R118, R45, R44 ;  /* 0x0000002c2d76723e */ /* 0x000fe200000010ff */
[----:B------:R-:W-:Y:S01]  /*82e0*/  FFMA R57, R71, R74, R57 ;  /* 0x0000004a47397223 */ /* 0x000fe20000000039 */
[----:B------:R-:W-:Y:S01]  /*82f0*/  F2FP.BF16.F32.PACK_AB R119, R51, R50 ;  /* 0x000000323377723e */ /* 0x000fe200000010ff */
[----:B------:R-:W-:Y:S01]  /*8300*/  FFMA R62, R71, R73, R62 ;  /* 0x00000049473e7223 */ /* 0x000fe2000000003e */
[----:B------:R-:W-:Y:S01]  /*8310*/  LOP3.LUT R72, R129, 0xffff0000, RZ, 0xc0, !PT ;  /* 0xffff000081487812 */ /* 0x000fe200078ec0ff */
[----:B------:R-:W-:Y:S01]  /*8320*/  FMUL R63, R68, R63 ;  /* 0x0000003f443f7220 */ /* 0x000fe20000400000 */
[----:B------:R-:W-:Y:S01]  /*8330*/  SHF.L.U32 R73, R130, 0x10, RZ ;  /* 0x0000001082497819 */ /* 0x000fe200000006ff */
[----:B------:R1:W-:Y:S01]  /*8340*/  STS.128 [R160+0x400], R116 ;  /* 0x00040074a0007388 */ /* 0x0003e20000000c00 */
[----:B------:R-:W-:Y:S01]  /*8350*/  FMUL R60, R68, R64 ;  /* 0x00000040443c7220 */ /* 0x000fe20000400000 */
[----:B------:R-:W-:Y:S01]  /*8360*/  LOP3.LUT R74, R130, 0xffff0000, RZ, 0xc0, !PT ;  /* 0xffff0000824a7812 */ /* 0x000fe200078ec0ff */
[C---:B------:R-:W-:Y:S01]  /*8370*/  FMUL R61, R68.reuse, R65 ;  /* 0x00000041443d7220 */ /* 0x040fe20000400000 */
[----:B------:R-:W-:Y:S01]  /*8380*/  SHF.L.U32 R75, R131, 0x10, RZ ;  /* 0x00000010834b7819 */ /* 0x000fe200000006ff */
[C---:B------:R-:W-:Y:S01]  /*8390*/  FMUL R66, R68.reuse, R66 ;  /* 0x0000004244427220 */ /* 0x040fe20000400000 */
[----:B------:R-:W-:Y:S01]  /*83a0*/  FFMA R63, R71, R72, R63 ;  /* 0x00000048473f7223 */ /* 0x000fe2000000003f */
[----:B------:R-:W-:Y:S01]  /*83b0*/  FMUL R67, R68, R67 ;  /* 0x0000004344437220 */ /* 0x000fe20000400000 */
[----:B------:R-:W-:Y:S01]  /*83c0*/  F2FP.BF16.F32.PACK_AB R124, R49, R48 ;  /* 0x00000030317c723e */ /* 0x000fe200000010ff */
[----:B------:R-:W-:Y:S01]  /*83d0*/  FFMA R60, R71, R73, R60 ;  /* 0x00000049473c7223 */ /* 0x000fe2000000003c */
[----:B------:R-:W-:Y:S01]  /*83e0*/  F2FP.BF16.F32.PACK_AB R125, R55, R54 ;  /* 0x00000036377d723e */ /* 0x000fe200000010ff */
[----:B------:R-:W-:Y:S01]  /*83f0*/  FFMA R61, R71, R74, R61 ;  /* 0x0000004a473d7223 */ /* 0x000fe2000000003d */
[----:B------:R-:W-:Y:S01]  /*8400*/  F2FP.BF16.F32.PACK_AB R126, R53, R52 ;  /* 0x00000034357e723e */ /* 0x000fe200000010ff */
[----:B------:R-:W-:Y:S01]  /*8410*/  FFMA R66, R71, R75, R66 ;  /* 0x0000004b47427223 */ /* 0x000fe20000000042 */
[----:B------:R-:W-:Y:S01]  /*8420*/  F2FP.BF16.F32.PACK_AB R127, R59, R58 ;  /* 0x0000003a3b7f723e */ /* 0x000fe200000010ff */
[----:B------:R-:W-:Y:S01]  /*8430*/  FFMA R67, R71, R76, R67 ;  /* 0x0000004c47437223 */ /* 0x000fe20000000043 */
[----:B------:R-:W-:Y:S02]  /*8440*/  F2FP.BF16.F32.PACK_AB R56, R57, R56 ;  /* 0x000000383938723e */ /* 0x000fe400000010ff */
[----:B------:R-:W-:Y:S01]  /*8450*/  F2FP.BF16.F32.PACK_AB R57, R63, R62 ;  /* 0x0000003e3f39723e */ /* 0x000fe200000010ff */
[----:B------:R1:W-:Y:S01]  /*8460*/  STS.128 [R159+0x400], R124 ;  /* 0x0004007c9f007388 */ /* 0x0003e20000000c00 */
[----:B------:R-:W-:Y:S02]  /*8470*/  F2FP.BF16.F32.PACK_AB R58, R61, R60 ;  /* 0x0000003c3d3a723e */ /* 0x000fe400000010ff */
[----:B------:R-:W-:Y:S05]  /*8480*/  F2FP.BF16.F32.PACK_AB R59, R67, R66 ;  /* 0x00000042433b723e */ /* 0x000fea00000010ff */
[----:B------:R1:W-:Y:S01]  /*8490*/  STS.128 [R158+0x400], R56 ;  /* 0x000400389e007388 */ /* 0x0003e20000000c00 */
[----:B------:R-:W-:Y:S01]  /*84a0*/  @!PT LDS RZ, [RZ] ;  /* 0x00000000fffff984 */ /* 0x000fe20000000800 */
[----:B------:R-:W-:Y:S01]  /*84b0*/  @!PT LDS RZ, [RZ] ;  /* 0x00000000fffff984 */ /* 0x000fe20000000800 */
[----:B------:R-:W-:Y:S01]  /*84c0*/  @!PT LDS RZ, [RZ] ;  /* 0x00000000fffff984 */ /* 0x000fe20000000800 */
[----:B------:R-:W-:Y:S01]  /*84d0*/  @!PT LDS RZ, [RZ] ;  /* 0x00000000fffff984 */ /* 0x000fe20000000800 */
[----:B------:R3:W-:Y:S07]  /*84e0*/  MEMBAR.ALL.CTA ;  /* 0x0000000000007992 */ /* 0x0007ee0000008000 */
[----:B---3--:R-:W3:Y:S02]  /*84f0*/  FENCE.VIEW.ASYNC.S ;  /* 0x00000000000073c6 */ /* 0x008ee40000000000 */
[----:B---3--:R-:W-:Y:S06]  /*8500*/  BAR.SYNC.DEFER_BLOCKING 0x1, 0x80 ;  /* 0x0042000000007b1d */ /* 0x008fec0000010000 */
[----:B------:R-:W-:Y:S05]  /*8510*/  @P0 BRA `(.L_x_122) ;  /* 0x0000000000300947 */ /* 0x000fea0003800000 */
[----:B------:R-:W3:Y:S01]  /*8520*/  LDCU.64 UR6, c[0x0][0x348] ;  /* 0x00006900ff0677ac */ /* 0x000ee20008000a00 */
[----:B------:R-:W-:Y:S01]  /*8530*/  R2UR UR5, R70 ;  /* 0x00000000460572ca */ /* 0x000fe200000e0000 */
[----:B------:R-:W-:Y:S01]  /*8540*/  UIADD3 UR4, UPT, UPT, UR46, 0x400, URZ ;  /* 0x000004002e047890 */ /* 0x000fe2000fffe0ff */
[----:B------:R-:W-:Y:S05]  /*8550*/  UMOV UR51, UR36 ;  /* 0x0000002400337c82 */ /* 0x000fea0008000000 */
[----:B------:R-:W-:Y:S06]  /*8560*/  IMAD.U32 R144, RZ, RZ, UR4 ;  /* 0x00000004ff907e24 */ /* 0x000fec000f8e00ff */
[----:B------:R-:W-:Y:S01]  /*8570*/  UIADD3 UR49, UPT, UPT, UR53, UR5, URZ ;  /* 0x0000000535317290 */ /* 0x000fe2000fffe0ff */
[----:B------:R-:W-:Y:S01]  /*8580*/  R2UR UR48, R144 ;  /* 0x00000000903072ca */ /* 0x000fe200000e0000 */
[----:B---3--:R-:W-:Y:S04]  /*8590*/  UIADD3 UR4, UP0, UPT, UR6, 0xa80, URZ ;  /* 0x00000a8006047890 */ /* 0x008fe8000ff1e0ff */
[----:B------:R-:W-:Y:S09]  /*85a0*/  UIADD3.X UR5, UPT, UPT, URZ, UR7, URZ, UP0, !UPT ;  /* 0x00000007ff057290 */ /* 0x000ff200087fe4ff */
[----:B------:R3:W-:Y:S01]  /*85b0*/  UTMASTG.3D [UR48], [UR4] ;  /* 0x00000030040073b5 */ /* 0x0007e20008010000 */
[----:B------:R0:W-:Y:S01]  /*85c0*/  UTMACMDFLUSH ;  /* 0x00000000000079b7 */ /* 0x0001e20000000000 */
[----:B---3--:R-:W-:Y:S04]  /*85d0*/  DEPBAR.LE SB0, 0x1 ;  /* 0x000080400000791a */ /* 0x008fe80000000000 */
.L_x_122:
[----:B------:R-:W-:Y:S05]  /*85e0*/  BSYNC.RECONVERGENT B0 ;  /* 0x0000000000007941 */ /* 0x000fea0003800200 */
.L_x_121:
[----:B------:R-:W-:Y:S01]  /*85f0*/  BAR.SYNC.DEFER_BLOCKING 0x1, 0x80 ;  /* 0x0042000000007b1d */ /* 0x000fe20000010000 */
[----:B------:R-:W-:Y:S01]  /*8600*/  ISETP.NE.AND P1, PT, R157, RZ, PT ;  /* 0x000000ff9d00720c */ /* 0x000fe20003f25270 */
[----:B------:R-:W-:Y:S01]  /*8610*/  UISETP.NE.AND UP0, UPT, UR54, URZ, UPT ;  /* 0x000000ff3600728c */ /* 0x000fe2000bf05270 */
[----:B------:R-:W-:Y:S11]  /*8620*/  LEA R3, R77, UR46, 0x3 ;  /* 0x0000002e4d037c11 */ /* 0x000ff6000f8e18ff */
[----:B------:R-:W-:Y:S01]  /*8630*/  @P1 SHF.L.U32 R6, R149, 0x1f, RZ ;  /* 0x0000001f95061819 */ /* 0x000fe200000006ff */
[----:B------:R-:W-:Y:S06]  /*8640*/  BRA.U !UP0, `(.L_x_123) ;  /* 0x0000000108247547 */ /* 0x000fec000b800000 */
[----:B------:R-:W3:Y:S01]  /*8650*/  S2R R0, SR_CgaCtaId ;  /* 0x0000000000007919 */ /* 0x000ee20000008800 */
[----:B------:R-:W-:Y:S01]  /*8660*/  IMAD.U32 R4, RZ, RZ, UR52 ;  /* 0x00000034ff047e24 */ /* 0x000fe2000f8e00ff */
[----:B------:R-:W-:Y:S04]  /*8670*/  UIADD3 UR4, UPT, UPT, UR52, 0x1, URZ ;  /* 0x0000000134047890 */ /* 0x000fe8000fffe0ff */
[----:B------:R-:W-:Y:S01]  /*8680*/  @P1 LEA R4, R4, UR46, 0x3 ;  /* 0x0000002e04041c11 */ /* 0x000fe2000f8e18ff */
[----:B------:R-:W-:Y:S04]  /*8690*/  UISETP.NE.AND UP0, UPT, UR4, 0x4, UPT ;  /* 0x000000040400788c */ /* 0x000fe8000bf05270 */
[----:B------:R-:W-:Y:S01]  /*86a0*/  @P1 VIADD R5, R4, 0xa0 ;  /* 0x000000a004051836 */ /* 0x000fe20000000000 */
[----:B------:R-:W-:Y:S04]  /*86b0*/  USEL UR52, UR4, URZ, UP0 ;  /* 0x000000ff04347287 */ /* 0x000fe80008000000 */
[----:B---3--:R-:W-:Y:S04]  /*86c0*/  @P1 PRMT R0, R0, 0x654, R5 ;  /* 0x0000065400001816 */ /* 0x008fe80000000005 */
[----:B------:R3:W-:Y:S04]  /*86d0*/  @P1 SYNCS.ARRIVE.TRANS64.RED.A1T0 RZ, [R0+URZ], RZ ;  /* 0x000000ff00ff19a7 */ /* 0x0007e800081004ff */
.L_x_123:
[----:B------:R-:W4:Y:S01]  /*86e0*/  @P1 SYNCS.PHASECHK.TRANS64.TRYWAIT P0, [R3+URZ+0x80], R6 ;  /* 0x00008006030015a7 */ /* 0x000f2200080011ff */
[----:B------:R-:W-:Y:S01]  /*86f0*/  UISETP.NE.AND UP0, UPT, UR39, URZ, UPT ;  /* 0x000000ff2700728c */ /* 0x000fe2000bf05270 */
[----:B------:R-:W-:Y:S01]  /*8700*/  BSSY B1, `(.L_x_124) ;  /* 0x0000021000017945 */ /* 0x000fe20003800000 */
[----:B------:R-:W-:Y:S02]  /*8710*/  UMOV UR4, 0x80 ;  /* 0x0000008000047882 */ /* 0x000fe40000000000 */
[----:B------:R-:W-:Y:S01]  /*8720*/  USEL UR40, UR4, 0x40, !UP0 ;  /* 0x0000004004287887 */ /* 0x000fe2000c000000 */
[----:B----4-:R-:W-:Y:S01]  /*8730*/  @P1 SEL R79, RZ, 0x1, !P0 ;  /* 0x00000001ff4f1807 */ /* 0x010fe20004000000 */
[----:B------:R-:W-:Y:S10]  /*8740*/  @!P1 BRA `(.L_x_125) ;  /* 0x0000000000709947 */ /* 0x000ff40003800000 */
[----:B------:R-:W-:Y:S01]  /*8750*/  ISETP.NE.AND P1, PT, R93, RZ, PT ;  /* 0x000000ff5d00720c */ /* 0x000fe20003f25270 */
[----:B------:R-:W-:Y:S01]  /*8760*/  BSSY B0, `(.L_x_126) ;  /* 0x000000b000007945 */ /* 0x000fe20003800000 */
[----:B------:R-:W-:Y:S11]  /*8770*/  ISETP.NE.AND P0, PT, R79, RZ, PT ;  /* 0x000000ff4f00720c */ /* 0x000ff60003f05270 */
[----:B------:R-:W-:Y:S05]  /*8780*/  @P1 IMAD R6, R77, 0x4000, R164 ;  /* 0x000040004d061824 */ /* 0x000fea00078e02a4 */
[----:B------:R-:W-:Y:S04]  /*8790*/  @P1 IADD3 R9, PT, PT, R6, UR46, RZ ;  /* 0x0000002e06091c10 */ /* 0x000fe8000fffe0ff */
[----:B------:R-:W-:Y:S01]  /*87a0*/  @P1 IADD3 R7, PT, PT, R92, R9, RZ ;  /* 0x000000095c071210 */ /* 0x000fe20007ffe0ff */
[--C-:B------:R-:W-:Y:S02]  /*87b0*/  @P1 IMAD.IADD R5, R78, 0x1, R9.reuse ;  /* 0x000000014e051824 */ /* 0x100fe400078e0209 */
[----:B------:R-:W-:Y:S01]  /*87c0*/  @P1 IMAD.IADD R4, R94, 0x1, R9 ;  /* 0x000000015e041824 */ /* 0x000fe200078e0209 */
[----:B------:R-:W-:Y:S06]  /*87d0*/  @P0 BRA `(.L_x_127) ;  /* 0x00000000000c0947 */ /* 0x000fec0003800000 */
[----:B---3--:R-:W-:Y:S04]  /*87e0*/  SHF.L.U32 R0, R149, 0x1f, RZ ;  /* 0x0000001f95007819 */ /* 0x008fe800000006ff */
[----:B------:R-:W3:Y:S02]  /*87f0*/  SYNCS.PHASECHK.TRANS64.TRYWAIT P0, [R3+URZ+0x80], R0 ;  /* 0x00008000030075a7 */ /* 0x000ee400080011ff */
[----:B---3--:R-:W-:Y:S05]  /*8800*/  @!P0 BRA `(.L_x_128) ;  /* 0x0000004800e88947 */ /* 0x008fea0003800000 */
.L_x_127:
[----:B------:R-:W-:Y:S05]  /*8810*/  BSYNC B0 ;  /* 0x0000000000007941 */ /* 0x000fea0003800000 */
.L_x_126:
[----:B------:R-:W-:Y:S01]  /*8820*/  ISETP.NE.AND P0, PT, R93, RZ, PT ;  /* 0x000000ff5d00720c */ /* 0x000fe20003f05270 */
[----:B------:R-:W-:Y:S11]  /*8830*/  VIADD R77, R77, 0x1 ;  /* 0x000000014d4d7836 */ /* 0x000ff60000000000 */
[----:B------:R-:W-:Y:S01]  /*8840*/  @!UPT UIADD3 URZ, UPT, UPT, URZ, URZ, URZ ;  /* 0x000000fffffff290 */ /* 0x000fe2000fffe0ff */
[----:B------:R4:W1:Y:S01]  /*8850*/  @P0 LDS.128 R84, [R6+UR46+0x400] ;  /* 0x0004002e06540984 */ /* 0x0008620008000c00 */
[--C-:B---3--:R-:W-:Y:S01]  /*8860*/  @P0 IMAD.IADD R3, R92, 0x1, R5.reuse ;  /* 0x000000015c030824 */ /* 0x108fe200078e0205 */
[C---:B------:R-:W-:Y:S01]  /*8870*/  @P0 IADD3 R0, PT, PT, R94.reuse, R7, RZ ;  /* 0x000000075e000210 */ /* 0x040fe20007ffe0ff */
[C---:B------:R-:W-:Y:S01]  /*8880*/  @P0 IMAD.IADD R8, R94.reuse, 0x1, R5 ;  /* 0x000000015e080824 */ /* 0x040fe200078e0205 */
[----:B------:R4:W3:Y:S02]  /*8890*/  @P0 LDS.128 R80, [R4+0x400] ;  /* 0x0004000004500984 */ /* 0x0008e40000000c00 */
[----:B------:R-:W-:Y:S02]  /*88a0*/  @P0 IADD3 R9, PT, PT, R94, R3, RZ ;  /* 0x000000035e090210 */ /* 0x000fe40007ffe0ff */
[----:B------:R4:W1:Y:S04]  /*88b0*/  @P0 LDS.128 R88, [R7+0x400] ;  /* 0x0004000007580984 */ /* 0x0008680000000c00 */
[----:B------:R4:W1:Y:S04]  /*88c0*/  @P0 LDS.128 R96, [R0+0x400] ;  /* 0x0004000000600984 */ /* 0x0008680000000c00 */
[----:B------:R4:W1:Y:S04]  /*88d0*/  @P0 LDS.128 R104, [R5+0x400] ;  /* 0x0004000005680984 */ /* 0x0008680000000c00 */
[----:B------:R4:W1:Y:S04]  /*88e0*/  @P0 LDS.128 R112, [R8+0x400] ;  /* 0x0004000008700984 */ /* 0x0008680000000c00 */
[----:B------:R4:W1:Y:S04]  /*88f0*/  @P0 LDS.128 R120, [R3+0x400] ;  /* 0x0004000003780984 */ /* 0x0008680000000c00 */
[----:B------:R4:W1:Y:S02]  /*8900*/  @P0 LDS.128 R128, [R9+0x400] ;  /* 0x0004000009800984 */ /* 0x0008640000000c00 */
.L_x_125:
[----:B------:R-:W-:Y:S05]  /*8910*/  BSYNC B1 ;  /* 0x0000000000017941 */ /* 0x000fea0003800000 */
.L_x_124:
[----:B------:R-:W-:Y:S05]  /*8920*/  VIADD R50, R69, UR40 ;  /* 0x0000002845327c36 */ /* 0x000fea0008000000 */
[----:B----4-:R-:W-:Y:S04]  /*8930*/  SHF.R.U32.HI R3, RZ, 0x15, R50 ;  /* 0x00000015ff037819 */ /* 0x010fe80000011632 */
[----:B------:R-:W-:Y:S11]  /*8940*/  LOP3.LUT P0, RZ, R3, 0x3, R140, 0x48, !PT ;  /* 0x0000000303ff7812 */ /* 0x000ff6000780488c */
[----:B------:R-:W-:Y:S02]  /*8950*/  @!UPT UIADD3 URZ, UPT, UPT, URZ, URZ, URZ ;  /* 0x000000fffffff290 */ /* 0x000fe4000fffe0ff */
        /* <DEDUP_REMOVED lines=17> */
.L_x_129:
[----:B-1----:R-:W-:Y:S01]  /*8a70*/  SHF.L.U32 R70, R84, 0x10, RZ ;  /* 0x0000001054467819 */ /* 0x002fe200000006ff */
[----:B------:R-:W-:Y:S05]  /*8a80*/  WARPSYNC.ALL ;  /* 0x0000000000007948 */ /* 0x000fea0003800000 */
[----:B------:R-:W-:Y:S01]  /*8a90*/  R2UR UR4, R50 ;  /* 0x00000000320472ca */ /* 0x000fe200000e0000 */
[----:B------:R-:W1:Y:S01]  /*8aa0*/  S2R R165, SR_CgaCtaId ;  /* 0x0000000000a57919 */ /* 0x000e620000008800 */
[----:B------:R-:W-:Y:S01]  /*8ab0*/  LOP3.LUT R72, R84, 0xffff0000, RZ, 0xc0, !PT ;  /* 0xffff000054487812 */ /* 0x000fe200078ec0ff */
[----:B------:R-:W-:Y:S01]  /*8ac0*/  BSSY.RECONVERGENT B0, `(.L_x_130) ;  /* 0x0000102000007945 */ /* 0x000fe20003800200 */
[----:B------:R-:W-:Y:S02]  /*8ad0*/  SHF.L.U32 R73, R85, 0x10, RZ ;  /* 0x0000001055497819 */ /* 0x000fe400000006ff */
[----:B------:R-:W-:Y:S02]  /*8ae0*/  LOP3.LUT R74, R87, 0xffff0000, RZ, 0xc0, !PT ;  /* 0xffff0000574a7812 */ /* 0x000fe400078ec0ff */
[----:B------:R-:W-:Y:S02]  /*8af0*/  ISETP.NE.AND P6, PT, R157, RZ, PT ;  /* 0x000000ff9d00720c */ /* 0x000fe40003fc5270 */
[----:B------:R-:W-:Y:S02]  /*8b00*/  ISETP.NE.AND P0, PT, R152, RZ, PT ;  /* 0x000000ff9800720c */ /* 0x000fe40003f05270 */
[----:B------:R-:W-:Y:S01]  /*8b10*/  LEA R95, R77, UR46, 0x3 ;  /* 0x0000002e4d5f7c11 */ /* 0x000fe2000f8e18ff */
[----:B------:R-:W3:Y:S02]  /*8b20*/  LDTM.x64 R4, tmem[UR4] ;  /* 0x00000004000479ee */ /* 0x000ee40008340000 */
[C---:B---3--:R-:W-:Y:S01]  /*8b30*/  FMUL R0, R68.reuse, R4 ;  /* 0x0000000444007220 */ /* 0x048fe20000400000 */
[C---:B------:R-:W-:Y:S01]  /*8b40*/  FMUL R3, R68.reuse, R5 ;  /* 0x0000000544037220 */ /* 0x040fe20000400000 */
[C---:B------:R-:W-:Y:S01]  /*8b50*/  FMUL R6, R68.reuse, R6 ;  /* 0x0000000644067220 */ /* 0x040fe20000400000 */
[----:B------:R-:W-:Y:S01]  /*8b60*/  FMUL R7, R68, R7 ;  /* 0x0000000744077220 */ /* 0x000fe20000400000 */
[----:B------:R-:W-:Y:S01]  /*8b70*/  FFMA R0, R71, R70, R0 ;  /* 0x0000004647007223 */ /* 0x000fe20000000000 */
[----:B------:R-:W-:Y:S01]  /*8b80*/  LOP3.LUT R70, R85, 0xffff0000, RZ, 0xc0, !PT ;  /* 0xffff000055467812 */ /* 0x000fe200078ec0ff */
[----:B------:R-:W-:Y:S01]  /*8b90*/  FFMA R3, R71, R72, R3 ;  /* 0x0000004847037223 */ /* 0x000fe20000000003 */
[----:B------:R-:W-:Y:S01]  /*8ba0*/  SHF.L.U32 R72, R87, 0x10, RZ ;  /* 0x0000001057487819 */ /* 0x000fe200000006ff */
[C---:B------:R-:W-:Y:S01]  /*8bb0*/  FFMA R6, R71.reuse, R73, R6 ;  /* 0x0000004947067223 */ /* 0x040fe20000000006 */
[----:B------:R-:W-:Y:S01]  /*8bc0*/  SHF.L.U32 R73, R86, 0x10, RZ ;  /* 0x0000001056497819 */ /* 0x000fe200000006ff */
[----:B------:R-:W-:Y:S01]  /*8bd0*/  FFMA R7, R71, R70, R7 ;  /* 0x0000004647077223 */ /* 0x000fe20000000007 */
[----:B------:R-:W-:Y:S01]  /*8be0*/  F2FP.BF16.F32.PACK_AB R100, R3, R0 ;  /* 0x000000000364723e */ /* 0x000fe200000010ff */
[----:B------:R-:W-:Y:S01]  /*8bf0*/  FMUL R4, R68, R8 ;  /* 0x0000000844047220 */ /* 0x000fe20000400000 */
[----:B------:R-:W-:Y:S01]  /*8c00*/  LOP3.LUT R70, R86, 0xffff0000, RZ, 0xc0, !PT ;  /* 0xffff000056467812 */ /* 0x000fe200078ec0ff */
[C---:B------:R-:W-:Y:S01]  /*8c10*/  FMUL R0, R68.reuse, R9 ;  /* 0x0000000944007220 */ /* 0x040fe20000400000 */
[----:B------:R-:W-:Y:S01]  /*8c20*/  F2FP.BF16.F32.PACK_AB R101, R7, R6 ;  /* 0x000000060765723e */ /* 0x000fe200000010ff */
[----:B------:R-:W-:Y:S01]  /*8c30*/  FMUL R3, R68, R10 ;  /* 0x0000000a44037220 */ /* 0x000fe20000400000 */
[C---:B------:R-:W-:Y:S01]  /*8c40*/  FFMA R4, R71.reuse, R73, R4 ;  /* 0x0000004947047223 */ /* 0x040fe20000000004 */
[----:B------:R-:W-:Y:S01]  /*8c50*/  SHF.L.U32 R73, R82, 0x10, RZ ;  /* 0x0000001052497819 */ /* 0x000fe200000006ff */
[----:B------:R-:W-:Y:S01]  /*8c60*/  FMUL R5, R68, R11 ;  /* 0x0000000b44057220 */ /* 0x000fe20000400000 */
[C---:B------:R-:W-:Y:S01]  /*8c70*/  FFMA R0, R71.reuse, R70, R0 ;  /* 0x0000004647007223 */ /* 0x040fe20000000000 */
[C---:B------:R-:W-:Y:S01]  /*8c80*/  SHF.L.U32 R70, R80.reuse, 0x10, RZ ;  /* 0x0000001050467819 */ /* 0x040fe200000006ff */
[C---:B------:R-:W-:Y:S01]  /*8c90*/  FFMA R3, R71.reuse, R72, R3 ;  /* 0x0000004847037223 */ /* 0x040fe20000000003 */
[----:B------:R-:W-:Y:S01]  /*8ca0*/  LOP3.LUT R72, R80, 0xffff0000, RZ, 0xc0, !PT ;  /* 0xffff000050487812 */ /* 0x000fe200078ec0ff */
[----:B------:R-:W-:Y:S01]  /*8cb0*/  FMUL R6, R68, R12 ;  /* 0x0000000c44067220 */ /* 0x000fe20000400000 */
[----:B------:R-:W-:Y:S01]  /*8cc0*/  F2FP.BF16.F32.PACK_AB R102, R0, R4 ;  /* 0x000000040066723e */ /* 0x000fe200000010ff */
[C---:B------:R-:W-:Y:S01]  /*8cd0*/  FFMA R5, R71.reuse, R74, R5 ;  /* 0x0000004a47057223 */ /* 0x040fe20000000005 */
[C---:B------:R-:W-:Y:S01]  /*8ce0*/  FMUL R7, R68.reuse, R13 ;  /* 0x0000000d44077220 */ /* 0x040fe20000400000 */
[----:B------:R-:W-:Y:S01]  /*8cf0*/  FFMA R6, R71, R70, R6 ;  /* 0x0000004647067223 */ /* 0x000fe20000000006 */
[----:B------:R-:W-:Y:S01]  /*8d00*/  SHF.L.U32 R70, R81, 0x10, RZ ;  /* 0x0000001051467819 */ /* 0x000fe200000006ff */
[C---:B------:R-:W-:Y:S01]  /*8d10*/  FMUL R0, R68.reuse, R14 ;  /* 0x0000000e44007220 */ /* 0x040fe20000400000 */
[----:B------:R-:W-:Y:S01]  /*8d20*/  F2FP.BF16.F32.PACK_AB R103, R5, R3 ;  /* 0x000000030567723e */ /* 0x000fe200000010ff */
[----:B------:R-:W-:Y:S01]  /*8d30*/  FFMA R7, R71, R72, R7 ;  /* 0x0000004847077223 */ /* 0x000fe20000000007 */
[----:B------:R-:W-:Y:S01]  /*8d40*/  LOP3.LUT R72, R81, 0xffff0000, RZ, 0xc0, !PT ;  /* 0xffff000051487812 */ /* 0x000fe200078ec0ff */
[C---:B------:R-:W-:Y:S01]  /*8d50*/  FMUL R3, R68.reuse, R15 ;  /* 0x0000000f44037220 */ /* 0x040fe20000400000 */
[----:B------:R-:W-:Y:S01]  /*8d60*/  FMUL R4, R68, R16 ;  /* 0x0000001044047220 */ /* 0x000fe20000400000 */
[C---:B------:R-:W-:Y:S01]  /*8d70*/  FFMA R0, R71.reuse, R70, R0 ;  /* 0x0000004647007223 */ /* 0x040fe20000000000 */
[----:B------:R-:W-:Y:S01]  /*8d80*/  LOP3.LUT R70, R82, 0xffff0000, RZ, 0xc0, !PT ;  /* 0xffff000052467812 */ /* 0x000fe200078ec0ff */
[----:B------:R-:W-:Y:S01]  /*8d90*/  FFMA R3, R71, R72, R3 ;  /* 0x0000004847037223 */ /* 0x000fe20000000003 */
[----:B------:R-:W-:Y:S01]  /*8da0*/  F2FP.BF16.F32.PACK_AB R108, R7, R6 ;  /* 0x00000006076c723e */ /* 0x000fe200000010ff */
[----:B------:R-:W-:Y:S01]  /*8db0*/  FFMA R4, R71, R73, R4 ;  /* 0x0000004947047223 */ /* 0x000fe20000000004 */
[C---:B------:R-:W-:Y:S01]  /*8dc0*/  SHF.L.U32 R73, R83.reuse, 0x10, RZ ;  /* 0x0000001053497819 */ /* 0x040fe200000006ff */
[C---:B------:R-:W-:Y:S01]  /*8dd0*/  FMUL R5, R68.reuse, R17 ;  /* 0x0000001144057220 */ /* 0x040fe20000400000 */
[----:B------:R-:W-:Y:S01]  /*8de0*/  LOP3.LUT R72, R83, 0xffff0000, RZ, 0xc0, !PT ;  /* 0xffff000053487812 */ /* 0x000fe200078ec0ff */
[C---:B------:R-:W-:Y:S01]  /*8df0*/  FMUL R6, R68.reuse, R18 ;  /* 0x0000001244067220 */ /* 0x040fe20000400000 */
[----:B------:R-:W-:Y:S01]  /*8e00*/  F2FP.BF16.F32.PACK_AB R109, R3, R0 ;  /* 0x00000000036d723e */ /* 0x000fe200000010ff */
[----:B------:R-:W-:Y:S01]  /*8e10*/  FMUL R7, R68, R19 ;  /* 0x0000001344077220 */ /* 0x000fe20000400000 */
[C---:B------:R-:W-:Y:S01]  /*8e20*/  FFMA R5, R71.reuse, R70, R5 ;  /* 0x0000004647057223 */ /* 0x040fe20000000005 */
[C---:B------:R-:W-:Y:S01]  /*8e30*/  SHF.L.U32 R70, R88.reuse, 0x10, RZ ;  /* 0x0000001058467819 */ /* 0x040fe200000006ff */
[----:B------:R-:W-:Y:S01]  /*8e40*/  FFMA R6, R71, R73, R6 ;  /* 0x0000004947067223 */ /* 0x000fe20000000006 */
[----:B------:R-:W-:Y:S01]  /*8e50*/  SHF.L.U32 R73, R91, 0x10, RZ ;  /* 0x000000105b497819 */ /* 0x000fe200000006ff */
        /* <DEDUP_REMOVED lines=8> */
[----:B------:R-:W-:Y:S01]  /*8ee0*/  FFMA R3, R71, R72, R3 ;  /* 0x0000004847037223 */ /* 0x000fe20000000003 */
[----:B------:R-:W-:Y:S01]  /*8ef0*/  LOP3.LUT R72, R91, 0xffff0000, RZ, 0xc0, !PT ;  /* 0xffff00005b487812 */ /* 0x000fe200078ec0ff */
[C---:B------:R-:W-:Y:S01]  /*8f00*/  FMUL R4, R68.reuse, R22 ;  /* 0x0000001644047220 */ /* 0x040fe20000400000 */
[----:B------:R3:W-:Y:S01]  /*8f10*/  STS.128 [R164+UR46+0x4400], R100 ;  /* 0x00440064a4007988 */ /* 0x0007e20008000c2e */
[C---:B------:R-:W-:Y:S01]  /*8f20*/  FMUL R5, R68.reuse, R23 ;  /* 0x0000001744057220 */ /* 0x040fe20000400000 */
[----:B------:R-:W-:Y:S01]  /*8f30*/  F2FP.BF16.F32.PACK_AB R116, R3, R0 ;  /* 0x000000000374723e */ /* 0x000fe200000010ff */
[----:B------:R-:W-:Y:S01]  /*8f40*/  FFMA R4, R71, R70, R4 ;  /* 0x0000004647047223 */ /* 0x000fe20000000004 */
[----:B------:R-:W-:Y:S01]  /*8f50*/  LOP3.LUT R0, R89, 0xffff0000, RZ, 0xc0, !PT ;  /* 0xffff000059007812 */ /* 0x000fe200078ec0ff */
[----:B------:R-:W-:Y:S01]  /*8f60*/  FMUL R6, R68, R24 ;  /* 0x0000001844067220 */ /* 0x000fe20000400000 */
[----:B------:R-:W-:Y:S01]  /*8f70*/  SHF.L.U32 R3, R90, 0x10, RZ ;  /* 0x000000105a037819 */ /* 0x000fe200000006ff */
[----:B------:R-:W-:Y:S01]  /*8f80*/  FMUL R7, R68, R25 ;  /* 0x0000001944077220 */ /* 0x000fe20000400000 */
[----:B------:R-:W-:Y:S01]  /*8f90*/  LOP3.LUT R70, R90, 0xffff0000, RZ, 0xc0, !PT ;  /* 0xffff00005a467812 */ /* 0x000fe200078ec0ff */
        /* <DEDUP_REMOVED lines=21> */
[----:B------:R4:W-:Y:S01]  /*90f0*/  STS.128 [R163+0x4400], R108 ;  /* 0x0044006ca3007388 */ /* 0x0009e20000000c00 */
[----:B------:R-:W-:Y:S01]  /*9100*/  FFMA R11, R71, R70, R11 ;  /* 0x00000046470b7223 */ /* 0x000fe2000000000b */
[----:B------:R-:W-:Y:S01]  /*9110*/  LOP3.LUT R70, R99, 0xffff0000, RZ, 0xc0, !PT ;  /* 0xffff000063467812 */ /* 0x000fe200078ec0ff */
[C---:B------:R-:W-:Y:S01]  /*9120*/  FFMA R12, R71.reuse, R3, R12 ;  /* 0x00000003470c7223 */ /* 0x040fe2000000000c */
[C---:B------:R-:W-:Y:S01]  /*9130*/  SHF.L.U32 R3, R98.reuse, 0x10, RZ ;  /* 0x0000001062037819 */ /* 0x040fe200000006ff */
[----:B------:R-:W-:Y:S01]  /*9140*/  FFMA R13, R71, R0, R13 ;  /* 0x00000000470d7223 */ /* 0x000fe2000000000d */
[----:B------:R-:W-:Y:S01]  /*9150*/  LOP3.LUT R0, R98, 0xffff0000, RZ, 0xc0, !PT ;  /* 0xffff000062007812 */ /* 0x000fe200078ec0ff */
[C---:B------:R-:W-:Y:S01]  /*9160*/  FMUL R14, R68.reuse, R32 ;  /* 0x00000020440e7220 */ /* 0x040fe20000400000 */
[----:B---3--:R-:W-:Y:S01]  /*9170*/  F2FP.BF16.F32.PACK_AB R100, R11, R10 ;  /* 0x0000000a0b64723e */ /* 0x008fe200000010ff */
[C---:B------:R-:W-:Y:S01]  /*9180*/  FMUL R15, R68.reuse, R33 ;  /* 0x00000021440f7220 */ /* 0x040fe20000400000 */
[----:B------:R-:W-:Y:S01]  /*9190*/  F2FP.BF16.F32.PACK_AB R101, R13, R12 ;  /* 0x0000000c0d65723e */ /* 0x000fe200000010ff */
        /* <DEDUP_REMOVED lines=14> */
[----:B------:R-:W-:Y:S01]  /*9280*/  FMUL R20, R68, R38 ;  /* 0x0000002644147220 */ /* 0x000fe20000400000 */
[----:B------:R-:W-:Y:S01]  /*9290*/  FFMA R18, R71, R0, R18 ;  /* 0x0000000047127223 */ /* 0x000fe20000000012 */
[----:B------:R-:W-:Y:S01]  /*92a0*/  LOP3.LUT R0, R105, 0xffff0000, RZ, 0xc0, !PT ;  /* 0xffff000069007812 */ /* 0x000fe200078ec0ff */
[C---:B------:R-:W-:Y:S01]  /*92b0*/  FFMA R19, R71.reuse, R70, R19 ;  /* 0x0000004647137223 */ /* 0x040fe20000000013 */
[C---:B------:R-:W-:Y:S01]  /*92c0*/  LOP3.LUT R70, R106.reuse, 0xffff0000, RZ, 0xc0, !PT ;  /* 0xffff00006a467812 */ /* 0x040fe200078ec0ff */
[----:B------:R-:W-:Y:S01]  /*92d0*/  FFMA R20, R71, R3, R20 ;  /* 0x0000000347147223 */ /* 0x000fe20000000014 */
[----:B------:R-:W-:Y:S01]  /*92e0*/  SHF.L.U32 R3, R106, 0x10, RZ ;  /* 0x000000106a037819 */ /* 0x000fe200000006ff */
[C---:B------:R-:W-:Y:S01]  /*92f0*/  FMUL R21, R68.reuse, R39 ;  /* 0x0000002744157220 */ /* 0x040fe20000400000 */
[----:B----4-:R-:W-:Y:S01]  /*9300*/  F2FP.BF16.F32.PACK_AB R108, R19, R18 ;  /* 0x00000012136c723e */ /* 0x010fe200000010ff */
[C---:B------:R-:W-:Y:S01]  /*9310*/  FMUL R22, R68.reuse, R40 ;  /* 0x0000002844167220 */ /* 0x040fe20000400000 */
[----:B------:R-:W-:Y:S01]  /*9320*/  STS.128 [R162+0x4400], R116 ;  /* 0x00440074a2007388 */ /* 0x000fe20000000c00 */
[C---:B------:R-:W-:Y:S01]  /*9330*/  FMUL R23, R68.reuse, R41 ;  /* 0x0000002944177220 */ /* 0x040fe20000400000 */
[----:B------:R-:W-:Y:S01]  /*9340*/  FMUL R24, R68, R42 ;  /* 0x0000002a44187220 */ /* 0x000fe20000400000 */
[C---:B------:R-:W-:Y:S01]  /*9350*/  FFMA R21, R71.reuse, R0, R21 ;  /* 0x0000000047157223 */ /* 0x040fe20000000015 */
[----:B------:R-:W-:Y:S01]  /*9360*/  SHF.L.U32 R0, R112, 0x10, RZ ;  /* 0x0000001070007819 */ /* 0x000fe200000006ff */
[----:B------:R-:W-:Y:S01]  /*9370*/  FMUL R25, R68, R43 ;  /* 0x0000002b44197220 */ /* 0x000fe20000400000 */
[----:B------:R-:W-:Y:S01]  /*9380*/  FFMA R22, R71, R3, R22 ;  /* 0x0000000347167223 */ /* 0x000fe20000000016 */
[----:B------:R-:W-:Y:S01]  /*9390*/  SHF.L.U32 R3, R113, 0x10, RZ ;  /* 0x0000001071037819 */ /* 0x000fe200000006ff */
[----:B------:R-:W-:Y:S01]  /*93a0*/  FFMA R23, R71, R70, R23 ;  /* 0x0000004647177223 */ /* 0x000fe20000000017 */
[----:B------:R-:W-:Y:S01]  /*93b0*/  LOP3.LUT R70, R112, 0xffff0000, RZ, 0xc0, !PT ;  /* 0xffff000070467812 */ /* 0x000fe200078ec0ff */
[C---:B------:R-:W-:Y:S01]  /*93c0*/  FMUL R26, R68.reuse, R44 ;  /* 0x0000002c441a7220 */ /* 0x040fe20000400000 */
[----:B------:R-:W-:Y:S01]  /*93d0*/  F2FP.BF16.F32.PACK_AB R109, R21, R20 ;  /* 0x00000014156d723e */ /* 0x000fe200000010ff */
[----:B------:R-:W-:Y:S01]  /*93e0*/  FFMA R24, R71, R73, R24 ;  /* 0x0000004947187223 */ /* 0x000fe20000000018 */
[----:B------:R-:W-:Y:S01]  /*93f0*/  F2FP.BF16.F32.PACK_AB R110, R23, R22 ;  /* 0x00000016176e723e */ /* 0x000fe200000010ff */
[----:B------:R-:W-:Y:S01]  /*9400*/  FFMA R25, R71, R72, R25 ;  /* 0x0000004847197223 */ /* 0x000fe20000000019 */
[----:B------:R-:W-:Y:S01]  /*9410*/  SHF.L.U32 R73, R115, 0x10, RZ ;  /* 0x0000001073497819 */ /* 0x000fe200000006ff */
[C---:B------:R-:W-:Y:S01]  /*9420*/  FMUL R27, R68.reuse, R45 ;  /* 0x0000002d441b7220 */ /* 0x040fe20000400000 */
[----:B------:R-:W-:Y:S01]  /*9430*/  LOP3.LUT R72, R131, 0xffff0000, RZ, 0xc0, !PT ;  /* 0xffff000083487812 */ /* 0x000fe200078ec0ff */
[----:B------:R-:W-:Y:S01]  /*9440*/  FMUL R28, R68, R46 ;  /* 0x0000002e441c7220 */ /* 0x000fe20000400000 */
[----:B------:R-:W-:Y:S01]  /*9450*/  F2FP.BF16.F32.PACK_AB R111, R25, R24 ;  /* 0x00000018196f723e */ /* 0x000fe200000010ff */
[----:B------:R3:W-:Y:S01]  /*9460*/  STS.128 [R161+0x4400], R100 ;  /* 0x00440064a1007388 */ /* 0x0007e20000000c00 */
        /* <DEDUP_REMOVED lines=12> */
[----:B------:R4:W-:Y:S01]  /*9530*/  STS.128 [R147+0x4400], R108 ;  /* 0x0044006c93007388 */ /* 0x0009e20000000c00 */
[----:B------:R-:W-:Y:S01]  /*9540*/  FMUL R33, R68, R51 ;  /* 0x0000003344217220 */ /* 0x000fe20000400000 */
[C---:B------:R-:W-:Y:S01]  /*9550*/  FFMA R30, R71.reuse, R3, R30 ;  /* 0x00000003471e7223 */ /* 0x040fe2000000001e */
[C---:B------:R-:W-:Y:S01]  /*9560*/  SHF.L.U32 R3, R120.reuse, 0x10, RZ ;  /* 0x0000001078037819 */ /* 0x040fe200000006ff */
[C---:B------:R-:W-:Y:S01]  /*9570*/  FFMA R31, R71.reuse, R70, R31 ;  /* 0x00000046471f7223 */ /* 0x040fe2000000001f */
[----:B------:R-:W-:Y:S01]  /*9580*/  LOP3.LUT R70, R120, 0xffff0000, RZ, 0xc0, !PT ;  /* 0xffff000078467812 */ /* 0x000fe200078ec0ff */
[----:B------:R-:W-:Y:S01]  /*9590*/  FFMA R32, R71, R73, R32 ;  /* 0x0000004947207223 */ /* 0x000fe20000000020 */
        /* <DEDUP_REMOVED lines=9> */
[----:B------:R-:W-:Y:S01]  /*9630*/  FFMA R35, R71, R70, R35 ;  /* 0x0000004647237223 */ /* 0x000fe20000000023 */
[----:B------:R-:W-:Y:S01]  /*9640*/  LOP3.LUT R70, R123, 0xffff0000, RZ, 0xc0, !PT ;  /* 0xffff00007b467812 */ /* 0x000fe200078ec0ff */
[----:B------:R-:W-:Y:S01]  /*9650*/  FFMA R36, R71, R73, R36 ;  /* 0x0000004947247223 */ /* 0x000fe20000000024 */
[----:B------:R-:W-:Y:S01]  /*9660*/  SHF.L.U32 R73, R123, 0x10, RZ ;  /* 0x000000107b497819 */ /* 0x000fe200000006ff */
[----:B------:R-:W-:Y:S01]  /*9670*/  FFMA R37, R71, R0, R37 ;  /* 0x0000000047257223 */ /* 0x000fe20000000025 */
[----:B------:R-:W-:Y:S01]  /*9680*/  LOP3.LUT R0, R122, 0xffff0000, RZ, 0xc0, !PT ;  /* 0xffff00007a007812 */ /* 0x000fe200078ec0ff */
[C---:B------:R-:W-:Y:S01]  /*9690*/  FMUL R38, R68.reuse, R56 ;  /* 0x0000003844267220 */ /* 0x040fe20000400000 */
[----:B---3--:R-:W-:Y:S01]  /*96a0*/  F2FP.BF16.F32.PACK_AB R100, R27, R26 ;  /* 0x0000001a1b64723e */ /* 0x008fe200000010ff */
[C---:B------:R-:W-:Y:S01]  /*96b0*/  FMUL R39, R68.reuse, R57 ;  /* 0x0000003944277220 */ /* 0x040fe20000400000 */
[----:B------:R-:W-:Y:S01]  /*96c0*/  F2FP.BF16.F32.PACK_AB R101, R29, R28 ;  /* 0x0000001c1d65723e */ /* 0x000fe200000010ff */
[C---:B------:R-:W-:Y:S01]  /*96d0*/  FMUL R40, R68.reuse, R58 ;  /* 0x0000003a44287220 */ /* 0x040fe20000400000 */
[----:B------:R-:W-:Y:S01]  /*96e0*/  F2FP.BF16.F32.PACK_AB R102, R31, R30 ;  /* 0x0000001e1f66723e */ /* 0x000fe200000010ff */
[----:B------:R-:W-:Y:S01]  /*96f0*/  FMUL R41, R68, R59 ;  /* 0x0000003b44297220 */ /* 0x000fe20000400000 */
[----:B------:R-:W-:Y:S01]  /*9700*/  F2FP.BF16.F32.PACK_AB R103, R33, R32 ;  /* 0x000000202167723e */ /* 0x000fe200000010ff */
[----:B------:R-:W-:Y:S01]  /*9710*/  FFMA R38, R71, R3, R38 ;  /* 0x0000000347267223 */ /* 0x000fe20000000026 */
[----:B------:R-:W-:Y:S01]  /*9720*/  SHF.L.U32 R3, R129, 0x10, RZ ;  /* 0x0000001081037819 */ /* 0x000fe200000006ff */
[----:B------:R-:W-:Y:S01]  /*9730*/  FFMA R39, R71, R0, R39 ;  /* 0x0000000047277223 */ /* 0x000fe20000000027 */
[C---:B------:R-:W-:Y:S01]  /*9740*/  SHF.L.U32 R0, R128.reuse, 0x10, RZ ;  /* 0x0000001080007819 */ /* 0x040fe200000006ff */
[----:B------:R3:W-:Y:S01]  /*9750*/  STS.128 [R160+0x4400], R100 ;  /* 0x00440064a0007388 */ /* 0x0007e20000000c00 */
[----:B----4-:R-:W-:Y:S01]  /*9760*/  F2FP.BF16.F32.PACK_AB R108, R35, R34 ;  /* 0x00000022236c723e */ /* 0x010fe200000010ff */
[----:B------:R-:W-:Y:S01]  /*9770*/  FFMA R40, R71, R73, R40 ;  /* 0x0000004947287223 */ /* 0x000fe20000000028 */
[----:B------:R-:W-:Y:S01]  /*9780*/  SHF.L.U32 R73, R131, 0x10, RZ ;  /* 0x0000001083497819 */ /* 0x000fe200000006ff */
[----:B------:R-:W-:Y:S01]  /*9790*/  FFMA R41, R71, R70, R41 ;  /* 0x0000004647297223 */ /* 0x000fe20000000029 */
[----:B------:R-:W-:Y:S01]  /*97a0*/  LOP3.LUT R70, R128, 0xffff0000, RZ, 0xc0, !PT ;  /* 0xffff000080467812 */ /* 0x000fe200078ec0ff */
[C---:B------:R-:W-:Y:S01]  /*97b0*/  FMUL R42, R68.reuse, R60 ;  /* 0x0000003c442a7220 */ /* 0x040fe20000400000 */
[----:B------:R-:W-:Y:S01]  /*97c0*/  F2FP.BF16.F32.PACK_AB R109, R37, R36 ;  /* 0x00000024256d723e */ /* 0x000fe200000010ff */
[C---:B------:R-:W-:Y:S01]  /*97d0*/  FMUL R43, R68.reuse, R61 ;  /* 0x0000003d442b7220 */ /* 0x040fe20000400000 */
[C---:B------:R-:W-:Y:S01]  /*97e0*/  FMUL R44, R68.reuse, R62 ;  /* 0x0000003e442c7220 */ /* 0x040fe20000400000 */
[----:B------:R-:W-:Y:S01]  /*97f0*/  FFMA R42, R71, R0, R42 ;  /* 0x00000000472a7223 */ /* 0x000fe2000000002a */
[----:B------:R-:W-:Y:S01]  /*9800*/  LOP3.LUT R0, R129, 0xffff0000, RZ, 0xc0, !PT ;  /* 0xffff000081007812 */ /* 0x000fe200078ec0ff */
[C---:B------:R-:W-:Y:S01]  /*9810*/  FFMA R43, R71.reuse, R70, R43 ;  /* 0x00000046472b7223 */ /* 0x040fe2000000002b */
[C---:B------:R-:W-:Y:S01]  /*9820*/  FFMA R44, R71.reuse, R3, R44 ;  /* 0x00000003472c7223 */ /* 0x040fe2000000002c */
[----:B------:R-:W-:Y:S01]  /*9830*/  FMUL R45, R68, R63 ;  /* 0x0000003f442d7220 */ /* 0x000fe20000400000 */
[----:B------:R-:W-:Y:S01]  /*9840*/  SHF.L.U32 R3, R130, 0x10, RZ ;  /* 0x0000001082037819 */ /* 0x000fe200000006ff */
[----:B------:R-:W-:Y:S01]  /*9850*/  FMUL R46, R68, R64 ;  /* 0x00000040442e7220 */ /* 0x000fe20000400000 */
[----:B------:R-:W-:Y:S01]  /*9860*/  LOP3.LUT R70, R130, 0xffff0000, RZ, 0xc0, !PT ;  /* 0xffff000082467812 */ /* 0x000fe200078ec0ff */
[C---:B------:R-:W-:Y:S01]  /*9870*/  FMUL R47, R68.reuse, R65 ;  /* 0x00000041442f7220 */ /* 0x040fe20000400000 */
[C---:B------:R-:W-:Y:S01]  /*9880*/  FMUL R48, R68.reuse, R66 ;  /* 0x0000004244307220 */ /* 0x040fe20000400000 */
[----:B------:R-:W-:Y:S01]  /*9890*/  FFMA R45, R71, R0, R45 ;  /* 0x00000000472d7223 */ /* 0x000fe2000000002d */
[----:B------:R-:W-:Y:S01]  /*98a0*/  FMUL R49, R68, R67 ;  /* 0x0000004344317220 */ /* 0x000fe20000400000 */
[----:B------:R-:W-:Y:S01]  /*98b0*/  F2FP.BF16.F32.PACK_AB R110, R39, R38 ;  /* 0x00000026276e723e */ /* 0x000fe200000010ff */
[----:B------:R-:W-:Y:S01]  /*98c0*/  FFMA R46, R71, R3, R46 ;  /* 0x00000003472e7223 */ /* 0x000fe2000000002e */
[----:B------:R-:W-:Y:S01]  /*98d0*/  F2FP.BF16.F32.PACK_AB R111, R41, R40 ;  /* 0x00000028296f723e */ /* 0x000fe200000010ff */
[C---:B------:R-:W-:Y:S01]  /*98e0*/  FFMA R47, R71.reuse, R70, R47 ;  /* 0x00000046472f7223 */ /* 0x040fe2000000002f */
[C---:B------:R-:W-:Y:S01]  /*98f0*/  FFMA R48, R71.reuse, R73, R48 ;  /* 0x0000004947307223 */ /* 0x040fe20000000030 */
[----:B------:R-:W-:Y:S01]  /*9900*/  FFMA R49, R71, R72, R49 ;  /* 0x0000004847317223 */ /* 0x000fe20000000031 */
[----:B------:R-:W-:Y:S01]  /*9910*/  F2FP.BF16.F32.PACK_AB R72, R43, R42 ;  /* 0x0000002a2b48723e */ /* 0x000fe200000010ff */
[----:B------:R3:W-:Y:S01]  /*9920*/  STS.128 [R159+0x4400], R108 ;  /* 0x0044006c9f007388 */ /* 0x0007e20000000c00 */
[----:B------:R-:W-:Y:S02]  /*9930*/  F2FP.BF16.F32.PACK_AB R73, R45, R44 ;  /* 0x0000002c2d49723e */ /* 0x000fe400000010ff */
[----:B------:R-:W-:Y:S02]  /*9940*/  F2FP.BF16.F32.PACK_AB R74, R47, R46 ;  /* 0x0000002e2f4a723e */ /* 0x000fe400000010ff */
[----:B------:R-:W-:Y:S02]  /*9950*/  F2FP.BF16.F32.PACK_AB R75, R49, R48 ;  /* 0x00000030314b723e */ /* 0x000fe400000010ff */
[----:B------:R-:W-:Y:S02]  /*9960*/  MOV R0, UR52 ;  /* 0x0000003400007c02 */ /* 0x000fe40008000f00 */
[----:B------:R-:W-:Y:S01]  /*9970*/  @P6 SHF.L.U32 R70, R149, 0x1f, RZ ;  /* 0x0000001f95466819 */ /* 0x000fe200000006ff */
[----:B------:R3:W-:Y:S01]  /*9980*/  STS.128 [R158+0x4400], R72 ;  /* 0x004400489e007388 */ /* 0x0007e20000000c00 */
[----:B------:R-:W-:Y:S04]  /*9990*/  @P6 LEA R0, R0, UR46, 0x3 ;  /* 0x0000002e00006c11 */ /* 0x000fe8000f8e18ff */
[----:B------:R-:W-:Y:S01]  /*99a0*/  @P6 IADD3 R0, PT, PT, R0, 0xa0, RZ ;  /* 0x000000a000006810 */ /* 0x000fe20007ffe0ff */
[----:B------:R-:W-:Y:S01]  /*99b0*/  @!PT LDS RZ, [RZ] ;  /* 0x00000000fffff984 */ /* 0x000fe20000000800 */
[----:B------:R-:W-:Y:S01]  /*99c0*/  @!PT LDS RZ, [RZ] ;  /* 0x00000000fffff984 */ /* 0x000fe20000000800 */
[----:B------:R-:W-:Y:S01]  /*99d0*/  @!PT LDS RZ, [RZ] ;  /* 0x00000000fffff984 */ /* 0x000fe20000000800 */
[----:B------:R-:W-:Y:S01]  /*99e0*/  @!PT LDS RZ, [RZ] ;  /* 0x00000000fffff984 */ /* 0x000fe20000000800 */
[----:B------:R4:W-:Y:S06]  /*99f0*/  MEMBAR.ALL.CTA ;  /* 0x0000000000007992 */ /* 0x0009ec0000008000 */
[----:B----4-:R-:W4:Y:S01]  /*9a00*/  FENCE.VIEW.ASYNC.S ;  /* 0x00000000000073c6 */ /* 0x010f220000000000 */
[----:B-1----:R-:W-:Y:S01]  /*9a10*/  @P6 PRMT R0, R165, 0x654, R0 ;  /* 0x00000654a5006816 */ /* 0x002fe20000000000 */
[----:B----4-:R-:W-:Y:S06]  /*9a20*/  BAR.SYNC.DEFER_BLOCKING 0x1, 0x80 ;  /* 0x0042000000007b1d */ /* 0x010fec0000010000 */
[----:B------:R-:W-:Y:S05]  /*9a30*/  @P0 BRA `(.L_x_131) ;  /* 0x0000000000280947 */ /* 0x000fea0003800000 */
[----:B------:R-:W1:Y:S01]  /*9a40*/  LDCU.64 UR6, c[0x0][0x348] ;  /* 0x00006900ff0677ac */ /* 0x000e620008000a00 */
[----:B------:R-:W-:Y:S02]  /*9a50*/  UIADD3 UR9, UPT, UPT, UR53, UR40, URZ ;  /* 0x0000002835097290 */ /* 0x000fe4000fffe0ff */
[----:B------:R-:W-:Y:S01]  /*9a60*/  UIADD3 UR8, UPT, UPT, UR46, 0x4400, URZ ;  /* 0x000044002e087890 */ /* 0x000fe2000fffe0ff */
[----:B------:R-:W-:Y:S01]  /*9a70*/  UMOV UR10, UR50 ;  /* 0x00000032000a7c82 */ /* 0x000fe20008000000 */
[----:B------:R-:W-:Y:S01]  /*9a80*/  UMOV UR11, UR36 ;  /* 0x00000024000b7c82 */ /* 0x000fe20008000000 */
[----:B-1----:R-:W-:Y:S04]  /*9a90*/  UIADD3 UR4, UP0, UPT, UR6, 0xa80, URZ ;  /* 0x00000a8006047890 */ /* 0x002fe8000ff1e0ff */
[----:B------:R-:W-:Y:S09]  /*9aa0*/  UIADD3.X UR5, UPT, UPT, URZ, UR7, URZ, UP0, !UPT ;  /* 0x00000007ff057290 */ /* 0x000ff200087fe4ff */
[----:B------:R1:W-:Y:S01]  /*9ab0*/  UTMASTG.3D [UR8], [UR4] ;  /* 0x00000008040073b5 */ /* 0x0003e20008010000 */
[----:B------:R0:W-:Y:S01]  /*9ac0*/  UTMACMDFLUSH ;  /* 0x00000000000079b7 */ /* 0x0001e20000000000 */
[----:B-1----:R-:W-:Y:S04]  /*9ad0*/  DEPBAR.LE SB0, 0x1 ;  /* 0x000080400000791a */ /* 0x002fe80000000000 */
.L_x_131:
[----:B------:R-:W-:Y:S05]  /*9ae0*/  BSYNC.RECONVERGENT B0 ;  /* 0x0000000000007941 */ /* 0x000fea0003800200 */
.L_x_130:
[----:B------:R-:W-:Y:S01]  /*9af0*/  BAR.SYNC.DEFER_BLOCKING 0x1, 0x80 ;  /* 0x0042000000007b1d */ /* 0x000fe20000010000 */
[----:B------:R-:W-:Y:S02]  /*9b00*/  UIADD3 UR5, UPT, UPT, UR52, 0x1, URZ ;  /* 0x0000000134057890 */ /* 0x000fe4000fffe0ff */
[----:B------:R-:W-:Y:S02]  /*9b10*/  UISETP.NE.AND UP0, UPT, UR39, URZ, UPT ;  /* 0x000000ff2700728c */ /* 0x000fe4000bf05270 */
[----:B------:R-:W-:Y:S04]  /*9b20*/  UISETP.NE.AND UP1, UPT, UR5, 0x4, UPT ;  /* 0x000000040500788c */ /* 0x000fe8000bf25270 */
[----:B------:R-:W-:Y:S01]  /*9b30*/  USEL UR47, UR5, URZ, UP1 ;  /* 0x000000ff052f7287 */ /* 0x000fe20008800000 */
[----:B------:R1:W-:Y:S01]  /*9b40*/  @P6 SYNCS.ARRIVE.TRANS64.RED.A1T0 RZ, [R0+URZ], RZ ;  /* 0x000000ff00ff69a7 */ /* 0x0003e200081004ff */
[----:B------:R-:W-:Y:S01]  /*9b50*/  UMOV UR4, 0x40 ;  /* 0x0000004000047882 */ /* 0x000fe20000000000 */
[----:B------:R-:W-:Y:S01]  /*9b60*/  BSSY B1, `(.L_x_132) ;  /* 0x0000021000017945 */ /* 0x000fe20003800000 */
[----:B------:R-:W-:Y:S01]  /*9b70*/  USEL UR40, UR4, 0x80, !UP0 ;  /* 0x0000008004287887 */ /* 0x000fe2000c000000 */
[----:B------:R-:W4:Y:S02]  /*9b80*/  @P6 SYNCS.PHASECHK.TRANS64.TRYWAIT P0, [R95+URZ+0x80], R70 ;  /* 0x000080465f0065a7 */ /* 0x000f2400080011ff */
[----:B----4-:R-:W-:Y:S01]  /*9b90*/  @P6 SEL R79, RZ, 0x1, !P0 ;  /* 0x00000001ff4f6807 */ /* 0x010fe20004000000 */
[----:B-1----:R-:W-:Y:S08]  /*9ba0*/  @!P6 BRA `(.L_x_133) ;  /* 0x000000000070e947 */ /* 0x002ff00003800000 */
        /* <DEDUP_REMOVED lines=9> */
[----:B------:R-:W-:Y:S04]  /*9c40*/  SHF.L.U32 R6, R149, 0x1f, RZ ;  /* 0x0000001f95067819 */ /* 0x000fe800000006ff */
[----:B------:R-:W1:Y:S02]  /*9c50*/  SYNCS.PHASECHK.TRANS64.TRYWAIT P0, [R95+URZ+0x80], R6 ;  /* 0x000080065f0075a7 */ /* 0x000e6400080011ff */
[----:B-1----:R-:W-:Y:S05]  /*9c60*/  @!P0 BRA `(.L_x_136) ;  /* 0x0000003400e48947 */ /* 0x002fea0003800000 */
.L_x_135:
[----:B------:R-:W-:Y:S05]  /*9c70*/  BSYNC B0 ;  /* 0x0000000000007941 */ /* 0x000fea0003800000 */
.L_x_134:
[----:B------:R-:W-:Y:S01]  /*9c80*/  ISETP.NE.AND P0, PT, R93, RZ, PT ;  /* 0x000000ff5d00720c */ /* 0x000fe20003f05270 */
[----:B------:R-:W-:Y:S11]  /*9c90*/  VIADD R77, R77, 0x1 ;  /* 0x000000014d4d7836 */ /* 0x000ff60000000000 */
[----:B------:R-:W-:Y:S01]  /*9ca0*/  @!UPT UIADD3 URZ, UPT, UPT, URZ, URZ, URZ ;  /* 0x000000fffffff290 */ /* 0x000fe2000fffe0ff */
[----:B------:R4:W2:Y:S01]  /*9cb0*/  @P0 LDS.128 R84, [R4+UR46+0x400] ;  /* 0x0004002e04540984 */ /* 0x0008a20008000c00 */
[--C-:B------:R-:W-:Y:S01]  /*9cc0*/  @P0 IMAD.IADD R7, R92, 0x1, R3.reuse ;  /* 0x000000015c070824 */ /* 0x100fe200078e0203 */
[C---:B-1----:R-:W-:Y:S01]  /*9cd0*/  @P0 IADD3 R6, PT, PT, R94.reuse, R5, RZ ;  /* 0x000000055e060210 */ /* 0x042fe20007ffe0ff */
[C---:B------:R-:W-:Y:S01]  /*9ce0*/  @P0 IMAD.IADD R8, R94.reuse, 0x1, R3 ;  /* 0x000000015e080824 */ /* 0x040fe200078e0203 */
[----:B------:R4:W1:Y:S02]  /*9cf0*/  @P0 LDS.128 R80, [R0+0x400] ;  /* 0x0004000000500984 */ /* 0x0008640000000c00 */
[----:B------:R-:W-:Y:S02]  /*9d00*/  @P0 IADD3 R9, PT, PT, R94, R7, RZ ;  /* 0x000000075e090210 */ /* 0x000fe40007ffe0ff */
[----:B------:R4:W1:Y:S04]  /*9d10*/  @P0 LDS.128 R88, [R5+0x400] ;  /* 0x0004000005580984 */ /* 0x0008680000000c00 */
[----:B------:R4:W1:Y:S04]  /*9d20*/  @P0 LDS.128 R96, [R6+0x400] ;  /* 0x0004000006600984 */ /* 0x0008680000000c00 */
[----:B------:R4:W1:Y:S04]  /*9d30*/  @P0 LDS.128 R104, [R3+0x400] ;  /* 0x0004000003680984 */ /* 0x0008680000000c00 */
[----:B------:R4:W1:Y:S04]  /*9d40*/  @P0 LDS.128 R112, [R8+0x400] ;  /* 0x0004000008700984 */ /* 0x0008680000000c00 */
[----:B------:R4:W1:Y:S04]  /*9d50*/  @P0 LDS.128 R120, [R7+0x400] ;  /* 0x0004000007780984 */ /* 0x0008680000000c00 */
[----:B------:R4:W1:Y:S02]  /*9d60*/  @P0 LDS.128 R128, [R9+0x400] ;  /* 0x0004000009800984 */ /* 0x0008640000000c00 */
.L_x_133:
[----:B------:R-:W-:Y:S05]  /*9d70*/  BSYNC B1 ;  /* 0x0000000000017941 */ /* 0x000fea0003800000 */
.L_x_132:
        /* <DEDUP_REMOVED lines=21> */
.L_x_137:
[----:B--2---:R-:W-:Y:S01]  /*9ed0*/  SHF.L.U32 R70, R84, 0x10, RZ ;  /* 0x0000001054467819 */ /* 0x004fe200000006ff */
[----:B------:R-:W-:Y:S05]  /*9ee0*/  WARPSYNC.ALL ;  /* 0x0000000000007948 */ /* 0x000fea0003800000 */
[----:B------:R-:W-:Y:S01]  /*9ef0*/  R2UR UR4, R16 ;  /* 0x00000000100472ca */ /* 0x000fe200000e0000 */
[----:B------:R-:W-:Y:S01]  /*9f00*/  BSSY.RECONVERGENT B0, `(.L_x_138) ;  /* 0x0000103000007945 */ /* 0x000fe20003800200 */
[----:B---3--:R-:W-:Y:S02]  /*9f10*/  LOP3.LUT R72, R87, 0xffff0000, RZ, 0xc0, !PT ;  /* 0xffff000057487812 */ /* 0x008fe400078ec0ff */
[----:B------:R-:W-:Y:S02]  /*9f20*/  ISETP.NE.AND P6, PT, R157, RZ, PT ;  /* 0x000000ff9d00720c */ /* 0x000fe40003fc5270 */
[----:B------:R-:W-:Y:S07]  /*9f30*/  ISETP.NE.AND P0, PT, R152, RZ, PT ;  /* 0x000000ff9800720c */ /* 0x000fee0003f05270 */
[----:B------:R-:W2:Y:S02]  /*9f40*/  LDTM.x64 R4, tmem[UR4] ;  /* 0x00000004000479ee */ /* 0x000ea40008340000 */
[----:B--2---:R-:W-:Y:S01]  /*9f50*/  FMUL R0, R68, R4 ;  /* 0x0000000444007220 */ /* 0x004fe20000400000 */
[----:B------:R-:W-:Y:S01]  /*9f60*/  LOP3.LUT R4, R84, 0xffff0000, RZ, 0xc0, !PT ;  /* 0xffff000054047812 */ /* 0x000fe200078ec0ff */
[C---:B------:R-:W-:Y:S01]  /*9f70*/  FMUL R3, R68.reuse, R5 ;  /* 0x0000000544037220 */ /* 0x040fe20000400000 */
[----:B------:R-:W-:Y:S01]  /*9f80*/  SHF.L.U32 R5, R85, 0x10, RZ ;  /* 0x0000001055057819 */ /* 0x000fe200000006ff */
[----:B------:R-:W-:Y:S01]  /*9f90*/  FFMA R0, R71, R70, R0 ;  /* 0x0000004647007223 */ /* 0x000fe20000000000 */
[----:B------:R-:W-:Y:S01]  /*9fa0*/  LOP3.LUT R70, R85, 0xffff0000, RZ, 0xc0, !PT ;  /* 0xffff000055467812 */ /* 0x000fe200078ec0ff */
[C---:B------:R-:W-:Y:S01]  /*9fb0*/  FMUL R6, R68.reuse, R6 ;  /* 0x0000000644067220 */ /* 0x040fe20000400000 */
[C---:B------:R-:W-:Y:S01]  /*9fc0*/  FFMA R3, R71.reuse, R4, R3 ;  /* 0x0000000447037223 */ /* 0x040fe20000000003 */
[C---:B------:R-:W-:Y:S01]  /*9fd0*/  FMUL R7, R68.reuse, R7 ;  /* 0x0000000744077220 */ /* 0x040fe20000400000 */
[----:B------:R-:W-:Y:S01]  /*9fe0*/  FMUL R4, R68, R8 ;  /* 0x0000000844047220 */ /* 0x000fe20000400000 */
[C---:B------:R-:W-:Y:S01]  /*9ff0*/  LOP3.LUT R8, R86.reuse, 0xffff0000, RZ, 0xc0, !PT ;  /* 0xffff000056087812 */ /* 0x040fe200078ec0ff */
[C---:B------:R-:W-:Y:S01]  /*a000*/  FFMA R6, R71.reuse, R5, R6 ;  /* 0x0000000547067223 */ /* 0x040fe20000000006 */
[----:B------:R-:W-:Y:S01]  /*a010*/  SHF.L.U32 R5, R86, 0x10, RZ ;  /* 0x0000001056057819 */ /* 0x000fe200000006ff */
[----:B------:R-:W-:Y:S01]  /*a020*/  FFMA R7, R71, R70, R7 ;  /* 0x0000004647077223 */ /* 0x000fe20000000007 */
[----:B------:R-:W-:Y:S01]  /*a030*/  F2FP.BF16.F32.PACK_AB R100, R3, R0 ;  /* 0x000000000364723e */ /* 0x000fe200000010ff */
[----:B------:R-:W-:Y:S01]  /*a040*/  FMUL R0, R68, R9 ;  /* 0x0000000944007220 */ /* 0x000fe20000400000 */
[----:B------:R-:W-:Y:S01]  /*a050*/  SHF.L.U32 R70, R87, 0x10, RZ ;  /* 0x0000001057467819 */ /* 0x000fe200000006ff */
[----:B------:R-:W-:Y:S01]  /*a060*/  FFMA R4, R71, R5, R4 ;  /* 0x0000000547047223 */ /* 0x000fe20000000004 */
[----:B------:R-:W-:Y:S01]  /*a070*/  F2FP.BF16.F32.PACK_AB R101, R7, R6 ;  /* 0x000000060765723e */ /* 0x000fe200000010ff */
[C---:B------:R-:W-:Y:S01]  /*a080*/  FFMA R0, R71.reuse, R8, R0 ;  /* 0x0000000847007223 */ /* 0x040fe20000000000 */
[----:B-1----:R-:W-:Y:S01]  /*a090*/  SHF.L.U32 R8, R80, 0x10, RZ ;  /* 0x0000001050087819 */ /* 0x002fe200000006ff */
[----:B------:R-:W-:Y:S01]  /*a0a0*/  FMUL R3, R68, R10 ;  /* 0x0000000a44037220 */ /* 0x000fe20000400000 */
[----:B------:R-:W-:Y:S01]  /*a0b0*/  LOP3.LUT R10, R80, 0xffff0000, RZ, 0xc0, !PT ;  /* 0xffff0000500a7812 */ /* 0x000fe200078ec0ff */
[----:B------:R-:W-:Y:S01]  /*a0c0*/  FMUL R5, R68, R11 ;  /* 0x0000000b44057220 */ /* 0x000fe20000400000 */
[----:B------:R-:W-:Y:S01]  /*a0d0*/  F2FP.BF16.F32.PACK_AB R102, R0, R4 ;  /* 0x000000040066723e */ /* 0x000fe200000010ff */
[C---:B------:R-:W-:Y:S01]  /*a0e0*/  FMUL R6, R68.reuse, R12 ;  /* 0x0000000c44067220 */ /* 0x040fe20000400000 */
[C---:B------:R-:W-:Y:S01]  /*a0f0*/  FMUL R7, R68.reuse, R13 ;  /* 0x0000000d44077220 */ /* 0x040fe20000400000 */
[----:B------:R-:W-:Y:S01]  /*a100*/  FFMA R3, R71, R70, R3 ;  /* 0x0000004647037223 */ /* 0x000fe20000000003 */
[----:B------:R-:W-:Y:S01]  /*a110*/  SHF.L.U32 R70, R81, 0x10, RZ ;  /* 0x0000001051467819 */ /* 0x000fe200000006ff */
[C---:B------:R-:W-:Y:S01]  /*a120*/  FFMA R5, R71.reuse, R72, R5 ;  /* 0x0000004847057223 */ /* 0x040fe20000000005 */
[C---:B------:R-:W-:Y:S01]  /*a130*/  FFMA R6, R71.reuse, R8, R6 ;  /* 0x0000000847067223 */ /* 0x040fe20000000006 */
[C---:B------:R-:W-:Y:S01]  /*a140*/  FMUL R0, R68.reuse, R14 ;  /* 0x0000000e44007220 */ /* 0x040fe20000400000 */
[----:B------:R-:W-:Y:S01]  /*a150*/  FFMA R7, R71, R10, R7 ;  /* 0x0000000a47077223 */ /* 0x000fe20000000007 */
[C---:B------:R-:W-:Y:S01]  /*a160*/  FMUL R14, R68.reuse, R24 ;  /* 0x00000018440e7220 */ /* 0x040fe20000400000 */
[----:B------:R-:W-:Y:S01]  /*a170*/  F2FP.BF16.F32.PACK_AB R103, R5, R3 ;  /* 0x000000030567723e */ /* 0x000fe200000010ff */
[C---:B------:R-:W-:Y:S01]  /*a180*/  FMUL R24, R68.reuse, R34 ;  /* 0x0000002244187220 */ /* 0x040fe20000400000 */
[C---:B------:R-:W-:Y:S01]  /*a190*/  FMUL R34, R68.reuse, R44 ;  /* 0x0000002c44227220 */ /* 0x040fe20000400000 */
[C---:B------:R-:W-:Y:S01]  /*a1a0*/  FMUL R44, R68.reuse, R54 ;  /* 0x00000036442c7220 */ /* 0x040fe20000400000 */
[C---:B------:R-:W-:Y:S01]  /*a1b0*/  FMUL R54, R68.reuse, R64 ;  /* 0x0000004044367220 */ /* 0x040fe20000400000 */
[----:B------:R-:W-:Y:S01]  /*a1c0*/  F2FP.BF16.F32.PACK_AB R64, R7, R6 ;  /* 0x000000060740723e */ /* 0x000fe200000010ff */
[----:B------:R-:W-:Y:S01]  /*a1d0*/  STS.128 [R164+UR46+0x8400], R100 ;  /* 0x00840064a4007988 */ /* 0x000fe20008000c2e */
[----:B------:R-:W-:Y:S01]  /*a1e0*/  LOP3.LUT R6, R81, 0xffff0000, RZ, 0xc0, !PT ;  /* 0xffff000051067812 */ /* 0x000fe200078ec0ff */
[----:B------:R-:W-:Y:S01]  /*a1f0*/  FMUL R3, R68, R15 ;  /* 0x0000000f44037220 */ /* 0x000fe20000400000 */
[----:B------:R-:W-:Y:S01]  /*a200*/  SHF.L.U32 R7, R82, 0x10, RZ ;  /* 0x0000001052077819 */ /* 0x000fe200000006ff */
[C---:B------:R-:W-:Y:S01]  /*a210*/  FMUL R8, R68.reuse, R18 ;  /* 0x0000001244087220 */ /* 0x040fe20000400000 */
[C---:B------:R-:W-:Y:S01]  /*a220*/  FFMA R0, R71.reuse, R70, R0 ;  /* 0x0000004647007223 */ /* 0x040fe20000000000 */
[C---:B------:R-:W-:Y:S01]  /*a230*/  FMUL R9, R68.reuse, R19 ;  /* 0x0000001344097220 */ /* 0x040fe20000400000 */
[----:B------:R-:W-:Y:S01]  /*a240*/  FMUL R18, R68, R28 ;  /* 0x0000001c44127220 */ /* 0x000fe20000400000 */
[----:B------:R-:W-:Y:S01]  /*a250*/  FFMA R3, R71, R6, R3 ;  /* 0x0000000647037223 */ /* 0x000fe20000000003 */
[----:B------:R-:W-:Y:S01]  /*a260*/  LOP3.LUT R6, R88, 0xffff0000, RZ, 0xc0, !PT ;  /* 0xffff000058067812 */ /* 0x000fe200078ec0ff */
[C---:B------:R-:W-:Y:S01]  /*a270*/  FMUL R10, R68.reuse, R20 ;  /* 0x00000014440a7220 */ /* 0x040fe20000400000 */
        /* <DEDUP_REMOVED lines=10> */
[----:B------:R-:W-:Y:S01]  /*a320*/  FMUL R48, R68, R58 ;  /* 0x0000003a44307220 */ /* 0x000fe20000400000 */
[----:B------:R-:W-:Y:S01]  /*a330*/  LOP3.LUT R58, R82, 0xffff0000, RZ, 0xc0, !PT ;  /* 0xffff0000523a7812 */ /* 0x000fe200078ec0ff */
[C---:B------:R-:W-:Y:S01]  /*a340*/  FMUL R4, R68.reuse, R16 ;  /* 0x0000001044047220 */ /* 0x040fe20000400000 */
[C---:B------:R-:W-:Y:S01]  /*a350*/  FMUL R40, R68.reuse, R50 ;  /* 0x0000003244287220 */ /* 0x040fe20000400000 */
[C---:B------:R-:W-:Y:S01]  /*a360*/  FMUL R45, R68.reuse, R55 ;  /* 0x00000037442d7220 */ /* 0x040fe20000400000 */
[C---:B------:R-:W-:Y:S01]  /*a370*/  FMUL R49, R68.reuse, R59 ;  /* 0x0000003b44317220 */ /* 0x040fe20000400000 */
[----:B------:R-:W-:Y:S01]  /*a380*/  SHF.L.U32 R59, R83, 0x10, RZ ;  /* 0x00000010533b7819 */ /* 0x000fe200000006ff */
[C---:B------:R-:W-:Y:S01]  /*a390*/  FMUL R55, R68.reuse, R65 ;  /* 0x0000004144377220 */ /* 0x040fe20000400000 */
[----:B------:R-:W-:Y:S01]  /*a3a0*/  F2FP.BF16.F32.PACK_AB R65, R3, R0 ;  /* 0x000000000341723e */ /* 0x000fe200000010ff */
[----:B------:R-:W-:Y:S01]  /*a3b0*/  FMUL R5, R68, R17 ;  /* 0x0000001144057220 */ /* 0x000fe20000400000 */
[----:B------:R-:W-:Y:S01]  /*a3c0*/  SHF.L.U32 R0, R88, 0x10, RZ ;  /* 0x0000001058007819 */ /* 0x000fe200000006ff */
[C---:B------:R-:W-:Y:S01]  /*a3d0*/  FMUL R50, R68.reuse, R60 ;  /* 0x0000003c44327220 */ /* 0x040fe20000400000 */
[----:B------:R-:W-:Y:S01]  /*a3e0*/  LOP3.LUT R60, R83, 0xffff0000, RZ, 0xc0, !PT ;  /* 0xffff0000533c7812 */ /* 0x000fe200078ec0ff */
[----:B------:R-:W-:Y:S01]  /*a3f0*/  FFMA R4, R71, R7, R4 ;  /* 0x0000000747047223 */ /* 0x000fe20000000004 */
[----:B------:R-:W-:Y:S01]  /*a400*/  SHF.L.U32 R3, R89, 0x10, RZ ;  /* 0x0000001059037819 */ /* 0x000fe200000006ff */
[C---:B------:R-:W-:Y:S01]  /*a410*/  FFMA R5, R71.reuse, R58, R5 ;  /* 0x0000003a47057223 */ /* 0x040fe20000000005 */
[C---:B------:R-:W-:Y:S01]  /*a420*/  FFMA R8, R71.reuse, R59, R8 ;  /* 0x0000003b47087223 */ /* 0x040fe20000000008 */
[C---:B------:R-:W-:Y:S01]  /*a430*/  FFMA R9, R71.reuse, R60, R9 ;  /* 0x0000003c47097223 */ /* 0x040fe20000000009 */
[----:B------:R-:W-:Y:S01]  /*a440*/  FFMA R10, R71, R0, R10 ;  /* 0x00000000470a7223 */ /* 0x000fe2000000000a */
[----:B------:R-:W-:Y:S01]  /*a450*/  LOP3.LUT R0, R89, 0xffff0000, RZ, 0xc0, !PT ;  /* 0xffff000059007812 */ /* 0x000fe200078ec0ff */
[C---:B------:R-:W-:Y:S01]  /*a460*/  FMUL R11, R68.reuse, R21 ;  /* 0x00000015440b7220 */ /* 0x040fe20000400000 */
[C---:B------:R-:W-:Y:S01]  /*a470*/  FMUL R12, R68.reuse, R22 ;  /* 0x00000016440c7220 */ /* 0x040fe20000400000 */
[C---:B------:R-:W-:Y:S01]  /*a480*/  FMUL R13, R68.reuse, R23 ;  /* 0x00000017440d7220 */ /* 0x040fe20000400000 */
[C---:B------:R-:W-:Y:S01]  /*a490*/  FMUL R16, R68.reuse, R26 ;  /* 0x0000001a44107220 */ /* 0x040fe20000400000 */
[C---:B------:R-:W-:Y:S01]  /*a4a0*/  FMUL R26, R68.reuse, R36 ;  /* 0x00000024441a7220 */ /* 0x040fe20000400000 */
[----:B------:R-:W-:Y:S01]  /*a4b0*/  FFMA R11, R71, R6, R11 ;  /* 0x00000006470b7223 */ /* 0x000fe2000000000b */
[----:B------:R-:W-:Y:S01]  /*a4c0*/  LOP3.LUT R6, R99, 0xffff0000, RZ, 0xc0, !PT ;  /* 0xffff000063067812 */ /* 0x000fe200078ec0ff */
[----:B------:R-:W-:Y:S01]  /*a4d0*/  FMUL R36, R68, R46 ;  /* 0x0000002e44247220 */ /* 0x000fe20000400000 */
[----:B------:R-:W-:Y:S01]  /*a4e0*/  FFMA R12, R71, R3, R12 ;  /* 0x00000003470c7223 */ /* 0x000fe2000000000c */
[----:B------:R-:W-:Y:S01]  /*a4f0*/  SHF.L.U32 R3, R90, 0x10, RZ ;  /* 0x000000105a037819 */ /* 0x000fe200000006ff */
[C---:B------:R-:W-:Y:S01]  /*a500*/  FMUL R46, R68.reuse, R56 ;  /* 0x00000038442e7220 */ /* 0x040fe20000400000 */
[----:B------:R-:W-:Y:S01]  /*a510*/  FMUL R56, R68, R66 ;  /* 0x0000004244387220 */ /* 0x000fe20000400000 */
[----:B------:R-:W-:Y:S01]  /*a520*/  F2FP.BF16.F32.PACK_AB R66, R5, R4 ;  /* 0x000000040542723e */ /* 0x000fe200000010ff */
[C---:B------:R-:W-:Y:S01]  /*a530*/  FFMA R13, R71.reuse, R0, R13 ;  /* 0x00000000470d7223 */ /* 0x040fe2000000000d */
[----:B------:R-:W-:Y:S01]  /*a540*/  LOP3.LUT R0, R90, 0xffff0000, RZ, 0xc0, !PT ;  /* 0xffff00005a007812 */ /* 0x000fe200078ec0ff */
[----:B------:R-:W-:Y:S01]  /*a550*/  FFMA R14, R71, R3, R14 ;  /* 0x00000003470e7223 */ /* 0x000fe2000000000e */
[C---:B------:R-:W-:Y:S01]  /*a560*/  SHF.L.U32 R5, R91.reuse, 0x10, RZ ;  /* 0x000000105b057819 */ /* 0x040fe200000006ff */
[----:B------:R-:W-:Y:S01]  /*a570*/  FMUL R17, R68, R27 ;  /* 0x0000001b44117220 */ /* 0x000fe20000400000 */
[----:B------:R-:W-:Y:S01]  /*a580*/  LOP3.LUT R4, R91, 0xffff0000, RZ, 0xc0, !PT ;  /* 0xffff00005b047812 */ /* 0x000fe200078ec0ff */
[C---:B------:R-:W-:Y:S01]  /*a590*/  FFMA R15, R71.reuse, R0, R15 ;  /* 0x00000000470f7223 */ /* 0x040fe2000000000f */
[C---:B------:R-:W-:Y:S01]  /*a5a0*/  SHF.L.U32 R0, R96.reuse, 0x10, RZ ;  /* 0x0000001060007819 */ /* 0x040fe200000006ff */
[----:B------:R-:W-:Y:S01]  /*a5b0*/  FFMA R16, R71, R5, R16 ;  /* 0x0000000547107223 */ /* 0x000fe20000000010 */
[----:B------:R-:W-:Y:S01]  /*a5c0*/  SHF.L.U32 R3, R97, 0x10, RZ ;  /* 0x0000001061037819 */ /* 0x000fe200000006ff */
[----:B------:R-:W-:Y:S01]  /*a5d0*/  FFMA R17, R71, R4, R17 ;  /* 0x0000000447117223 */ /* 0x000fe20000000011 */
[----:B------:R-:W-:Y:S01]  /*a5e0*/  LOP3.LUT R4, R96, 0xffff0000, RZ, 0xc0, !PT ;  /* 0xffff000060047812 */ /* 0x000fe200078ec0ff */
[C---:B------:R-:W-:Y:S01]  /*a5f0*/  FMUL R27, R68.reuse, R37 ;  /* 0x00000025441b7220 */ /* 0x040fe20000400000 */
[----:B------:R-:W-:Y:S01]  /*a600*/  SHF.L.U32 R5, R99, 0x10, RZ ;  /* 0x0000001063057819 */ /* 0x000fe200000006ff */
[C---:B------:R-:W-:Y:S01]  /*a610*/  FMUL R37, R68.reuse, R47 ;  /* 0x0000002f44257220 */ /* 0x040fe20000400000 */
[C---:B------:R-:W-:Y:S01]  /*a620*/  FMUL R47, R68.reuse, R57 ;  /* 0x00000039442f7220 */ /* 0x040fe20000400000 */
[----:B------:R-:W-:Y:S01]  /*a630*/  FMUL R57, R68, R67 ;  /* 0x0000004344397220 */ /* 0x000fe20000400000 */
[----:B------:R-:W-:Y:S01]  /*a640*/  F2FP.BF16.F32.PACK_AB R67, R9, R8 ;  /* 0x000000080943723e */ /* 0x000fe200000010ff */
[----:B------:R-:W-:Y:S01]  /*a650*/  FFMA R18, R71, R0, R18 ;  /* 0x0000000047127223 */ /* 0x000fe20000000012 */
[----:B------:R-:W-:Y:S01]  /*a660*/  LOP3.LUT R0, R97, 0xffff0000, RZ, 0xc0, !PT ;  /* 0xffff000061007812 */ /* 0x000fe200078ec0ff */
[C---:B------:R-:W-:Y:S01]  /*a670*/  FFMA R19, R71.reuse, R4, R19 ;  /* 0x0000000447137223 */ /* 0x040fe20000000013 */
[C---:B------:R-:W-:Y:S01]  /*a680*/  LOP3.LUT R4, R98.reuse, 0xffff0000, RZ, 0xc0, !PT ;  /* 0xffff000062047812 */ /* 0x040fe200078ec0ff */
[----:B------:R-:W-:Y:S01]  /*a690*/  FFMA R20, R71, R3, R20 ;  /* 0x0000000347147223 */ /* 0x000fe20000000014 */
[----:B------:R-:W-:Y:S01]  /*a6a0*/  SHF.L.U32 R3, R98, 0x10, RZ ;  /* 0x0000001062037819 */ /* 0x000fe200000006ff */
[C---:B------:R-:W-:Y:S01]  /*a6b0*/  FMUL R21, R68.reuse, R31 ;  /* 0x0000001f44157220 */ /* 0x040fe20000400000 */
[----:B------:R-:W-:Y:S01]  /*a6c0*/  F2FP.BF16.F32.PACK_AB R8, R11, R10 ;  /* 0x0000000a0b08723e */ /* 0x000fe200000010ff */
[C---:B------:R-:W-:Y:S01]  /*a6d0*/  FMUL R22, R68.reuse, R32 ;  /* 0x0000002044167220 */ /* 0x040fe20000400000 */
[----:B------:R-:W-:Y:S01]  /*a6e0*/  F2FP.BF16.F32.PACK_AB R9, R13, R12 ;  /* 0x0000000c0d09723e */ /* 0x000fe200000010ff */
[----:B------:R-:W-:Y:S01]  /*a6f0*/  STS.128 [R163+0x8400], R64 ;  /* 0x00840040a3007388 */ /* 0x000fe20000000c00 */
[----:B------:R-:W-:Y:S01]  /*a700*/  F2FP.BF16.F32.PACK_AB R10, R15, R14 ;  /* 0x0000000e0f0a723e */ /* 0x000fe200000010ff */
[----:B------:R-:W-:Y:S01]  /*a710*/  FMUL R23, R68, R33 ;  /* 0x0000002144177220 */ /* 0x000fe20000400000 */
[----:B------:R-:W-:Y:S01]  /*a720*/  F2FP.BF16.F32.PACK_AB R11, R17, R16 ;  /* 0x00000010110b723e */ /* 0x000fe200000010ff */
[----:B------:R-:W-:Y:S01]  /*a730*/  FFMA R21, R71, R0, R21 ;  /* 0x0000000047157223 */ /* 0x000fe20000000015 */
[----:B------:R-:W-:Y:S01]  /*a740*/  F2FP.BF16.F32.PACK_AB R12, R19, R18 ;  /* 0x00000012130c723e */ /* 0x000fe200000010ff */
[C---:B------:R-:W-:Y:S01]  /*a750*/  FFMA R22, R71.reuse, R3, R22 ;  /* 0x0000000347167223 */ /* 0x040fe20000000016 */
[C---:B------:R-:W-:Y:S01]  /*a760*/  SHF.L.U32 R0, R104.reuse, 0x10, RZ ;  /* 0x0000001068007819 */ /* 0x040fe200000006ff */
[----:B------:R-:W-:Y:S01]  /*a770*/  FFMA R23, R71, R4, R23 ;  /* 0x0000000447177223 */ /* 0x000fe20000000017 */
[----:B------:R-:W-:Y:S01]  /*a780*/  F2FP.BF16.F32.PACK_AB R13, R21, R20 ;  /* 0x00000014150d723e */ /* 0x000fe200000010ff */
[C---:B------:R-:W-:Y:S01]  /*a790*/  FFMA R24, R71.reuse, R5, R24 ;  /* 0x0000000547187223 */ /* 0x040fe20000000018 */
[----:B------:R-:W-:Y:S01]  /*a7a0*/  LOP3.LUT R4, R104, 0xffff0000, RZ, 0xc0, !PT ;  /* 0xffff000068047812 */ /* 0x000fe200078ec0ff */
[----:B------:R-:W-:Y:S01]  /*a7b0*/  FFMA R25, R71, R6, R25 ;  /* 0x0000000647197223 */ /* 0x000fe20000000019 */
[----:B------:R-:W-:Y:S01]  /*a7c0*/  F2FP.BF16.F32.PACK_AB R14, R23, R22 ;  /* 0x00000016170e723e */ /* 0x000fe200000010ff */
[----:B------:R1:W-:Y:S01]  /*a7d0*/  STS.128 [R162+0x8400], R8 ;  /* 0x00840008a2007388 */ /* 0x0003e20000000c00 */
[----:B------:R-:W-:Y:S01]  /*a7e0*/  SHF.L.U32 R3, R105, 0x10, RZ ;  /* 0x0000001069037819 */ /* 0x000fe200000006ff */
[----:B------:R-:W-:Y:S01]  /*a7f0*/  FFMA R26, R71, R0, R26 ;  /* 0x00000000471a7223 */ /* 0x000fe2000000001a */
[----:B------:R-:W-:Y:S01]  /*a800*/  F2FP.BF16.F32.PACK_AB R15, R25, R24 ;  /* 0x00000018190f723e */ /* 0x000fe200000010ff */
[----:B------:R-:W-:Y:S01]  /*a810*/  FFMA R27, R71, R4, R27 ;  /* 0x00000004471b7223 */ /* 0x000fe2000000001b */
[----:B------:R-:W-:Y:S01]  /*a820*/  LOP3.LUT R0, R105, 0xffff0000, RZ, 0xc0, !PT ;  /* 0xffff000069007812 */ /* 0x000fe200078ec0ff */
[C---:B------:R-:W-:Y:S01]  /*a830*/  FFMA R28, R71.reuse, R3, R28 ;  /* 0x00000003471c7223 */ /* 0x040fe2000000001c */
[C---:B------:R-:W-:Y:S01]  /*a840*/  SHF.L.U32 R3, R106.reuse, 0x10, RZ ;  /* 0x000000106a037819 */ /* 0x040fe200000006ff */
[----:B------:R2:W-:Y:S01]  /*a850*/  STS.128 [R161+0x8400], R12 ;  /* 0x0084000ca1007388 */ /* 0x0005e20000000c00 */
[----:B------:R-:W-:Y:S01]  /*a860*/  LOP3.LUT R4, R106, 0xffff0000, RZ, 0xc0, !PT ;  /* 0xffff00006a047812 */ /* 0x000fe200078ec0ff */
[----:B------:R-:W-:Y:S01]  /*a870*/  FFMA R29, R71, R0, R29 ;  /* 0x00000000471d7223 */ /* 0x000fe2000000001d */
[C---:B------:R-:W-:Y:S01]  /*a880*/  SHF.L.U32 R5, R107.reuse, 0x10, RZ ;  /* 0x000000106b057819 */ /* 0x040fe200000006ff */
[C---:B------:R-:W-:Y:S01]  /*a890*/  FMUL R31, R68.reuse, R41 ;  /* 0x00000029441f7220 */ /* 0x040fe20000400000 */
[----:B------:R-:W-:Y:S01]  /*a8a0*/  LOP3.LUT R6, R107, 0xffff0000, RZ, 0xc0, !PT ;  /* 0xffff00006b067812 */ /* 0x000fe200078ec0ff */
[----:B------:R-:W-:Y:S01]  /*a8b0*/  FMUL R32, R68, R42 ;  /* 0x0000002a44207220 */ /* 0x000fe20000400000 */
[----:B------:R-:W-:Y:S01]  /*a8c0*/  SHF.L.U32 R0, R112, 0x10, RZ ;  /* 0x0000001070007819 */ /* 0x000fe200000006ff */
[----:B------:R-:W-:Y:S01]  /*a8d0*/  FMUL R33, R68, R43 ;  /* 0x0000002b44217220 */ /* 0x000fe20000400000 */
[----:B------:R-:W-:Y:S01]  /*a8e0*/  LEA R16, R77, UR46, 0x3 ;  /* 0x0000002e4d107c11 */ /* 0x000fe2000f8e18ff */
[----:B------:R-:W-:Y:S01]  /*a8f0*/  FFMA R30, R71, R3, R30 ;  /* 0x00000003471e7223 */ /* 0x000fe2000000001e */
[----:B------:R-:W-:Y:S01]  /*a900*/  SHF.L.U32 R3, R113, 0x10, RZ ;  /* 0x0000001071037819 */ /* 0x000fe200000006ff */
[C---:B------:R-:W-:Y:S01]  /*a910*/  FFMA R31, R71.reuse, R4, R31 ;  /* 0x00000004471f7223 */ /* 0x040fe2000000001f */
[----:B------:R-:W-:Y:S01]  /*a920*/  LOP3.LUT R4, R112, 0xffff0000, RZ, 0xc0, !PT ;  /* 0xffff000070047812 */ /* 0x000fe200078ec0ff */
[----:B------:R-:W-:Y:S01]  /*a930*/  FFMA R32, R71, R5, R32 ;  /* 0x0000000547207223 */ /* 0x000fe20000000020 */
[----:B------:R-:W-:Y:S01]  /*a940*/  SHF.L.U32 R5, R115, 0x10, RZ ;  /* 0x0000001073057819 */ /* 0x000fe200000006ff */
[----:B------:R-:W-:Y:S01]  /*a950*/  FFMA R33, R71, R6, R33 ;  /* 0x0000000647217223 */ /* 0x000fe20000000021 */
[----:B------:R-:W-:Y:S01]  /*a960*/  LOP3.LUT R6, R131, 0xffff0000, RZ, 0xc0, !PT ;  /* 0xffff000083067812 */ /* 0x000fe200078ec0ff */
[----:B------:R-:W-:Y:S01]  /*a970*/  FFMA R34, R71, R0, R34 ;  /* 0x0000000047227223 */ /* 0x000fe20000000022 */
[----:B------:R-:W-:Y:S01]  /*a980*/  LOP3.LUT R0, R113, 0xffff0000, RZ, 0xc0, !PT ;  /* 0xffff000071007812 */ /* 0x000fe200078ec0ff */
[C---:B------:R-:W-:Y:S01]  /*a990*/  FFMA R35, R71.reuse, R4, R35 ;  /* 0x0000000447237223 */ /* 0x040fe20000000023 */
[----:B------:R-:W-:Y:S01]  /*a9a0*/  LOP3.LUT R4, R120, 0xffff0000, RZ, 0xc0, !PT ;  /* 0xffff000078047812 */ /* 0x000fe200078ec0ff */
[C---:B------:R-:W-:Y:S01]  /*a9b0*/  FFMA R36, R71.reuse, R3, R36 ;  /* 0x0000000347247223 */ /* 0x040fe20000000024 */
[C---:B------:R-:W-:Y:S01]  /*a9c0*/  SHF.L.U32 R3, R114.reuse, 0x10, RZ ;  /* 0x0000001072037819 */ /* 0x040fe200000006ff */
[----:B------:R-:W-:Y:S01]  /*a9d0*/  FFMA R37, R71, R0, R37 ;  /* 0x0000000047257223 */ /* 0x000fe20000000025 */
[----:B------:R-:W-:Y:S01]  /*a9e0*/  LOP3.LUT R0, R114, 0xffff0000, RZ, 0xc0, !PT ;  /* 0xffff000072007812 */ /* 0x000fe200078ec0ff */
[----:B------:R-:W-:Y:S01]  /*a9f0*/  FMUL R41, R68, R51 ;  /* 0x0000003344297220 */ /* 0x000fe20000400000 */
[----:B-1----:R-:W-:Y:S01]  /*aa00*/  F2FP.BF16.F32.PACK_AB R8, R35, R34 ;  /* 0x000000222308723e */ /* 0x002fe200000010ff */
[C---:B------:R-:W-:Y:S01]  /*aa10*/  FFMA R38, R71.reuse, R3, R38 ;  /* 0x0000000347267223 */ /* 0x040fe20000000026 */
[----:B------:R-:W-:Y:S01]  /*aa20*/  SHF.L.U32 R3, R120, 0x10, RZ ;  /* 0x0000001078037819 */ /* 0x000fe200000006ff */
[----:B------:R-:W-:Y:S01]  /*aa30*/  FFMA R39, R71, R0, R39 ;  /* 0x0000000047277223 */ /* 0x000fe20000000027 */
[----:B--2---:R-:W-:Y:S01]  /*aa40*/  F2FP.BF16.F32.PACK_AB R12, R27, R26 ;  /* 0x0000001a1b0c723e */ /* 0x004fe200000010ff */
[----:B------:R-:W-:Y:S01]  /*aa50*/  FFMA R40, R71, R5, R40 ;  /* 0x0000000547287223 */ /* 0x000fe20000000028 */
[----:B------:R-:W-:Y:S01]  /*aa60*/  F2FP.BF16.F32.PACK_AB R13, R29, R28 ;  /* 0x0000001c1d0d723e */ /* 0x000fe200000010ff */
[C---:B------:R-:W-:Y:S01]  /*aa70*/  FMUL R42, R68.reuse, R52 ;  /* 0x00000034442a7220 */ /* 0x040fe20000400000 */
[----:B------:R-:W-:Y:S01]  /*aa80*/  F2FP.BF16.F32.PACK_AB R14, R31, R30 ;  /* 0x0000001e1f0e723e */ /* 0x000fe200000010ff */
[C---:B------:R-:W-:Y:S01]  /*aa90*/  FMUL R43, R68.reuse, R53 ;  /* 0x00000035442b7220 */ /* 0x040fe20000400000 */
[----:B------:R-:W-:Y:S01]  /*aaa0*/  F2FP.BF16.F32.PACK_AB R15, R33, R32 ;  /* 0x00000020210f723e */ /* 0x000fe200000010ff */
[C---:B------:R-:W-:Y:S01]  /*aab0*/  FMUL R51, R68.reuse, R61 ;  /* 0x0000003d44337220 */ /* 0x040fe20000400000 */
[----:B------:R-:W-:Y:S01]  /*aac0*/  LOP3.LUT R0, R115, 0xffff0000, RZ, 0xc0, !PT ;  /* 0xffff000073007812 */ /* 0x000fe200078ec0ff */
[----:B------:R-:W-:Y:S01]  /*aad0*/  FMUL R52, R68, R62 ;  /* 0x0000003e44347220 */ /* 0x000fe20000400000 */
[----:B------:R-:W-:Y:S01]  /*aae0*/  SHF.L.U32 R5, R121, 0x10, RZ ;  /* 0x0000001079057819 */ /* 0x000fe200000006ff */
[----:B------:R1:W-:Y:S01]  /*aaf0*/  STS.128 [R147+0x8400], R12 ;  /* 0x0084000c93007388 */ /* 0x0003e20000000c00 */
[----:B------:R-:W-:Y:S01]  /*ab00*/  F2FP.BF16.F32.PACK_AB R9, R37, R36 ;  /* 0x000000242509723e */ /* 0x000fe200000010ff */
[----:B------:R-:W-:Y:S01]  /*ab10*/  FFMA R41, R71, R0, R41 ;  /* 0x0000000047297223 */ /* 0x000fe20000000029 */
[----:B------:R-:W-:Y:S01]  /*ab20*/  LOP3.LUT R0, R121, 0xffff0000, RZ, 0xc0, !PT ;  /* 0xffff000079007812 */ /* 0x000fe200078ec0ff */
[C---:B------:R-:W-:Y:S01]  /*ab30*/  FFMA R42, R71.reuse, R3, R42 ;  /* 0x00000003472a7223 */ /* 0x040fe2000000002a */
[C---:B------:R-:W-:Y:S01]  /*ab40*/  SHF.L.U32 R3, R122.reuse, 0x10, RZ ;  /* 0x000000107a037819 */ /* 0x040fe200000006ff */
[----:B------:R-:W-:Y:S01]  /*ab50*/  FFMA R43, R71, R4, R43 ;  /* 0x00000004472b7223 */ /* 0x000fe2000000002b */
[----:B------:R-:W-:Y:S01]  /*ab60*/  LOP3.LUT R4, R123, 0xffff0000, RZ, 0xc0, !PT ;  /* 0xffff00007b047812 */ /* 0x000fe200078ec0ff */
[----:B------:R-:W-:Y:S01]  /*ab70*/  FFMA R44, R71, R5, R44 ;  /* 0x00000005472c7223 */ /* 0x000fe2000000002c */
[----:B------:R-:W-:Y:S01]  /*ab80*/  SHF.L.U32 R5, R123, 0x10, RZ ;  /* 0x000000107b057819 */ /* 0x000fe200000006ff */
[C---:B------:R-:W-:Y:S01]  /*ab90*/  FFMA R45, R71.reuse, R0, R45 ;  /* 0x00000000472d7223 */ /* 0x040fe2000000002d */
[----:B------:R-:W-:Y:S01]  /*aba0*/  LOP3.LUT R0, R122, 0xffff0000, RZ, 0xc0, !PT ;  /* 0xffff00007a007812 */ /* 0x000fe200078ec0ff */
[----:B------:R-:W-:Y:S01]  /*abb0*/  FFMA R46, R71, R3, R46 ;  /* 0x00000003472e7223 */ /* 0x000fe2000000002e */
[----:B------:R-:W-:Y:S01]  /*abc0*/  SHF.L.U32 R3, R129, 0x10, RZ ;  /* 0x0000001081037819 */ /* 0x000fe200000006ff */
[----:B------:R-:W-:Y:S01]  /*abd0*/  FMUL R53, R68, R63 ;  /* 0x0000003f44357220 */ /* 0x000fe20000400000 */
        /* <DEDUP_REMOVED lines=8> */
[----:B------:R-:W-:Y:S01]  /*ac60*/  LOP3.LUT R0, R129, 0xffff0000, RZ, 0xc0, !PT ;  /* 0xffff000081007812 */ /* 0x000fe200078ec0ff */
[----:B------:R2:W-:Y:S01]  /*ac70*/  STS.128 [R160+0x8400], R8 ;  /* 0x00840008a0007388 */ /* 0x0005e20000000c00 */
[----:B------:R-:W-:Y:S01]  /*ac80*/  SHF.L.U32 R5, R131, 0x10, RZ ;  /* 0x0000001083057819 */ /* 0x000fe200000006ff */
[C---:B------:R-:W-:Y:S01]  /*ac90*/  FFMA R51, R71.reuse, R4, R51 ;  /* 0x0000000447337223 */ /* 0x040fe20000000033 */
[C---:B------:R-:W-:Y:S01]  /*aca0*/  LOP3.LUT R4, R130.reuse, 0xffff0000, RZ, 0xc0, !PT ;  /* 0xffff000082047812 */ /* 0x040fe200078ec0ff */
[C---:B------:R-:W-:Y:S01]  /*acb0*/  FFMA R52, R71.reuse, R3, R52 ;  /* 0x0000000347347223 */ /* 0x040fe20000000034 */
[----:B------:R-:W-:Y:S01]  /*acc0*/  SHF.L.U32 R3, R130, 0x10, RZ ;  /* 0x0000001082037819 */ /* 0x000fe200000006ff */
[----:B------:R-:W-:Y:S01]  /*acd0*/  FFMA R53, R71, R0, R53 ;  /* 0x0000000047357223 */ /* 0x000fe20000000035 */
[----:B-1----:R-:W-:Y:S02]  /*ace0*/  F2FP.BF16.F32.PACK_AB R12, R43, R42 ;  /* 0x0000002a2b0c723e */ /* 0x002fe400000010ff */
[----:B------:R-:W-:Y:S01]  /*acf0*/  F2FP.BF16.F32.PACK_AB R13, R45, R44 ;  /* 0x0000002c2d0d723e */ /* 0x000fe200000010ff */
[----:B------:R-:W-:Y:S01]  /*ad00*/  FFMA R54, R71, R3, R54 ;  /* 0x0000000347367223 */ /* 0x000fe20000000036 */
[----:B------:R-:W-:Y:S01]  /*ad10*/  F2FP.BF16.F32.PACK_AB R14, R47, R46 ;  /* 0x0000002e2f0e723e */ /* 0x000fe200000010ff */
[----:B------:R-:W-:Y:S01]  /*ad20*/  FFMA R55, R71, R4, R55 ;  /* 0x0000000447377223 */ /* 0x000fe20000000037 */
[----:B------:R-:W-:Y:S01]  /*ad30*/  F2FP.BF16.F32.PACK_AB R15, R49, R48 ;  /* 0x00000030310f723e */ /* 0x000fe200000010ff */
[C---:B------:R-:W-:Y:S01]  /*ad40*/  FFMA R56, R71.reuse, R5, R56 ;  /* 0x0000000547387223 */ /* 0x040fe20000000038 */
[----:B------:R-:W-:Y:S01]  /*ad50*/  FFMA R57, R71, R6, R57 ;  /* 0x0000000647397223 */ /* 0x000fe20000000039 */
[----:B------:R-:W-:Y:S02]  /*ad60*/  F2FP.BF16.F32.PACK_AB R4, R51, R50 ;  /* 0x000000323304723e */ /* 0x000fe400000010ff */
        /* <DEDUP_REMOVED lines=14> */
[----:B-1----:R-:W1:Y:S01]  /*ae50*/  FENCE.VIEW.ASYNC.S ;  /* 0x00000000000073c6 */ /* 0x002e620000000000 */
[----:B------:R-:W-:Y:S01]  /*ae60*/  @P6 PRMT R0, R165, 0x654, R0 ;  /* 0x00000654a5006816 */ /* 0x000fe20000000000 */
[----:B-1----:R-:W-:Y:S06]  /*ae70*/  BAR.SYNC.DEFER_BLOCKING 0x1, 0x80 ;  /* 0x0042000000007b1d */ /* 0x002fec0000010000 */
        /* <DEDUP_REMOVED lines=11> */
.L_x_139:
[----:B------:R-:W-:Y:S05]  /*af30*/  BSYNC.RECONVERGENT B0 ;  /* 0x0000000000007941 */ /* 0x000fea0003800200 */
.L_x_138:
[----:B------:R-:W-:Y:S01]  /*af40*/  BAR.SYNC.DEFER_BLOCKING 0x1, 0x80 ;  /* 0x0042000000007b1d */ /* 0x000fe20000010000 */
[----:B------:R-:W-:Y:S02]  /*af50*/  UIADD3 UR4, UPT, UPT, UR47, 0x1, URZ ;  /* 0x000000012f047890 */ /* 0x000fe4000fffe0ff */
[----:B------:R-:W-:Y:S02]  /*af60*/  UISETP.NE.AND UP0, UPT, UR39, URZ, UPT ;  /* 0x000000ff2700728c */ /* 0x000fe4000bf05270 */
[----:B------:R-:W-:Y:S02]  /*af70*/  UISETP.NE.AND UP1, UPT, UR4, 0x4, UPT ;  /* 0x000000040400788c */ /* 0x000fe4000bf25270 */
[----:B------:R-:W-:Y:S02]  /*af80*/  USEL UR40, URZ, 0xc0, !UP0 ;  /* 0x000000c0ff287887 */ /* 0x000fe4000c000000 */
[----:B------:R-:W-:Y:S01]  /*af90*/  USEL UR52, UR4, URZ, UP1 ;  /* 0x000000ff04347287 */ /* 0x000fe20008800000 */
[----:B------:R1:W-:Y:S01]  /*afa0*/  @P6 SYNCS.ARRIVE.TRANS64.RED.A1T0 RZ, [R0+URZ], RZ ;  /* 0x000000ff00ff69a7 */ /* 0x0003e200081004ff */
[----:B------:R-:W-:Y:S01]  /*afb0*/  BSSY B1, `(.L_x_140) ;  /* 0x000001f000017945 */ /* 0x000fe20003800000 */
[----:B------:R-:W3:Y:S02]  /*afc0*/  @P6 SYNCS.PHASECHK.TRANS64.TRYWAIT P0, [R16+URZ+0x80], R3 ;  /* 0x00008003100065a7 */ /* 0x000ee400080011ff */
[----:B---3--:R-:W-:Y:S01]  /*afd0*/  @P6 SEL R79, RZ, 0x1, !P0 ;  /* 0x00000001ff4f6807 */ /* 0x008fe20004000000 */
[----:B-1----:R-:W-:Y:S06]  /*afe0*/  @!P6 BRA `(.L_x_141) ;  /* 0x00000000006ce947 */ /* 0x002fec0003800000 */
[----:B------:R-:W-:Y:S01]  /*aff0*/  ISETP.NE.AND P1, PT, R93, RZ, PT ;  /* 0x000000ff5d00720c */ /* 0x000fe20003f25270 */
[----:B------:R-:W-:Y:S01]  /*b000*/  BSSY B0, `(.L_x_142) ;  /* 0x000000b000007945 */ /* 0x000fe20003800000 */
[----:B------:R-:W-:Y:S11]  /*b010*/  ISETP.NE.AND P0, PT, R79, RZ, PT ;  /* 0x000000ff4f00720c */ /* 0x000ff60003f05270 */
[----:B------:R-:W-:Y:S05]  /*b020*/  @P1 IMAD R77, R77, 0x4000, R164 ;  /* 0x000040004d4d1824 */ /* 0x000fea00078e02a4 */
[----:B------:R-:W-:Y:S04]  /*b030*/  @P1 IADD3 R3, PT, PT, R77, UR46, RZ ;  /* 0x0000002e4d031c10 */ /* 0x000fe8000fffe0ff */
[----:B--2---:R-:W-:Y:S01]  /*b040*/  @P1 IADD3 R7, PT, PT, R92, R3, RZ ;  /* 0x000000035c071210 */ /* 0x004fe20007ffe0ff */
[--C-:B------:R-:W-:Y:S02]  /*b050*/  @P1 IMAD.IADD R5, R78, 0x1, R3.reuse ;  /* 0x000000014e051824 */ /* 0x100fe400078e0203 */
[----:B------:R-:W-:Y:S01]  /*b060*/  @P1 IMAD.IADD R0, R94, 0x1, R3 ;  /* 0x000000015e001824 */ /* 0x000fe200078e0203 */
[----:B------:R-:W-:Y:S06]  /*b070*/  @P0 BRA `(.L_x_143) ;  /* 0x00000000000c0947 */ /* 0x000fec0003800000 */
[----:B------:R-:W-:Y:S04]  /*b080*/  SHF.L.U32 R3, R149, 0x1f, RZ ;  /* 0x0000001f95037819 */ /* 0x000fe800000006ff */
[----:B------:R-:W1:Y:S02]  /*b090*/  SYNCS.PHASECHK.TRANS64.TRYWAIT P0, [R16+URZ+0x80], R3 ;  /* 0x00008003100075a7 */ /* 0x000e6400080011ff */
[----:B-1----:R-:W-:Y:S05]  /*b0a0*/  @!P0 BRA `(.L_x_144) ;  /* 0x0000002000e88947 */ /* 0x002fea0003800000 */
.L_x_143:
[----:B------:R-:W-:Y:S05]  /*b0b0*/  BSYNC B0 ;  /* 0x0000000000007941 */ /* 0x000fea0003800000 */
.L_x_142:
[----:B------:R-:W-:Y:S11]  /*b0c0*/  ISETP.NE.AND P0, PT, R93, RZ, PT ;  /* 0x000000ff5d00720c */ /* 0x000ff60003f05270 */
[----:B------:R-:W-:Y:S02]  /*b0d0*/  @!UPT UIADD3 URZ, UPT, UPT, URZ, URZ, URZ ;  /* 0x000000fffffff290 */ /* 0x000fe4000fffe0ff */
[----:B------:R3:W4:Y:S01]  /*b0e0*/  @P0 LDS.128 R84, [R77+UR46+0x400] ;  /* 0x0004002e4d540984 */ /* 0x0007220008000c00 */
[----:B-1----:R-:W-:Y:S01]  /*b0f0*/  @P0 IMAD.IADD R3, R92, 0x1, R5 ;  /* 0x000000015c030824 */ /* 0x002fe200078e0205 */
[C---:B------:R-:W-:Y:S01]  /*b100*/  @P0 IADD3 R6, PT, PT, R94.reuse, R5, RZ ;  /* 0x000000055e060210 */ /* 0x040fe20007ffe0ff */
[C---:B------:R-:W-:Y:S01]  /*b110*/  @P0 IMAD.IADD R4, R94.reuse, 0x1, R7 ;  /* 0x000000015e040824 */ /* 0x040fe200078e0207 */
[----:B------:R3:W1:Y:S02]  /*b120*/  @P0 LDS.128 R80, [R0+0x400] ;  /* 0x0004000000500984 */ /* 0x0006640000000c00 */
[----:B------:R-:W-:Y:S02]  /*b130*/  @P0 IADD3 R94, PT, PT, R94, R3, RZ ;  /* 0x000000035e5e0210 */ /* 0x000fe40007ffe0ff */
[----:B------:R3:W2:Y:S04]  /*b140*/  @P0 LDS.128 R88, [R7+0x400] ;  /* 0x0004000007580984 */ /* 0x0006a80000000c00 */
[----:B------:R3:W1:Y:S04]  /*b150*/  @P0 LDS.128 R96, [R4+0x400] ;  /* 0x0004000004600984 */ /* 0x0006680000000c00 */
[----:B------:R3:W1:Y:S04]  /*b160*/  @P0 LDS.128 R104, [R5+0x400] ;  /* 0x0004000005680984 */ /* 0x0006680000000c00 */
[----:B------:R3:W1:Y:S04]  /*b170*/  @P0 LDS.128 R112, [R6+0x400] ;  /* 0x0004000006700984 */ /* 0x0006680000000c00 */
[----:B------:R3:W1:Y:S04]  /*b180*/  @P0 LDS.128 R120, [R3+0x400] ;  /* 0x0004000003780984 */ /* 0x0006680000000c00 */
[----:B------:R3:W1:Y:S02]  /*b190*/  @P0 LDS.128 R128, [R94+0x400] ;  /* 0x000400005e800984 */ /* 0x0006640000000c00 */
.L_x_141:
[----:B------:R-:W-:Y:S05]  /*b1a0*/  BSYNC B1 ;  /* 0x0000000000017941 */ /* 0x000fea0003800000 */
.L_x_140:
[----:B------:R-:W-:Y:S01]  /*b1b0*/  VIADD R16, R69, UR40 ;  /* 0x0000002845107c36 */ /* 0x000fe20008000000 */
[----:B------:R-:W-:Y:S04]  /*b1c0*/  BSSY.RECONVERGENT B6, `(.L_x_145) ;  /* 0x0000015000067945 */ /* 0x000fe80003800200 */
[----:B---3--:R-:W-:Y:S04]  /*b1d0*/  SHF.R.U32.HI R3, RZ, 0x15, R16 ;  /* 0x00000015ff037819 */ /* 0x008fe80000011610 */
[----:B------:R-:W-:Y:S11]  /*b1e0*/  LOP3.LUT P0, RZ, R3, 0x3, R140, 0x48, !PT ;  /* 0x0000000303ff7812 */ /* 0x000ff6000780488c */
[----:B------:R-:W-:Y:S02]  /*b1f0*/  @!UPT UIADD3 URZ, UPT, UPT, URZ, URZ, URZ ;  /* 0x000000fffffff290 */ /* 0x000fe4000fffe0ff */
[----:B------:R-:W-:Y:S05]  /*b200*/  @!P0 BRA `(.L_x_146) ;  /* 0x0000000000408947 */ /* 0x000fea0003800000 */
[----:B------:R-:W3:Y:S01]  /*b210*/  LDCU.64 UR8, c[0x4][0x70] ;  /* 0x01000e00ff0877ac */ /* 0x000ee20008000a00 */
[----:B--2---:R-:W-:Y:S01]  /*b220*/  MOV R15, 0x0 ;  /* 0x00000000000f7802 */ /* 0x004fe20000000f00 */
[----:B------:R-:W-:Y:S02]  /*b230*/  HFMA2 R12, -RZ, RZ, 0, 5.9604644775390625e-08 ;  /* 0x00000001ff0c7431 */ /* 0x000fe400000001ff */
[----:B------:R-:W-:Y:S02]  /*b240*/  IMAD.MOV.U32 R8, RZ, RZ, 0x192 ;  /* 0x00000192ff087424 */ /* 0x000fe400078e00ff */
[----:B------:R-:W-:Y:S01]  /*b250*/  IMAD.MOV.U32 R13, RZ, RZ, RZ ;  /* 0x000000ffff0d7224 */ /* 0x000fe200078e00ff */
[----:B------:R-:W2:Y:S01]  /*b260*/  LDCU.64 UR6, c[0x4][0x78] ;  /* 0x01000f00ff0677ac */ /* 0x000ea20008000a00 */
[----:B------:R-:W1:Y:S01]  /*b270*/  LDC.64 R14, c[0x4][R15] ;  /* 0x010000000f0e7b82 */ /* 0x000e620000000a00 */
[----:B------:R-:W5:Y:S01]  /*b280*/  LDCU.64 UR4, c[0x4][0x10] ;  /* 0x01000200ff0477ac */ /* 0x000f620008000a00 */
[----:B---3--:R-:W-:Y:S01]  /*b290*/  MOV R5, UR9 ;  /* 0x0000000900057c02 */ /* 0x008fe20008000f00 */
[----:B------:R-:W-:Y:S01]  /*b2a0*/  IMAD.U32 R4, RZ, RZ, UR8 ;  /* 0x00000008ff047e24 */ /* 0x000fe2000f8e00ff */
[----:B--2---:R-:W-:Y:S01]  /*b2b0*/  MOV R7, UR7 ;  /* 0x0000000700077c02 */ /* 0x004fe20008000f00 */
[----:B------:R-:W-:Y:S01]  /*b2c0*/  IMAD.U32 R6, RZ, RZ, UR6 ;  /* 0x00000006ff067e24 */ /* 0x000fe2000f8e00ff */
[----:B-----5:R-:W-:Y:S01]  /*b2d0*/  MOV R11, UR5 ;  /* 0x00000005000b7c02 */ /* 0x020fe20008000f00 */
[----:B------:R-:W-:Y:S02]  /*b2e0*/  IMAD.U32 R10, RZ, RZ, UR4 ;  /* 0x00000004ff0a7e24 */ /* 0x000fe4000f8e00ff */
[----:B------:R-:W-:Y:S07]  /*b2f0*/  LEPC R20, `(.L_x_146) ;  /* 0x000000001014794e */ /* 0x000fee0000000000 */
[----:B-1--4-:R-:W-:Y:S05]  /*b300*/  CALL.ABS.NOINC R14 ;  /* 0x000000000e007343 */ /* 0x012fea0003c00000 */
.L_x_146:
[----:B------:R-:W-:Y:S05]  /*b310*/  BSYNC.RECONVERGENT B6 ;  /* 0x0000000000067941 */ /* 0x000fea0003800200 */
.L_x_145:
[----:B----4-:R-:W-:Y:S01]  /*b320*/  SHF.L.U32 R69, R84, 0x10, RZ ;  /* 0x0000001054457819 */ /* 0x010fe200000006ff */
[----:B------:R-:W-:Y:S05]  /*b330*/  WARPSYNC.ALL ;  /* 0x0000000000007948 */ /* 0x000fea0003800000 */
[----:B------:R-:W-:Y:S01]  /*b340*/  R2UR UR4, R16 ;  /* 0x00000000100472ca */ /* 0x000fe200000e0000 */
[----:B------:R-:W-:Y:S01]  /*b350*/  BSSY.RECONVERGENT B0, `(.L_x_147) ;  /* 0x00000fc000007945 */ /* 0x000fe20003800200 */
[----:B------:R-:W-:Y:S02]  /*b360*/  LOP3.LUT R0, R84, 0xffff0000, RZ, 0xc0, !PT ;  /* 0xffff000054007812 */ /* 0x000fe400078ec0ff */
[C---:B------:R-:W-:Y:S02]  /*b370*/  SHF.L.U32 R3, R85.reuse, 0x10, RZ ;  /* 0x0000001055037819 */ /* 0x040fe400000006ff */
[----:B------:R-:W-:Y:S02]  /*b380*/  LOP3.LUT R70, R85, 0xffff0000, RZ, 0xc0, !PT ;  /* 0xffff000055467812 */ /* 0x000fe400078ec0ff */
[C---:B------:R-:W-:Y:S02]  /*b390*/  SHF.L.U32 R72, R86.reuse, 0x10, RZ ;  /* 0x0000001056487819 */ /* 0x040fe400000006ff */
[----:B------:R-:W-:Y:S02]  /*b3a0*/  LOP3.LUT R74, R86, 0xffff0000, RZ, 0xc0, !PT ;  /* 0xffff0000564a7812 */ /* 0x000fe400078ec0ff */
[C---:B------:R-:W-:Y:S01]  /*b3b0*/  SHF.L.U32 R73, R87.reuse, 0x10, RZ ;  /* 0x0000001057497819 */ /* 0x040fe200000006ff */
[----:B--2---:R-:W2:Y:S01]  /*b3c0*/  LDTM.x64 R4, tmem[UR4] ;  /* 0x00000004000479ee */ /* 0x004ea20008340000 */
[----:B------:R-:W-:Y:S02]  /*b3d0*/  LOP3.LUT R76, R87, 0xffff0000, RZ, 0xc0, !PT ;  /* 0xffff0000574c7812 */ /* 0x000fe400078ec0ff */
[C---:B-1----:R-:W-:Y:S02]  /*b3e0*/  SHF.L.U32 R75, R80.reuse, 0x10, RZ ;  /* 0x00000010504b7819 */ /* 0x042fe400000006ff */
[----:B------:R-:W-:Y:S02]  /*b3f0*/  LOP3.LUT R78, R80, 0xffff0000, RZ, 0xc0, !PT ;  /* 0xffff0000504e7812 */ /* 0x000fe400078ec0ff */
[C---:B------:R-:W-:Y:S02]  /*b400*/  SHF.L.U32 R77, R81.reuse, 0x10, RZ ;  /* 0x00000010514d7819 */ /* 0x040fe400000006ff */
[----:B------:R-:W-:Y:S02]  /*b410*/  LOP3.LUT R80, R81, 0xffff0000, RZ, 0xc0, !PT ;  /* 0xffff000051507812 */ /* 0x000fe400078ec0ff */
[C---:B------:R-:W-:Y:S02]  /*b420*/  SHF.L.U32 R79, R82.reuse, 0x10, RZ ;  /* 0x00000010524f7819 */ /* 0x040fe400000006ff */
[----:B------:R-:W-:Y:S02]  /*b430*/  LOP3.LUT R82, R82, 0xffff0000, RZ, 0xc0, !PT ;  /* 0xffff000052527812 */ /* 0x000fe400078ec0ff */
[C---:B------:R-:W-:Y:S02]  /*b440*/  SHF.L.U32 R81, R83.reuse, 0x10, RZ ;  /* 0x0000001053517819 */ /* 0x040fe400000006ff */
[----:B------:R-:W-:Y:S02]  /*b450*/  LOP3.LUT R84, R83, 0xffff0000, RZ, 0xc0, !PT ;  /* 0xffff000053547812 */ /* 0x000fe400078ec0ff */
[C---:B------:R-:W-:Y:S02]  /*b460*/  SHF.L.U32 R83, R88.reuse, 0x10, RZ ;  /* 0x0000001058537819 */ /* 0x040fe400000006ff */
[----:B------:R-:W-:Y:S02]  /*b470*/  LOP3.LUT R86, R88, 0xffff0000, RZ, 0xc0, !PT ;  /* 0xffff000058567812 */ /* 0x000fe400078ec0ff */
[C---:B------:R-:W-:Y:S01]  /*b480*/  SHF.L.U32 R85, R89.reuse, 0x10, RZ ;  /* 0x0000001059557819 */ /* 0x040fe200000006ff */
[C---:B--2---:R-:W-:Y:S01]  /*b490*/  FMUL R4, R68.reuse, R4 ;  /* 0x0000000444047220 */ /* 0x044fe20000400000 */
[----:B------:R-:W-:Y:S01]  /*b4a0*/  LOP3.LUT R88, R89, 0xffff0000, RZ, 0xc0, !PT ;  /* 0xffff000059587812 */ /* 0x000fe200078ec0ff */
[----:B------:R-:W-:Y:S01]  /*b4b0*/  FMUL R5, R68, R5 ;  /* 0x0000000544057220 */ /* 0x000fe20000400000 */
[C---:B------:R-:W-:Y:S01]  /*b4c0*/  SHF.L.U32 R87, R90.reuse, 0x10, RZ ;  /* 0x000000105a577819 */ /* 0x040fe200000006ff */
[C---:B------:R-:W-:Y:S01]  /*b4d0*/  FFMA R4, R71.reuse, R69, R4 ;  /* 0x0000004547047223 */ /* 0x040fe20000000004 */
[----:B------:R-:W-:Y:S01]  /*b4e0*/  LOP3.LUT R90, R90, 0xffff0000, RZ, 0xc0, !PT ;  /* 0xffff00005a5a7812 */ /* 0x000fe200078ec0ff */
[----:B------:R-:W-:Y:S01]  /*b4f0*/  FFMA R5, R71, R0, R5 ;  /* 0x0000000047057223 */ /* 0x000fe20000000005 */
[C---:B------:R-:W-:Y:S01]  /*b500*/  SHF.L.U32 R89, R91.reuse, 0x10, RZ ;  /* 0x000000105b597819 */ /* 0x040fe200000006ff */
[C---:B------:R-:W-:Y:S01]  /*b510*/  FMUL R6, R68.reuse, R6 ;  /* 0x0000000644067220 */ /* 0x040fe20000400000 */
[----:B------:R-:W-:Y:S01]  /*b520*/  LOP3.LUT R92, R91, 0xffff0000, RZ, 0xc0, !PT ;  /* 0xffff00005b5c7812 */ /* 0x000fe200078ec0ff */
[----:B------:R-:W-:Y:S01]  /*b530*/  FMUL R7, R68, R7 ;  /* 0x0000000744077220 */ /* 0x000fe20000400000 */
[----:B------:R-:W-:Y:S01]  /*b540*/  F2FP.BF16.F32.PACK_AB R4, R5, R4 ;  /* 0x000000040504723e */ /* 0x000fe200000010ff */
[C---:B------:R-:W-:Y:S01]  /*b550*/  FFMA R6, R71.reuse, R3, R6 ;  /* 0x0000000347067223 */ /* 0x040fe20000000006 */
[C---:B------:R-:W-:Y:S01]  /*b560*/  SHF.L.U32 R91, R96.reuse, 0x10, RZ ;  /* 0x00000010605b7819 */ /* 0x040fe200000006ff */
[----:B------:R-:W-:Y:S01]  /*b570*/  FFMA R7, R71, R70, R7 ;  /* 0x0000004647077223 */ /* 0x000fe20000000007 */
[----:B------:R-:W-:Y:S01]  /*b580*/  LOP3.LUT R94, R96, 0xffff0000, RZ, 0xc0, !PT ;  /* 0xffff0000605e7812 */ /* 0x000fe200078ec0ff */
[C---:B------:R-:W-:Y:S01]  /*b590*/  FMUL R8, R68.reuse, R8 ;  /* 0x0000000844087220 */ /* 0x040fe20000400000 */
[----:B------:R-:W-:Y:S01]  /*b5a0*/  SHF.L.U32 R93, R97, 0x10, RZ ;  /* 0x00000010615d7819 */ /* 0x000fe200000006ff */
[----:B------:R-:W-:Y:S01]  /*b5b0*/  FMUL R9, R68, R9 ;  /* 0x0000000944097220 */ /* 0x000fe20000400000 */
[----:B------:R-:W-:Y:S01]  /*b5c0*/  F2FP.BF16.F32.PACK_AB R5, R7, R6 ;  /* 0x000000060705723e */ /* 0x000fe200000010ff */
[----:B------:R-:W-:Y:S01]  /*b5d0*/  FFMA R8, R71, R72, R8 ;  /* 0x0000004847087223 */ /* 0x000fe20000000008 */
[----:B------:R-:W-:Y:S01]  /*b5e0*/  LOP3.LUT R96, R97, 0xffff0000, RZ, 0xc0, !PT ;  /* 0xffff000061607812 */ /* 0x000fe200078ec0ff */
[----:B------:R-:W-:Y:S01]  /*b5f0*/  FFMA R9, R71, R74, R9 ;  /* 0x0000004a47097223 */ /* 0x000fe20000000009 */
[----:B------:R-:W-:Y:S01]  /*b600*/  SHF.L.U32 R95, R98, 0x10, RZ ;  /* 0x00000010625f7819 */ /* 0x000fe200000006ff */
[----:B------:R-:W-:Y:S01]  /*b610*/  FMUL R10, R68, R10 ;  /* 0x0000000a440a7220 */ /* 0x000fe20000400000 */
[----:B------:R-:W-:Y:S01]  /*b620*/  LOP3.LUT R98, R98, 0xffff0000, RZ, 0xc0, !PT ;  /* 0xffff000062627812 */ /* 0x000fe200078ec0ff */
[C---:B------:R-:W-:Y:S01]  /*b630*/  FMUL R11, R68.reuse, R11 ;  /* 0x0000000b440b7220 */ /* 0x040fe20000400000 */
[----:B------:R-:W-:Y:S01]  /*b640*/  F2FP.BF16.F32.PACK_AB R6, R9, R8 ;  /* 0x000000080906723e */ /* 0x000fe200000010ff */
[----:B------:R-:W-:Y:S01]  /*b650*/  FFMA R10, R71, R73, R10 ;  /* 0x00000049470a7223 */ /* 0x000fe2000000000a */
[----:B------:R-:W-:Y:S01]  /*b660*/  SHF.L.U32 R97, R99, 0x10, RZ ;  /* 0x0000001063617819 */ /* 0x000fe200000006ff */
[----:B------:R-:W-:Y:S01]  /*b670*/  FFMA R11, R71, R76, R11 ;  /* 0x0000004c470b7223 */ /* 0x000fe2000000000b */
[----:B------:R-:W-:Y:S01]  /*b680*/  LOP3.LUT R100, R99, 0xffff0000, RZ, 0xc0, !PT ;  /* 0xffff000063647812 */ /* 0x000fe200078ec0ff */
[----:B------:R-:W-:Y:S01]  /*b690*/  FMUL R0, R68, R12 ;  /* 0x0000000c44007220 */ /* 0x000fe20000400000 */
[----:B------:R-:W-:Y:S01]  /*b6a0*/  SHF.L.U32 R99, R104, 0x10, RZ ;  /* 0x0000001068637819 */ /* 0x000fe200000006ff */
[C---:B------:R-:W-:Y:S01]  /*b6b0*/  FMUL R3, R68.reuse, R13 ;  /* 0x0000000d44037220 */ /* 0x040fe20000400000 */
[----:B------:R-:W-:Y:S01]  /*b6c0*/  F2FP.BF16.F32.PACK_AB R7, R11, R10 ;  /* 0x0000000a0b07723e */ /* 0x000fe200000010ff */
[----:B------:R-:W-:Y:S01]  /*b6d0*/  FMUL R14, R68, R14 ;  /* 0x0000000e440e7220 */ /* 0x000fe20000400000 */
[----:B------:R-:W-:Y:S01]  /*b6e0*/  LOP3.LUT R102, R104, 0xffff0000, RZ, 0xc0, !PT ;  /* 0xffff000068667812 */ /* 0x000fe200078ec0ff */
[C---:B------:R-:W-:Y:S01]  /*b6f0*/  FMUL R15, R68.reuse, R15 ;  /* 0x0000000f440f7220 */ /* 0x040fe20000400000 */
[----:B------:R-:W-:Y:S01]  /*b700*/  SHF.L.U32 R101, R105, 0x10, RZ ;  /* 0x0000001069657819 */ /* 0x000fe200000006ff */
[----:B------:R-:W-:Y:S01]  /*b710*/  FFMA R0, R71, R75, R0 ;  /* 0x0000004b47007223 */ /* 0x000fe20000000000 */
[----:B------:R-:W-:Y:S01]  /*b720*/  LOP3.LUT R104, R105, 0xffff0000, RZ, 0xc0, !PT ;  /* 0xffff000069687812 */ /* 0x000fe200078ec0ff */
[----:B------:R-:W-:Y:S01]  /*b730*/  FMUL R12, R68, R16 ;  /* 0x00000010440c7220 */ /* 0x000fe20000400000 */
[C---:B------:R-:W-:Y:S01]  /*b740*/  SHF.L.U32 R103, R106.reuse, 0x10, RZ ;  /* 0x000000106a677819 */ /* 0x040fe200000006ff */
[----:B------:R-:W-:Y:S01]  /*b750*/  FFMA R3, R71, R78, R3 ;  /* 0x0000004e47037223 */ /* 0x000fe20000000003 */
[----:B------:R-:W-:Y:S01]  /*b760*/  LOP3.LUT R106, R106, 0xffff0000, RZ, 0xc0, !PT ;  /* 0xffff00006a6a7812 */ /* 0x000fe200078ec0ff */
[C---:B------:R-:W-:Y:S01]  /*b770*/  FMUL R13, R68.reuse, R17 ;  /* 0x00000011440d7220 */ /* 0x040fe20000400000 */
[----:B------:R-:W-:Y:S01]  /*b780*/  SHF.L.U32 R105, R107, 0x10, RZ ;  /* 0x000000106b697819 */ /* 0x000fe200000006ff */
[----:B------:R-:W-:Y:S01]  /*b790*/  FFMA R14, R71, R77, R14 ;  /* 0x0000004d470e7223 */ /* 0x000fe2000000000e */
[----:B------:R-:W-:Y:S01]  /*b7a0*/  F2FP.BF16.F32.PACK_AB R8, R3, R0 ;  /* 0x000000000308723e */ /* 0x000fe200000010ff */
[----:B------:R-:W-:Y:S01]  /*b7b0*/  FMUL R18, R68, R18 ;  /* 0x0000001244127220 */ /* 0x000fe20000400000 */
[----:B------:R-:W-:Y:S01]  /*b7c0*/  LOP3.LUT R108, R107, 0xffff0000, RZ, 0xc0, !PT ;  /* 0xffff00006b6c7812 */ /* 0x000fe200078ec0ff */
[----:B------:R-:W-:Y:S01]  /*b7d0*/  FFMA R15, R71, R80, R15 ;  /* 0x00000050470f7223 */ /* 0x000fe2000000000f */
[----:B------:R-:W-:Y:S01]  /*b7e0*/  SHF.L.U32 R107, R112, 0x10, RZ ;  /* 0x00000010706b7819 */ /* 0x000fe200000006ff */
[----:B------:R-:W-:Y:S01]  /*b7f0*/  FMUL R19, R68, R19 ;  /* 0x0000001344137220 */ /* 0x000fe20000400000 */
[----:B------:R-:W-:Y:S01]  /*b800*/  LOP3.LUT R110, R112, 0xffff0000, RZ, 0xc0, !PT ;  /* 0xffff0000706e7812 */ /* 0x000fe200078ec0ff */
[----:B------:R1:W-:Y:S01]  /*b810*/  STS.128 [R164+UR46+0xc400], R4 ;  /* 0x00c40004a4007988 */ /* 0x0003e20008000c2e */
[----:B------:R-:W-:Y:S01]  /*b820*/  F2FP.BF16.F32.PACK_AB R9, R15, R14 ;  /* 0x0000000e0f09723e */ /* 0x000fe200000010ff */
[C---:B------:R-:W-:Y:S01]  /*b830*/  FFMA R12, R71.reuse, R79, R12 ;  /* 0x0000004f470c7223 */ /* 0x040fe2000000000c */
[C---:B------:R-:W-:Y:S01]  /*b840*/  FFMA R13, R71.reuse, R82, R13 ;  /* 0x00000052470d7223 */ /* 0x040fe2000000000d */
[----:B------:R-:W-:Y:S01]  /*b850*/  FFMA R18, R71, R81, R18 ;  /* 0x0000005147127223 */ /* 0x000fe20000000012 */
[----:B------:R-:W-:Y:S01]  /*b860*/  SHF.L.U32 R109, R113, 0x10, RZ ;  /* 0x00000010716d7819 */ /* 0x000fe200000006ff */
[----:B------:R-:W-:Y:S01]  /*b870*/  FFMA R19, R71, R84, R19 ;  /* 0x0000005447137223 */ /* 0x000fe20000000013 */
[C---:B------:R-:W-:Y:S01]  /*b880*/  FMUL R16, R68.reuse, R20 ;  /* 0x0000001444107220 */ /* 0x040fe20000400000 */
[----:B------:R-:W-:Y:S01]  /*b890*/  F2FP.BF16.F32.PACK_AB R10, R13, R12 ;  /* 0x0000000c0d0a723e */ /* 0x000fe200000010ff */
[C---:B------:R-:W-:Y:S01]  /*b8a0*/  FMUL R17, R68.reuse, R21 ;  /* 0x0000001544117220 */ /* 0x040fe20000400000 */
[C---:B------:R-:W-:Y:S01]  /*b8b0*/  FMUL R22, R68.reuse, R22 ;  /* 0x0000001644167220 */ /* 0x040fe20000400000 */
[----:B------:R-:W-:Y:S01]  /*b8c0*/  F2FP.BF16.F32.PACK_AB R11, R19, R18 ;  /* 0x00000012130b723e */ /* 0x000fe200000010ff */
[C---:B------:R-:W-:Y:S01]  /*b8d0*/  FFMA R16, R71.reuse, R83, R16 ;  /* 0x0000005347107223 */ /* 0x040fe20000000010 */
[----:B------:R-:W-:Y:S01]  /*b8e0*/  FFMA R17, R71, R86, R17 ;  /* 0x0000005647117223 */ /* 0x000fe20000000011 */
[----:B------:R-:W-:Y:S01]  /*b8f0*/  LOP3.LUT R112, R113, 0xffff0000, RZ, 0xc0, !PT ;  /* 0xffff000071707812 */ /* 0x000fe200078ec0ff */
[----:B------:R-:W-:Y:S01]  /*b900*/  FFMA R22, R71, R85, R22 ;  /* 0x0000005547167223 */ /* 0x000fe20000000016 */
[----:B------:R1:W-:Y:S01]  /*b910*/  STS.128 [R163+0xc400], R8 ;  /* 0x00c40008a3007388 */ /* 0x0003e20000000c00 */
[C---:B------:R-:W-:Y:S01]  /*b920*/  FMUL R23, R68.reuse, R23 ;  /* 0x0000001744177220 */ /* 0x040fe20000400000 */
[----:B------:R-:W-:Y:S01]  /*b930*/  F2FP.BF16.F32.PACK_AB R16, R17, R16 ;  /* 0x000000101110723e */ /* 0x000fe200000010ff */
[C---:B------:R-:W-:Y:S01]  /*b940*/  FMUL R20, R68.reuse, R24 ;  /* 0x0000001844147220 */ /* 0x040fe20000400000 */
[----:B------:R-:W-:Y:S01]  /*b950*/  FMUL R21, R68, R25 ;  /* 0x0000001944157220 */ /* 0x000fe20000400000 */
[C---:B------:R-:W-:Y:S01]  /*b960*/  SHF.L.U32 R111, R114.reuse, 0x10, RZ ;  /* 0x00000010726f7819 */ /* 0x040fe200000006ff */
[C---:B------:R-:W-:Y:S01]  /*b970*/  FFMA R23, R71.reuse, R88, R23 ;  /* 0x0000005847177223 */ /* 0x040fe20000000017 */
[C---:B------:R-:W-:Y:S01]  /*b980*/  FFMA R20, R71.reuse, R87, R20 ;  /* 0x0000005747147223 */ /* 0x040fe20000000014 */
[----:B------:R-:W-:Y:S01]  /*b990*/  LOP3.LUT R114, R114, 0xffff0000, RZ, 0xc0, !PT ;  /* 0xffff000072727812 */ /* 0x000fe200078ec0ff */
        /* <DEDUP_REMOVED lines=8> */
[----:B------:R-:W-:Y:S01]  /*ba20*/  SHF.L.U32 R113, R115, 0x10, RZ ;  /* 0x0000001073717819 */ /* 0x000fe200000006ff */
[----:B------:R-:W-:Y:S01]  /*ba30*/  FFMA R24, R71, R91, R24 ;  /* 0x0000005b47187223 */ /* 0x000fe20000000018 */
[C---:B------:R-:W-:Y:S01]  /*ba40*/  FMUL R25, R68.reuse, R29 ;  /* 0x0000001d44197220 */ /* 0x040fe20000400000 */
[----:B------:R-:W-:Y:S01]  /*ba50*/  LOP3.LUT R116, R115, 0xffff0000, RZ, 0xc0, !PT ;  /* 0xffff000073747812 */ /* 0x000fe200078ec0ff */
[C---:B------:R-:W-:Y:S01]  /*ba60*/  FMUL R30, R68.reuse, R30 ;  /* 0x0000001e441e7220 */ /* 0x040fe20000400000 */
[----:B------:R-:W-:Y:S01]  /*ba70*/  F2FP.BF16.F32.PACK_AB R19, R27, R26 ;  /* 0x0000001a1b13723e */ /* 0x000fe200000010ff */
[C---:B------:R-:W-:Y:S01]  /*ba80*/  FFMA R25, R71.reuse, R94, R25 ;  /* 0x0000005e47197223 */ /* 0x040fe20000000019 */
[----:B------:R-:W-:Y:S01]  /*ba90*/  FMUL R31, R68, R31 ;  /* 0x0000001f441f7220 */ /* 0x000fe20000400000 */
[----:B------:R-:W-:Y:S01]  /*baa0*/  FFMA R30, R71, R93, R30 ;  /* 0x0000005d471e7223 */ /* 0x000fe2000000001e */
[----:B------:R-:W-:Y:S01]  /*bab0*/  SHF.L.U32 R115, R120, 0x10, RZ ;  /* 0x0000001078737819 */ /* 0x000fe200000006ff */
[----:B------:R1:W-:Y:S01]  /*bac0*/  STS.128 [R162+0xc400], R16 ;  /* 0x00c40010a2007388 */ /* 0x0003e20000000c00 */
[----:B------:R-:W-:Y:S01]  /*bad0*/  F2FP.BF16.F32.PACK_AB R24, R25, R24 ;  /* 0x000000181918723e */ /* 0x000fe200000010ff */
[C---:B------:R-:W-:Y:S01]  /*bae0*/  FFMA R31, R71.reuse, R96, R31 ;  /* 0x00000060471f7223 */ /* 0x040fe2000000001f */
[C---:B------:R-:W-:Y:S01]  /*baf0*/  FMUL R28, R68.reuse, R32 ;  /* 0x00000020441c7220 */ /* 0x040fe20000400000 */
[C---:B------:R-:W-:Y:S01]  /*bb00*/  FMUL R29, R68.reuse, R33 ;  /* 0x00000021441d7220 */ /* 0x040fe20000400000 */
[----:B------:R-:W-:Y:S01]  /*bb10*/  FMUL R34, R68, R34 ;  /* 0x0000002244227220 */ /* 0x000fe20000400000 */
[----:B------:R-:W-:Y:S01]  /*bb20*/  LOP3.LUT R118, R120, 0xffff0000, RZ, 0xc0, !PT ;  /* 0xffff000078767812 */ /* 0x000fe200078ec0ff */
[----:B------:R-:W-:Y:S01]  /*bb30*/  FFMA R28, R71, R95, R28 ;  /* 0x0000005f471c7223 */ /* 0x000fe2000000001c */
[----:B------:R-:W-:Y:S01]  /*bb40*/  F2FP.BF16.F32.PACK_AB R25, R31, R30 ;  /* 0x0000001e1f19723e */ /* 0x000fe200000010ff */
[C---:B------:R-:W-:Y:S01]  /*bb50*/  FFMA R29, R71.reuse, R98, R29 ;  /* 0x00000062471d7223 */ /* 0x040fe2000000001d */
[----:B------:R-:W-:Y:S01]  /*bb60*/  FFMA R34, R71, R97, R34 ;  /* 0x0000006147227223 */ /* 0x000fe20000000022 */
[C---:B------:R-:W-:Y:S01]  /*bb70*/  FMUL R35, R68.reuse, R35 ;  /* 0x0000002344237220 */ /* 0x040fe20000400000 */
[----:B------:R-:W-:Y:S01]  /*bb80*/  SHF.L.U32 R117, R121, 0x10, RZ ;  /* 0x0000001079757819 */ /* 0x000fe200000006ff */
[C---:B------:R-:W-:Y:S01]  /*bb90*/  FMUL R32, R68.reuse, R36 ;  /* 0x0000002444207220 */ /* 0x040fe20000400000 */
[----:B------:R-:W-:Y:S01]  /*bba0*/  F2FP.BF16.F32.PACK_AB R26, R29, R28 ;  /* 0x0000001c1d1a723e */ /* 0x000fe200000010ff */
[C---:B------:R-:W-:Y:S01]  /*bbb0*/  FFMA R35, R71.reuse, R100, R35 ;  /* 0x0000006447237223 */ /* 0x040fe20000000023 */
[C---:B------:R-:W-:Y:S01]  /*bbc0*/  FMUL R33, R68.reuse, R37 ;  /* 0x0000002544217220 */ /* 0x040fe20000400000 */
[----:B------:R-:W-:Y:S01]  /*bbd0*/  FFMA R32, R71, R99, R32 ;  /* 0x0000006347207223 */ /* 0x000fe20000000020 */
        /* <DEDUP_REMOVED lines=29> */
[C---:B------:R-:W-:Y:S01]  /*bdb0*/  FMUL R47, R68.reuse, R47 ;  /* 0x0000002f442f7220 */ /* 0x040fe20000400000 */
[C---:B------:R-:W-:Y:S01]  /*bdc0*/  FMUL R44, R68.reuse, R48 ;  /* 0x00000030442c7220 */ /* 0x040fe20000400000 */
[----:B------:R-:W-:Y:S01]  /*bdd0*/  FMUL R45, R68, R49 ;  /* 0x00000031442d7220 */ /* 0x000fe20000400000 */
[----:B------:R1:W-:Y:S01]  /*bde0*/  STS.128 [R147+0xc400], R32 ;  /* 0x00c4002093007388 */ /* 0x0003e20000000c00 */
[C---:B------:R-:W-:Y:S01]  /*bdf0*/  SHF.L.U32 R123, R128.reuse, 0x10, RZ ;  /* 0x00000010807b7819 */ /* 0x040fe200000006ff */
[----:B------:R-:W-:Y:S01]  /*be00*/  FFMA R46, R71, R109, R46 ;  /* 0x0000006d472e7223 */ /* 0x000fe2000000002e */
[----:B------:R-:W-:Y:S01]  /*be10*/  F2FP.BF16.F32.PACK_AB R40, R41, R40 ;  /* 0x000000282928723e */ /* 0x000fe200000010ff */
[C---:B------:R-:W-:Y:S01]  /*be20*/  FFMA R47, R71.reuse, R112, R47 ;  /* 0x00000070472f7223 */ /* 0x040fe2000000002f */
[C---:B------:R-:W-:Y:S01]  /*be30*/  FFMA R44, R71.reuse, R111, R44 ;  /* 0x0000006f472c7223 */ /* 0x040fe2000000002c */
[----:B------:R-:W-:Y:S01]  /*be40*/  LOP3.LUT R126, R128, 0xffff0000, RZ, 0xc0, !PT ;  /* 0xffff0000807e7812 */ /* 0x000fe200078ec0ff */
[C---:B------:R-:W-:Y:S01]  /*be50*/  FFMA R45, R71.reuse, R114, R45 ;  /* 0x00000072472d7223 */ /* 0x040fe2000000002d */
[C---:B------:R-:W-:Y:S01]  /*be60*/  FMUL R50, R68.reuse, R50 ;  /* 0x0000003244327220 */ /* 0x040fe20000400000 */
[C---:B------:R-:W-:Y:S01]  /*be70*/  FMUL R51, R68.reuse, R51 ;  /* 0x0000003344337220 */ /* 0x040fe20000400000 */
[C---:B------:R-:W-:Y:S01]  /*be80*/  FMUL R48, R68.reuse, R52 ;  /* 0x0000003444307220 */ /* 0x040fe20000400000 */
[C---:B------:R-:W-:Y:S01]  /*be90*/  FMUL R49, R68.reuse, R53 ;  /* 0x0000003544317220 */ /* 0x040fe20000400000 */
[C---:B------:R-:W-:Y:S01]  /*bea0*/  FFMA R50, R71.reuse, R113, R50 ;  /* 0x0000007147327223 */ /* 0x040fe20000000032 */
        /* <DEDUP_REMOVED lines=9> */
[----:B------:R-:W-:Y:S01]  /*bf40*/  FFMA R55, R71, R120, R55 ;  /* 0x0000007847377223 */ /* 0x000fe20000000037 */
[C---:B------:R-:W-:Y:S01]  /*bf50*/  FMUL R59, R68.reuse, R59 ;  /* 0x0000003b443b7220 */ /* 0x040fe20000400000 */
[----:B------:R-:W-:Y:S01]  /*bf60*/  F2FP.BF16.F32.PACK_AB R41, R47, R46 ;  /* 0x0000002e2f29723e */ /* 0x000fe200000010ff */
[----:B------:R-:W-:Y:S01]  /*bf70*/  FFMA R52, R71, R119, R52 ;  /* 0x0000007747347223 */ /* 0x000fe20000000034 */
[----:B------:R-:W-:Y:S01]  /*bf80*/  F2FP.BF16.F32.PACK_AB R42, R45, R44 ;  /* 0x0000002c2d2a723e */ /* 0x000fe200000010ff */
[C---:B------:R-:W-:Y:S01]  /*bf90*/  FMUL R56, R68.reuse, R60 ;  /* 0x0000003c44387220 */ /* 0x040fe20000400000 */
[----:B------:R-:W-:Y:S01]  /*bfa0*/  F2FP.BF16.F32.PACK_AB R43, R51, R50 ;  /* 0x00000032332b723e */ /* 0x000fe200000010ff */
[----:B------:R-:W-:Y:S01]  /*bfb0*/  FFMA R53, R71, R122, R53 ;  /* 0x0000007a47357223 */ /* 0x000fe20000000035 */
[----:B------:R-:W-:Y:S01]  /*bfc0*/  SHF.L.U32 R125, R129, 0x10, RZ ;  /* 0x00000010817d7819 */ /* 0x000fe200000006ff */
[C---:B------:R-:W-:Y:S01]  /*bfd0*/  FMUL R57, R68.reuse, R61 ;  /* 0x0000003d44397220 */ /* 0x040fe20000400000 */
[----:B------:R-:W-:Y:S01]  /*bfe0*/  FFMA R58, R71, R121, R58 ;  /* 0x00000079473a7223 */ /* 0x000fe2000000003a */
[----:B------:R1:W-:Y:S01]  /*bff0*/  STS.128 [R160+0xc400], R40 ;  /* 0x00c40028a0007388 */ /* 0x0003e20000000c00 */
[----:B------:R-:W-:Y:S01]  /*c000*/  LOP3.LUT R128, R129, 0xffff0000, RZ, 0xc0, !PT ;  /* 0xffff000081807812 */ /* 0x000fe200078ec0ff */
[----:B------:R-:W-:Y:S01]  /*c010*/  FMUL R62, R68, R62 ;  /* 0x0000003e443e7220 */ /* 0x000fe20000400000 */
[C---:B------:R-:W-:Y:S01]  /*c020*/  FFMA R59, R71.reuse, R124, R59 ;  /* 0x0000007c473b7223 */ /* 0x040fe2000000003b */
[----:B------:R-:W-:Y:S01]  /*c030*/  SHF.L.U32 R127, R130, 0x10, RZ ;  /* 0x00000010827f7819 */ /* 0x000fe200000006ff */
[----:B------:R-:W-:Y:S01]  /*c040*/  FMUL R63, R68, R63 ;  /* 0x0000003f443f7220 */ /* 0x000fe20000400000 */
[C---:B------:R-:W-:Y:S01]  /*c050*/  FFMA R56, R71.reuse, R123, R56 ;  /* 0x0000007b47387223 */ /* 0x040fe20000000038 */
[----:B------:R-:W-:Y:S01]  /*c060*/  LOP3.LUT R130, R130, 0xffff0000, RZ, 0xc0, !PT ;  /* 0xffff000082827812 */ /* 0x000fe200078ec0ff */
[C---:B------:R-:W-:Y:S01]  /*c070*/  FMUL R60, R68.reuse, R64 ;  /* 0x00000040443c7220 */ /* 0x040fe20000400000 */
[----:B------:R-:W-:Y:S01]  /*c080*/  FFMA R57, R71, R126, R57 ;  /* 0x0000007e47397223 */ /* 0x000fe20000000039 */
[----:B------:R-:W-:Y:S01]  /*c090*/  SHF.L.U32 R129, R131, 0x10, RZ ;  /* 0x0000001083817819 */ /* 0x000fe200000006ff */
[C---:B------:R-:W-:Y:S01]  /*c0a0*/  FMUL R61, R68.reuse, R65 ;  /* 0x00000041443d7220 */ /* 0x040fe20000400000 */
[----:B------:R-:W-:Y:S01]  /*c0b0*/  FFMA R62, R71, R125, R62 ;  /* 0x0000007d473e7223 */ /* 0x000fe2000000003e */
[----:B------:R-:W-:Y:S01]  /*c0c0*/  LOP3.LUT R132, R131, 0xffff0000, RZ, 0xc0, !PT ;  /* 0xffff000083847812 */ /* 0x000fe200078ec0ff */
[C---:B------:R-:W-:Y:S01]  /*c0d0*/  FMUL R66, R68.reuse, R66 ;  /* 0x0000004244427220 */ /* 0x040fe20000400000 */
[----:B------:R-:W-:Y:S01]  /*c0e0*/  F2FP.BF16.F32.PACK_AB R48, R49, R48 ;  /* 0x000000303130723e */ /* 0x000fe200000010ff */
[----:B------:R-:W-:Y:S01]  /*c0f0*/  FFMA R63, R71, R128, R63 ;  /* 0x00000080473f7223 */ /* 0x000fe2000000003f */
[----:B------:R-:W-:Y:S01]  /*c100*/  FMUL R67, R68, R67 ;  /* 0x0000004344437220 */ /* 0x000fe20000400000 */
        /* <DEDUP_REMOVED lines=12> */
[----:B------:R-:W-:Y:S03]  /*c1d0*/  ISETP.NE.AND P0, PT, R152, RZ, PT ;  /* 0x000000ff9800720c */ /* 0x000fe60003f05270 */
[----:B------:R1:W-:Y:S01]  /*c1e0*/  STS.128 [R158+0xc400], R56 ;  /* 0x00c400389e007388 */ /* 0x0003e20000000c00 */
[----:B------:R-:W-:Y:S01]  /*c1f0*/  @!PT LDS RZ, [RZ] ;  /* 0x00000000fffff984 */ /* 0x000fe20000000800 */
[----:B------:R-:W-:Y:S01]  /*c200*/  @!PT LDS RZ, [RZ] ;  /* 0x00000000fffff984 */ /* 0x000fe20000000800 */
[----:B------:R-:W-:Y:S01]  /*c210*/  @!PT LDS RZ, [RZ] ;  /* 0x00000000fffff984 */ /* 0x000fe20000000800 */
[----:B------:R-:W-:Y:S01]  /*c220*/  @!PT LDS RZ, [RZ] ;  /* 0x00000000fffff984 */ /* 0x000fe20000000800 */
[----:B------:R2:W-:Y:S07]  /*c230*/  MEMBAR.ALL.CTA ;  /* 0x0000000000007992 */ /* 0x0005ee0000008000 */
[----:B--2---:R-:W2:Y:S02]  /*c240*/  FENCE.VIEW.ASYNC.S ;  /* 0x00000000000073c6 */ /* 0x004ea40000000000 */
[----:B--2---:R-:W-:Y:S06]  /*c250*/  BAR.SYNC.DEFER_BLOCKING 0x1, 0x80 ;  /* 0x0042000000007b1d */ /* 0x004fec0000010000 */
[----:B------:R-:W-:Y:S05]  /*c260*/  @P0 BRA `(.L_x_148) ;  /* 0x0000000000280947 */ /* 0x000fea0003800000 */
[----:B------:R-:W2:Y:S01]  /*c270*/  LDCU.64 UR6, c[0x0][0x348] ;  /* 0x00006900ff0677ac */ /* 0x000ea20008000a00 */
[----:B------:R-:W-:Y:S02]  /*c280*/  UIADD3 UR9, UPT, UPT, UR53, UR40, URZ ;  /* 0x0000002835097290 */ /* 0x000fe4000fffe0ff */
[----:B------:R-:W-:Y:S01]  /*c290*/  UIADD3 UR8, UPT, UPT, UR46, 0xc400, URZ ;  /* 0x0000c4002e087890 */ /* 0x000fe2000fffe0ff */
[----:B------:R-:W-:Y:S01]  /*c2a0*/  UMOV UR10, UR50 ;  /* 0x00000032000a7c82 */ /* 0x000fe20008000000 */
[----:B------:R-:W-:Y:S01]  /*c2b0*/  UMOV UR11, UR36 ;  /* 0x00000024000b7c82 */ /* 0x000fe20008000000 */
[----:B--2---:R-:W-:Y:S04]  /*c2c0*/  UIADD3 UR4, UP0, UPT, UR6, 0xa80, URZ ;  /* 0x00000a8006047890 */ /* 0x004fe8000ff1e0ff */
[----:B------:R-:W-:Y:S09]  /*c2d0*/  UIADD3.X UR5, UPT, UPT, URZ, UR7, URZ, UP0, !UPT ;  /* 0x00000007ff057290 */ /* 0x000ff200087fe4ff */
[----:B------:R2:W-:Y:S01]  /*c2e0*/  UTMASTG.3D [UR8], [UR4] ;  /* 0x00000008040073b5 */ /* 0x0005e20008010000 */
[----:B------:R0:W-:Y:S01]  /*c2f0*/  UTMACMDFLUSH ;  /* 0x00000000000079b7 */ /* 0x0001e20000000000 */
[----:B--2---:R-:W-:Y:S04]  /*c300*/  DEPBAR.LE SB0, 0x1 ;  /* 0x000080400000791a */ /* 0x004fe80000000000 */
.L_x_148:
[----:B------:R-:W-:Y:S05]  /*c310*/  BSYNC.RECONVERGENT B0 ;  /* 0x0000000000007941 */ /* 0x000fea0003800200 */
.L_x_147:
[----:B------:R-:W-:Y:S01]  /*c320*/  BAR.SYNC.DEFER_BLOCKING 0x1, 0x80 ;  /* 0x0042000000007b1d */ /* 0x000fe20000010000 */
[----:B------:R-:W-:Y:S09]  /*c330*/  UISETP.NE.AND UP0, UPT, UR54, -0x4, UPT ;  /* 0xfffffffc3600788c */ /* 0x000ff2000bf05270 */
[----:B------:R-:W-:Y:S05]  /*c340*/  BRA.U !UP0, `(.L_x_149) ;  /* 0x0000000108247547 */ /* 0x000fea000b800000 */
[----:B------:R-:W-:Y:S01]  /*c350*/  ISETP.NE.AND P0, PT, R157, RZ, PT ;  /* 0x000000ff9d00720c */ /* 0x000fe20003f05270 */
[----:B------:R-:W-:Y:S01]  /*c360*/  IMAD.U32 R0, RZ, RZ, UR52 ;  /* 0x00000034ff007e24 */ /* 0x000fe2000f8e00ff */
[----:B------:R-:W-:Y:S04]  /*c370*/  UIADD3 UR4, UPT, UPT, UR52, 0x1, URZ ;  /* 0x0000000134047890 */ /* 0x000fe8000fffe0ff */
[----:B------:R-:W-:Y:S04]  /*c380*/  UISETP.NE.AND UP0, UPT, UR4, 0x4, UPT ;  /* 0x000000040400788c */ /* 0x000fe8000bf05270 */
[----:B------:R-:W-:Y:S03]  /*c390*/  USEL UR52, UR4, URZ, UP0 ;  /* 0x000000ff04347287 */ /* 0x000fe60008000000 */
[----:B------:R-:W-:Y:S05]  /*c3a0*/  @P0 LEA R0, R0, UR46, 0x3 ;  /* 0x0000002e00000c11 */ /* 0x000fea000f8e18ff */
[----:B------:R-:W-:Y:S05]  /*c3b0*/  @P0 VIADD R0, R0, 0xa0 ;  /* 0x000000a000000836 */ /* 0x000fea0000000000 */
[----:B------:R-:W-:Y:S04]  /*c3c0*/  @P0 PRMT R0, R165, 0x654, R0 ;  /* 0x00000654a5000816 */ /* 0x000fe80000000000 */
[----:B------:R2:W-:Y:S03]  /*c3d0*/  @P0 SYNCS.ARRIVE.TRANS64.RED.A1T0 RZ, [R0+URZ], RZ ;  /* 0x000000ff00ff09a7 */ /* 0x0005e600081004ff */
.L_x_149:
[----:B------:R-:W-:Y:S01]  /*c3e0*/  R2UR UR6, R156 ;  /* 0x000000009c0672ca */ /* 0x000fe200000e0000 */
[----:B------:R-:W-:Y:S01]  /*c3f0*/  UIADD3 UR54, UPT, UPT, UR54, 0x4, URZ ;  /* 0x0000000436367890 */ /* 0x000fe2000fffe0ff */
[----:B------:R-:W-:Y:S01]  /*c400*/  R2UR UR5, R141 ;  /* 0x000000008d0572ca */ /* 0x000fe200000e0000 */
[----:B------:R-:W-:Y:S01]  /*c410*/  ULOP3.LUT UR39, UR39, 0x1, URZ, 0x3c, !UPT ;  /* 0x0000000127277892 */ /* 0x000fe2000f8e3cff */
[----:B------:R-:W-:Y:S01]  /*c420*/  R2UR UR4, R142 ;  /* 0x000000008e0472ca */ /* 0x000fe200000e0000 */
[----:B------:R-:W-:Y:S01]  /*c430*/  UMOV UR36, UR63 ;  /* 0x0000003f00247c82 */ /* 0x000fe20008000000 */
[C---:B------:R-:W-:Y:S04]  /*c440*/  ISETP.NE.AND P0, PT, R146.reuse, 0x2, PT ;  /* 0x000000029200780c */ /* 0x040fe80003f05270 */
[----:B------:R-:W-:Y:S02]  /*c450*/  SEL R3, RZ, 0x1, P0 ;  /* 0x00000001ff037807 */ /* 0x000fe40000000000 */
[----:B------:R-:W-:Y:S01]  /*c460*/  SEL R146, R146, RZ, P0 ;  /* 0x000000ff92927207 */ /* 0x000fe20000000000 */
[----:B------:R-:W-:Y:S01]  /*c470*/  UISETP.NE.AND UP0, UPT, UR6, URZ, UPT ;  /* 0x000000ff0600728c */ /* 0x000fe2000bf05270 */
[----:B------:R-:W-:Y:S01]  /*c480*/  LOP3.LUT R148, R148, R3, RZ, 0x3c, !PT ;  /* 0x0000000394947212 */ /* 0x000fe200078e3cff */
[----:B------:R-:W-:Y:S02]  /*c490*/  UIADD3 UR16, UPT, UPT, UR37, UR5, URZ ;  /* 0x0000000525107290 */ /* 0x000fe4000fffe0ff */
[----:B------:R-:W-:Y:S05]  /*c4a0*/  UIADD3 UR20, UPT, UPT, UR38, UR4, URZ ;  /* 0x0000000426147290 */ /* 0x000fea000fffe0ff */
[----:B------:R-:W-:Y:S07]  /*c4b0*/  BRA.U UP0, `(.L_x_150) ;  /* 0xffffff9d00887547 */ /* 0x000fee000b83ffff */
[----:B------:R-:W3:Y:S01]  /*c4c0*/  S2UR UR4, SR_CgaCtaId ;  /* 0x00000000000479c3 */ /* 0x000ee20000008800 */
[----:B------:R-:W-:-:S13]  /*c4d0*/  R2UR UR5, R143 ;  /* 0x000000008f0572ca */ /* 0x000fda00000e0000 */
[----:B------:R-:W-:Y:S02]  /*c4e0*/  UISETP.NE.AND UP0, UPT, UR5, URZ, UPT ;  /* 0x000000ff0500728c */ /* 0x000fe4000bf05270 */
[----:B---3--:R-:W-:Y:S02]  /*c4f0*/  ULOP3.LUT UR5, UR4, 0x1, URZ, 0x3c, !UPT ;  /* 0x0000000104057892 */ /* 0x008fe4000f8e3cff */
[----:B------:R-:W-:-:S04]  /*c500*/  UIADD3 UR4, UPT, UPT, UR46, 0x120, URZ ;  /* 0x000001202e047890 */ /* 0x000fc8000fffe0ff */
[----:B------:R-:W-:-:S09]  /*c510*/  UPRMT UR4, UR5, 0x654, UR4 ;  /* 0x0000065405047896 */ /* 0x000fd20008000004 */
[----:B------:R-:W-:Y:S01]  /*c520*/  SYNCS.ARRIVE.TRANS64.RED.A1T0 RZ, [UR4], RZ ;  /* 0x000000ffffff79a7 */ /* 0x000fe20008100404 */
[----:B------:R-:W-:Y:S01]  /*c530*/  SYNCS.ARRIVE.TRANS64.A1T0 RZ, [UR46+0x120], RZ ;  /* 0x000120ffffff79a7 */ /* 0x000fe2000810002e */
[----:B------:R-:W-:Y:S05]  /*c540*/  BRA.U !UP0, `(.L_x_151) ;  /* 0x0000000108487547 */ /* 0x000fea000b800000 */
[----:B------:R-:W3:Y:S02]  /*c550*/  LDCU.64 UR4, c[0x0][0xc90] ;  /* 0x00019200ff0477ac */ /* 0x000ee40008000a00 */
[----:B---3--:R-:W-:-:S04]  /*c560*/  UISETP.NE.U32.AND UP0, UPT, UR4, URZ, UPT ;  /* 0x000000ff0400728c */ /* 0x008fc8000bf05070 */
[----:B------:R-:W-:-:S09]  /*c570*/  UISETP.NE.AND.EX UP0, UPT, UR5, URZ, UPT, UP0 ;  /* 0x000000ff0500728c */ /* 0x000fd2000bf05300 */
[----:B------:R-:W-:Y:S05]  /*c580*/  BRA.U UP0, `(.L_x_152) ;  /* 0x00000001000c7547 */ /* 0x000fea000b800000 */
[----:B------:R-:W-:-:S13]  /*c590*/  FSETP.NEU.AND P0, PT, R71, RZ, PT ;  /* 0x000000ff4700720b */ /* 0x000fda0003f0d000 */
[----:B------:R-:W-:Y:S05]  /*c5a0*/  @!P0 EXIT ;  /* 0x000000000000894d */ /* 0x000fea0003800000 */
[----:B------:R-:W-:Y:S05]  /*c5b0*/  BRA `(.L_x_151) ;  /* 0x00000000002c7947 */ /* 0x000fea0003800000 */
.L_x_152:
[----:B------:R-:W-:Y:S01]  /*c5c0*/  ISETP.NE.AND P0, PT, R145, RZ, PT ;  /* 0x000000ff9100720c */ /* 0x000fe20003f05270 */
[----:B------:R-:W-:-:S12]  /*c5d0*/  BSSY.RECONVERGENT B0, `(.L_x_151) ;  /* 0x0000009000007945 */ /* 0x000fd80003800200 */
[----:B------:R-:W-:Y:S05]  /*c5e0*/  @P0 BRA `(.L_x_153) ;  /* 0x0000000000140947 */ /* 0x000fea0003800000 */
[----:B------:R-:W3:Y:S02]  /*c5f0*/  LDCU.64 UR4, c[0x0][0xc88] ;  /* 0x00019100ff0477ac */ /* 0x000ee40008000a00 */
[----:B---3--:R-:W-:-:S04]  /*c600*/  ISETP.NE.U32.AND P0, PT, RZ, UR4, PT ;  /* 0x00000004ff007c0c */ /* 0x008fc8000bf05070 */
[----:B------:R-:W-:-:S13]  /*c610*/  ISETP.NE.AND.EX P0, PT, RZ, UR5, PT, P0 ;  /* 0x00000005ff007c0c */ /* 0x000fda000bf05300 */
[----:B------:R-:W-:Y:S05]  /*c620*/  @!P0 EXIT ;  /* 0x000000000000894d */ /* 0x000fea0003800000 */
[----:B------:R-:W-:Y:S05]  /*c630*/  BRA `(.L_x_154) ;  /* 0x0000000000087947 */ /* 0x000fea0003800000 */
.L_x_153:
[----:B------:R-:W-:-:S13]  /*c640*/  FSETP.NEU.AND P0, PT, R71, RZ, PT ;  /* 0x000000ff4700720b */ /* 0x000fda0003f0d000 */
[----:B------:R-:W-:Y:S05]  /*c650*/  @!P0 EXIT ;  /* 0x000000000000894d */ /* 0x000fea0003800000 */
.L_x_154:
[----:B------:R-:W-:Y:S05]  /*c660*/  BSYNC.RECONVERGENT B0 ;  /* 0x0000000000007941 */ /* 0x000fea0003800200 */
.L_x_151:
[----:B------:R-:W3:Y:S01]  /*c670*/  S2UR UR5, SR_CgaCtaId ;  /* 0x00000000000579c3 */ /* 0x000ee20000008800 */
[----:B------:R-:W-:Y:S01]  /*c680*/  ULEA UR4, UR52, UR46, 0x3 ;  /* 0x0000002e34047291 */ /* 0x000fe2000f8e18ff */
[----:B------:R-:W-:-:S04]  /*c690*/  DEPBAR.LE SB0, 0x0 ;  /* 0x000080000000791a */ /* 0x000fc80000000000 */
[----:B------:R-:W-:-:S04]  /*c6a0*/  UIADD3 UR4, UPT, UPT, UR4, 0xa0, URZ ;  /* 0x000000a004047890 */ /* 0x000fc8000fffe0ff */
[----:B---3--:R-:W-:-:S09]  /*c6b0*/  UPRMT UR4, UR5, 0x654, UR4 ;  /* 0x0000065405047896 */ /* 0x008fd20008000004 */
[----:B------:R-:W-:Y:S01]  /*c6c0*/  SYNCS.ARRIVE.TRANS64.RED.A1T0 RZ, [UR4], RZ ;  /* 0x000000ffffff79a7 */ /* 0x000fe20008100404 */
[----:B------:R-:W-:Y:S05]  /*c6d0*/  EXIT ;  /* 0x000000000000794d */ /* 0x000fea0003800000 */
.L_x_24:
[----:B-1----:R1:W2:Y:S02]  /*c6e0*/  SYNCS.PHASECHK.TRANS64.TRYWAIT P0, [R0+URZ+0x110], R3 ;  /* 0x00011003000075a7 */ /* 0x0022a400080011ff */
[----:B--2---:R-:W-:Y:S05]  /*c6f0*/  @!P0 NANOSLEEP.SYNCS 0x989680 ;  /* 0x009896800000895d */ /* 0x004fea0003900000 */
[----:B------:R-:W2:Y:S02]  /*c700*/  @!P0 SYNCS.PHASECHK.TRANS64 P0, [R0+URZ+0x110], R3 ;  /* 0x00011003000085a7 */ /* 0x000ea400080010ff */
[----:B--2---:R-:W-:Y:S05]  /*c710*/  @!P0 BRA `(.L_x_24) ;  /* 0xfffffffc00f08947 */ /* 0x004fea000383ffff */
[----:B------:R-:W-:Y:S05]  /*c720*/  BRA `(.L_x_155) ;  /* 0xffffff54003c7947 */ /* 0x000fea000383ffff */
.L_x_27:
[----:B-1----:R-:W-:-:S07]  /*c730*/  MOV R0, UR5 ;  /* 0x0000000500007c02 */ /* 0x002fce0008000f00 */
.L_x_156:
[----:B-1----:R1:W2:Y:S02]  /*c740*/  SYNCS.PHASECHK.TRANS64.TRYWAIT P0, [R0+URZ+0x40], R3 ;  /* 0x00004003000075a7 */ /* 0x0022a400080011ff */
[----:B--2---:R-:W-:Y:S05]  /*c750*/  @!P0 NANOSLEEP.SYNCS 0x989680 ;  /* 0x009896800000895d */ /* 0x004fea0003900000 */
[----:B------:R-:W2:Y:S02]  /*c760*/  @!P0 SYNCS.PHASECHK.TRANS64 P0, [R0+URZ+0x40], R3 ;  /* 0x00004003000085a7 */ /* 0x000ea400080010ff */
[----:B--2---:R-:W-:Y:S05]  /*c770*/  @!P0 BRA `(.L_x_156) ;  /* 0xfffffffc00f08947 */ /* 0x004fea000383ffff */
[----:B------:R-:W-:Y:S05]  /*c780*/  BRA `(.L_x_26) ;  /* 0xffffff5400a07947 */ /* 0x000fea000383ffff */
.L_x_36:
[----:B-1----:R-:W-:-:S07]  /*c790*/  MOV R0, UR6 ;  /* 0x0000000600007c02 */ /* 0x002fce0008000f00 */
.L_x_157:
[----:B-1----:R1:W2:Y:S02]  /*c7a0*/  SYNCS.PHASECHK.TRANS64.TRYWAIT P0, [R0+URZ+0x40], R3 ;  /* 0x00004003000075a7 */ /* 0x0022a400080011ff */
[----:B--2---:R-:W-:Y:S05]  /*c7b0*/  @!P0 NANOSLEEP.SYNCS 0x989680 ;  /* 0x009896800000895d */ /* 0x004fea0003900000 */
[----:B------:R-:W2:Y:S02]  /*c7c0*/  @!P0 SYNCS.PHASECHK.TRANS64 P0, [R0+URZ+0x40], R3 ;  /* 0x00004003000085a7 */ /* 0x000ea400080010ff */
[----:B--2---:R-:W-:Y:S05]  /*c7d0*/  @!P0 BRA `(.L_x_157) ;  /* 0xfffffffc00f08947 */ /* 0x004fea000383ffff */
[----:B------:R-:W-:Y:S05]  /*c7e0*/  BRA `(.L_x_35) ;  /* 0xffffff5800c07947 */ /* 0x000fea000383ffff */
.L_x_43:
[----:B-1----:R1:W4:Y:S02]  /*c7f0*/  SYNCS.PHASECHK.TRANS64.TRYWAIT P0, [R3+URZ+0xd0], R0 ;  /* 0x0000d000030075a7 */ /* 0x00232400080011ff */
[----:B----4-:R-:W-:Y:S05]  /*c800*/  @!P0 NANOSLEEP.SYNCS 0x989680 ;  /* 0x009896800000895d */ /* 0x010fea0003900000 */
[----:B------:R-:W4:Y:S02]  /*c810*/  @!P0 SYNCS.PHASECHK.TRANS64 P0, [R3+URZ+0xd0], R0 ;  /* 0x0000d000030085a7 */ /* 0x000f2400080010ff */
[----:B----4-:R-:W-:Y:S05]  /*c820*/  @!P0 BRA `(.L_x_43) ;  /* 0xfffffffc00f08947 */ /* 0x010fea000383ffff */
[----:B------:R-:W-:Y:S05]  /*c830*/  BRA `(.L_x_158) ;  /* 0xffffff5c00bc7947 */ /* 0x000fea000383ffff */
.L_x_47:
[----:B-1----:R-:W-:-:S07]  /*c840*/  MOV R0, UR4 ;  /* 0x0000000400007c02 */ /* 0x002fce0008000f00 */
.L_x_159:
[----:B-1----:R1:W2:Y:S02]  /*c850*/  SYNCS.PHASECHK.TRANS64.TRYWAIT P0, [R0+URZ], R3 ;  /* 0x00000003000075a7 */ /* 0x0022a400080011ff */
[----:B--2---:R-:W-:Y:S05]  /*c860*/  @!P0 NANOSLEEP.SYNCS 0x989680 ;  /* 0x009896800000895d */ /* 0x004fea0003900000 */
[----:B------:R-:W2:Y:S02]  /*c870*/  @!P0 SYNCS.PHASECHK.TRANS64 P0, [R0+URZ], R3 ;  /* 0x00000003000085a7 */ /* 0x000ea400080010ff */
[----:B--2---:R-:W-:Y:S05]  /*c880*/  @!P0 BRA `(.L_x_159) ;  /* 0xfffffffc00f08947 */ /* 0x004fea000383ffff */
[----:B------:R-:W-:Y:S05]  /*c890*/  BRA `(.L_x_160) ;  /* 0xffffff6400687947 */ /* 0x000fea000383ffff */
.L_x_48:
[----:B------:R-:W-:-:S07]  /*c8a0*/  MOV R0, UR5 ;  /* 0x0000000500007c02 */ /* 0x000fce0008000f00 */
.L_x_161:
[----:B-1----:R1:W2:Y:S02]  /*c8b0*/  SYNCS.PHASECHK.TRANS64.TRYWAIT P0, [R0+URZ], R3 ;  /* 0x00000003000075a7 */ /* 0x0022a400080011ff */
[----:B--2---:R-:W-:Y:S05]  /*c8c0*/  @!P0 NANOSLEEP.SYNCS 0x989680 ;  /* 0x009896800000895d */ /* 0x004fea0003900000 */
[----:B------:R-:W2:Y:S02]  /*c8d0*/  @!P0 SYNCS.PHASECHK.TRANS64 P0, [R0+URZ], R3 ;  /* 0x00000003000085a7 */ /* 0x000ea400080010ff */
[----:B--2---:R-:W-:Y:S05]  /*c8e0*/  @!P0 BRA `(.L_x_161) ;  /* 0xfffffffc00f08947 */ /* 0x004fea000383ffff */
[----:B------:R-:W-:Y:S05]  /*c8f0*/  BRA `(.L_x_162) ;  /* 0xffffff6400747947 */ /* 0x000fea000383ffff */
.L_x_49:
[----:B------:R-:W-:-:S07]  /*c900*/  MOV R0, UR5 ;  /* 0x0000000500007c02 */ /* 0x000fce0008000f00 */
.L_x_163:
[----:B-1----:R1:W2:Y:S02]  /*c910*/  SYNCS.PHASECHK.TRANS64.TRYWAIT P0, [R0+URZ], R3 ;  /* 0x00000003000075a7 */ /* 0x0022a400080011ff */
[----:B--2---:R-:W-:Y:S05]  /*c920*/  @!P0 NANOSLEEP.SYNCS 0x989680 ;  /* 0x009896800000895d */ /* 0x004fea0003900000 */
[----:B------:R-:W2:Y:S02]  /*c930*/  @!P0 SYNCS.PHASECHK.TRANS64 P0, [R0+URZ], R3 ;  /* 0x00000003000085a7 */ /* 0x000ea400080010ff */
[----:B--2---:R-:W-:Y:S05]  /*c940*/  @!P0 BRA `(.L_x_163) ;  /* 0xfffffffc00f08947 */ /* 0x004fea000383ffff */
[----:B------:R-:W-:Y:S05]  /*c950*/  BRA `(.L_x_164) ;  /* 0xffffff6400807947 */ /* 0x000fea000383ffff */
.L_x_50:
[----:B------:R-:W-:-:S07]  /*c960*/  MOV R0, UR5 ;  /* 0x0000000500007c02 */ /* 0x000fce0008000f00 */
.L_x_165:
[----:B-1----:R1:W2:Y:S02]  /*c970*/  SYNCS.PHASECHK.TRANS64.TRYWAIT P0, [R0+URZ], R3 ;  /* 0x00000003000075a7 */ /* 0x0022a400080011ff */
[----:B--2---:R-:W-:Y:S05]  /*c980*/  @!P0 NANOSLEEP.SYNCS 0x989680 ;  /* 0x009896800000895d */ /* 0x004fea0003900000 */
[----:B------:R-:W2:Y:S02]  /*c990*/  @!P0 SYNCS.PHASECHK.TRANS64 P0, [R0+URZ], R3 ;  /* 0x00000003000085a7 */ /* 0x000ea400080010ff */
[----:B--2---:R-:W-:Y:S05]  /*c9a0*/  @!P0 BRA `(.L_x_165) ;  /* 0xfffffffc00f08947 */ /* 0x004fea000383ffff */
[----:B------:R-:W-:Y:S05]  /*c9b0*/  BRA `(.L_x_166) ;  /* 0xffffff64008c7947 */ /* 0x000fea000383ffff */
.L_x_51:
[----:B------:R-:W-:-:S07]  /*c9c0*/  MOV R0, UR5 ;  /* 0x0000000500007c02 */ /* 0x000fce0008000f00 */
.L_x_167:
[----:B-1----:R1:W2:Y:S02]  /*c9d0*/  SYNCS.PHASECHK.TRANS64.TRYWAIT P0, [R0+URZ], R3 ;  /* 0x00000003000075a7 */ /* 0x0022a400080011ff */
[----:B--2---:R-:W-:Y:S05]  /*c9e0*/  @!P0 NANOSLEEP.SYNCS 0x989680 ;  /* 0x009896800000895d */ /* 0x004fea0003900000 */
[----:B------:R-:W2:Y:S02]  /*c9f0*/  @!P0 SYNCS.PHASECHK.TRANS64 P0, [R0+URZ], R3 ;  /* 0x00000003000085a7 */ /* 0x000ea400080010ff */
[----:B--2---:R-:W-:Y:S05]  /*ca00*/  @!P0 BRA `(.L_x_167) ;  /* 0xfffffffc00f08947 */ /* 0x004fea000383ffff */
[----:B------:R-:W-:Y:S05]  /*ca10*/  BRA `(.L_x_168) ;  /* 0xffffff6400987947 */ /* 0x000fea000383ffff */
.L_x_52:
[----:B------:R-:W-:-:S07]  /*ca20*/  MOV R0, UR5 ;  /* 0x0000000500007c02 */ /* 0x000fce0008000f00 */
.L_x_169:
[----:B-1----:R1:W2:Y:S02]  /*ca30*/  SYNCS.PHASECHK.TRANS64.TRYWAIT P0, [R0+URZ], R3 ;  /* 0x00000003000075a7 */ /* 0x0022a400080011ff */
[----:B--2---:R-:W-:Y:S05]  /*ca40*/  @!P0 NANOSLEEP.SYNCS 0x989680 ;  /* 0x009896800000895d */ /* 0x004fea0003900000 */
[----:B------:R-:W2:Y:S02]  /*ca50*/  @!P0 SYNCS.PHASECHK.TRANS64 P0, [R0+URZ], R3 ;  /* 0x00000003000085a7 */ /* 0x000ea400080010ff */
[----:B--2---:R-:W-:Y:S05]  /*ca60*/  @!P0 BRA `(.L_x_169) ;  /* 0xfffffffc00f08947 */ /* 0x004fea000383ffff */
[----:B------:R-:W-:Y:S05]  /*ca70*/  BRA `(.L_x_170) ;  /* 0xffffff6400a47947 */ /* 0x000fea000383ffff */
.L_x_53:
[----:B------:R-:W-:-:S07]  /*ca80*/  MOV R0, UR5 ;  /* 0x0000000500007c02 */ /* 0x000fce0008000f00 */
.L_x_171:
[----:B-1----:R1:W2:Y:S02]  /*ca90*/  SYNCS.PHASECHK.TRANS64.TRYWAIT P0, [R0+URZ], R3 ;  /* 0x00000003000075a7 */ /* 0x0022a400080011ff */
[----:B--2---:R-:W-:Y:S05]  /*caa0*/  @!P0 NANOSLEEP.SYNCS 0x989680 ;  /* 0x009896800000895d */ /* 0x004fea0003900000 */
[----:B------:R-:W2:Y:S02]  /*cab0*/  @!P0 SYNCS.PHASECHK.TRANS64 P0, [R0+URZ], R3 ;  /* 0x00000003000085a7 */ /* 0x000ea400080010ff */
[----:B--2---:R-:W-:Y:S05]  /*cac0*/  @!P0 BRA `(.L_x_171) ;  /* 0xfffffffc00f08947 */ /* 0x004fea000383ffff */
[----:B------:R-:W-:Y:S05]  /*cad0*/  BRA `(.L_x_172) ;  /* 0xffffff6400b07947 */ /* 0x000fea000383ffff */
.L_x_56:
[----:B-1----:R1:W2:Y:S02]  /*cae0*/  SYNCS.PHASECHK.TRANS64.TRYWAIT P0, [R0+URZ+0x100], R5 ;  /* 0x00010005000075a7 */ /* 0x0022a400080011ff */
[----:B--2---:R-:W-:Y:S05]  /*caf0*/  @!P0 NANOSLEEP.SYNCS 0x989680 ;  /* 0x009896800000895d */ /* 0x004fea0003900000 */
[----:B------:R-:W2:Y:S02]  /*cb00*/  @!P0 SYNCS.PHASECHK.TRANS64 P0, [R0+URZ+0x100], R5 ;  /* 0x00010005000085a7 */ /* 0x000ea400080010ff */
[----:B--2---:R-:W-:Y:S05]  /*cb10*/  @!P0 BRA `(.L_x_56) ;  /* 0xfffffffc00f08947 */ /* 0x004fea000383ffff */
[----:B------:R-:W-:Y:S05]  /*cb20*/  BRA `(.L_x_173) ;  /* 0xffffff6800147947 */ /* 0x000fea000383ffff */
.L_x_57:
[----:B------:R-:W-:-:S07]  /*cb30*/  MOV R0, UR4 ;  /* 0x0000000400007c02 */ /* 0x000fce0008000f00 */
.L_x_174:
[----:B-1----:R1:W2:Y:S02]  /*cb40*/  SYNCS.PHASECHK.TRANS64.TRYWAIT P0, [R0+URZ+0xe0], R7 ;  /* 0x0000e007000075a7 */ /* 0x0022a400080011ff */
[----:B--2---:R-:W-:Y:S05]  /*cb50*/  @!P0 NANOSLEEP.SYNCS 0x989680 ;  /* 0x009896800000895d */ /* 0x004fea0003900000 */
[----:B------:R-:W2:Y:S02]  /*cb60*/  @!P0 SYNCS.PHASECHK.TRANS64 P0, [R0+URZ+0xe0], R7 ;  /* 0x0000e007000085a7 */ /* 0x000ea400080010ff */
[----:B--2---:R-:W-:Y:S05]  /*cb70*/  @!P0 BRA `(.L_x_174) ;  /* 0xfffffffc00f08947 */ /* 0x004fea000383ffff */
[----:B------:R-:W-:Y:S05]  /*cb80*/  BRA `(.L_x_175) ;  /* 0xffffff6800247947 */ /* 0x000fea000383ffff */
.L_x_58:
[----:B-1----:R1:W2:Y:S02]  /*cb90*/  SYNCS.PHASECHK.TRANS64.TRYWAIT P1, [R0+URZ+0xd0], R5 ;  /* 0x0000d005000075a7 */ /* 0x0022a400080211ff */
[----:B--2---:R-:W-:Y:S05]  /*cba0*/  @!P1 NANOSLEEP.SYNCS 0x989680 ;  /* 0x009896800000995d */ /* 0x004fea0003900000 */
[----:B------:R-:W2:Y:S02]  /*cbb0*/  @!P1 SYNCS.PHASECHK.TRANS64 P1, [R0+URZ+0xd0], R5 ;  /* 0x0000d005000095a7 */ /* 0x000ea400080210ff */
[----:B--2---:R-:W-:Y:S05]  /*cbc0*/  @!P1 BRA `(.L_x_58) ;  /* 0xfffffffc00f09947 */ /* 0x004fea000383ffff */
[----:B------:R-:W-:Y:S05]  /*cbd0*/  BRA `(.L_x_176) ;  /* 0xffffff6800547947 */ /* 0x000fea000383ffff */
.L_x_61:
[----:B------:R-:W-:-:S07]  /*cbe0*/  MOV R0, UR4 ;  /* 0x0000000400007c02 */ /* 0x000fce0008000f00 */
.L_x_177:
[----:B-1----:R1:W2:Y:S02]  /*cbf0*/  SYNCS.PHASECHK.TRANS64.TRYWAIT P0, [R0+URZ+0xe0], R3 ;  /* 0x0000e003000075a7 */ /* 0x0022a400080011ff */
[----:B--2---:R-:W-:Y:S05]  /*cc00*/  @!P0 NANOSLEEP.SYNCS 0x989680 ;  /* 0x009896800000895d */ /* 0x004fea0003900000 */
[----:B------:R-:W2:Y:S02]  /*cc10*/  @!P0 SYNCS.PHASECHK.TRANS64 P0, [R0+URZ+0xe0], R3 ;  /* 0x0000e003000085a7 */ /* 0x000ea400080010ff */
[----:B--2---:R-:W-:Y:S05]  /*cc20*/  @!P0 BRA `(.L_x_177) ;  /* 0xfffffffc00f08947 */ /* 0x004fea000383ffff */
[----:B------:R-:W-:Y:S05]  /*cc30*/  BRA `(.L_x_60) ;  /* 0xffffff6800a87947 */ /* 0x000fea000383ffff */
.L_x_70:
[----:B-1----:R-:W-:-:S04]  /*cc40*/  MOV R5, UR5 ;  /* 0x0000000500057c02 */ /* 0x002fc80008000f00 */
[----:B------:R1:W2:Y:S03]  /*cc50*/  SYNCS.PHASECHK.TRANS64.TRYWAIT P0, [R5+URZ+0x8], R6 ;  /* 0x00000806050075a7 */ /* 0x0002a600080011ff */
[----:B--2---:R-:W-:Y:S05]  /*cc60*/  @!P0 NANOSLEEP.SYNCS 0x989680 ;  /* 0x009896800000895d */ /* 0x004fea0003900000 */
[----:B------:R-:W2:Y:S02]  /*cc70*/  @!P0 SYNCS.PHASECHK.TRANS64 P0, [R5+URZ+0x8], R6 ;  /* 0x00000806050085a7 */ /* 0x000ea400080010ff */
[----:B--2---:R-:W-:Y:S05]  /*cc80*/  @!P0 BRA `(.L_x_70) ;  /* 0xfffffffc00ec8947 */ /* 0x004fea000383ffff */
[----:B------:R-:W-:Y:S05]  /*cc90*/  BRA `(.L_x_69) ;  /* 0xffffff6c00687947 */ /* 0x000fea000383ffff */
.L_x_72:
[----:B------:R-:W-:Y:S01]  /*cca0*/  BSSY B0, `(.L_x_178) ;  /* 0x0000006000007945 */ /* 0x000fe20003800000 */
[----:B------:R-:W-:-:S07]  /*ccb0*/  MOV R15, 0xffffffff ;  /* 0xffffffff000f7802 */ /* 0x000fce0000000f00 */
[----:B-1---5:R-:W-:Y:S05]  /*ccc0*/  WARPSYNC.COLLECTIVE R15, `(.L_x_179) ;  /* 0x000000000f0c7348 */ /* 0x022fea0003c00000 */
[----:B------:R-:W-:Y:S02]  /*ccd0*/  ELECT P6, UR79, PT ;  /* 0x00000000004f782f */ /* 0x000fe400038c0000 */
[----:B------:R-:W-:Y:S01]  /*cce0*/  MOV R14, UR79 ;  /* 0x0000004f000e7c02 */ /* 0x000fe20008000f00 */
[----:B-1---5:R-:W-:Y:S10]  /*ccf0*/  ENDCOLLECTIVE ;  /* 0x000000000000791b */ /* 0x022ff40003800000 */
.L_x_179:
[----:B------:R-:W-:Y:S05]  /*cd00*/  BSYNC B0 ;  /* 0x0000000000007941 */ /* 0x000fea0003800000 */
.L_x_178:
[----:B------:R-:W-:Y:S05]  /*cd10*/  BRA `(.L_x_180) ;  /* 0xffffff6c00987947 */ /* 0x000fea000383ffff */
.L_x_74:
[----:B-1----:R-:W-:-:S04]  /*cd20*/  MOV R3, UR5 ;  /* 0x0000000500037c02 */ /* 0x002fc80008000f00 */
[----:B------:R1:W2:Y:S03]  /*cd30*/  SYNCS.PHASECHK.TRANS64.TRYWAIT P0, [R3+URZ+0x8], R4 ;  /* 0x00000804030075a7 */ /* 0x0002a600080011ff */
[----:B--2---:R-:W-:Y:S05]  /*cd40*/  @!P0 NANOSLEEP.SYNCS 0x989680 ;  /* 0x009896800000895d */ /* 0x004fea0003900000 */
[----:B------:R-:W2:Y:S02]  /*cd50*/  @!P0 SYNCS.PHASECHK.TRANS64 P0, [R3+URZ+0x8], R4 ;  /* 0x00000804030085a7 */ /* 0x000ea400080010ff */
[----:B--2---:R-:W-:Y:S05]  /*cd60*/  @!P0 BRA `(.L_x_74) ;  /* 0xfffffffc00ec8947 */ /* 0x004fea000383ffff */
[----:B------:R-:W-:Y:S05]  /*cd70*/  BRA `(.L_x_73) ;  /* 0xffffff6c009c7947 */ /* 0x000fea000383ffff */
.L_x_75:
[----:B-1----:R1:W2:Y:S02]  /*cd80*/  SYNCS.PHASECHK.TRANS64.TRYWAIT P0, [R0+URZ+0xd0], R5 ;  /* 0x0000d005000075a7 */ /* 0x0022a400080011ff */
[----:B--2---:R-:W-:Y:S05]  /*cd90*/  @!P0 NANOSLEEP.SYNCS 0x989680 ;  /* 0x009896800000895d */ /* 0x004fea0003900000 */
[----:B------:R-:W2:Y:S02]  /*cda0*/  @!P0 SYNCS.PHASECHK.TRANS64 P0, [R0+URZ+0xd0], R5 ;  /* 0x0000d005000085a7 */ /* 0x000ea400080010ff */
[----:B--2---:R-:W-:Y:S05]  /*cdb0*/  @!P0 BRA `(.L_x_75) ;  /* 0xfffffffc00f08947 */ /* 0x004fea000383ffff */
[----:B------:R-:W-:Y:S05]  /*cdc0*/  BRA `(.L_x_181) ;  /* 0xffffff7000d87947 */ /* 0x000fea000383ffff */
.L_x_79:
[----:B------:R-:W-:-:S07]  /*cdd0*/  MOV R0, UR18 ;  /* 0x0000001200007c02 */ /* 0x000fce0008000f00 */
.L_x_182:
[----:B-1----:R1:W2:Y:S02]  /*cde0*/  SYNCS.PHASECHK.TRANS64.TRYWAIT P0, [R0+URZ], R5 ;  /* 0x00000005000075a7 */ /* 0x0022a400080011ff */
[----:B--2---:R-:W-:Y:S05]  /*cdf0*/  @!P0 NANOSLEEP.SYNCS 0x989680 ;  /* 0x009896800000895d */ /* 0x004fea0003900000 */
[----:B------:R-:W2:Y:S02]  /*ce00*/  @!P0 SYNCS.PHASECHK.TRANS64 P0, [R0+URZ], R5 ;  /* 0x00000005000085a7 */ /* 0x000ea400080010ff */
[----:B--2---:R-:W-:Y:S05]  /*ce10*/  @!P0 BRA `(.L_x_182) ;  /* 0xfffffffc00f08947 */ /* 0x004fea000383ffff */
[----:B------:R-:W-:Y:S05]  /*ce20*/  BRA `(.L_x_78) ;  /* 0xffffff7400307947 */ /* 0x000fea000383ffff */
.L_x_80:
[----:B------:R-:W-:-:S07]  /*ce30*/  MOV R0, UR30 ;  /* 0x0000001e00007c02 */ /* 0x000fce0008000f00 */
.L_x_183:
[----:B-1----:R1:W2:Y:S02]  /*ce40*/  SYNCS.PHASECHK.TRANS64.TRYWAIT P0, [R0+URZ+0xf8], R5 ;  /* 0x0000f805000075a7 */ /* 0x0022a400080011ff */
[----:B--2---:R-:W-:Y:S05]  /*ce50*/  @!P0 NANOSLEEP.SYNCS 0x989680 ;  /* 0x009896800000895d */ /* 0x004fea0003900000 */
[----:B------:R-:W2:Y:S02]  /*ce60*/  @!P0 SYNCS.PHASECHK.TRANS64 P0, [R0+URZ+0xf8], R5 ;  /* 0x0000f805000085a7 */ /* 0x000ea400080010ff */
[----:B--2---:R-:W-:Y:S05]  /*ce70*/  @!P0 BRA `(.L_x_183) ;  /* 0xfffffffc00f08947 */ /* 0x004fea000383ffff */
[----:B------:R-:W-:Y:S05]  /*ce80*/  BRA `(.L_x_184) ;  /* 0xffffff7400a47947 */ /* 0x000fea000383ffff */
.L_x_83:
[----:B------:R-:W-:Y:S07]  /*ce90*/  MOV R0, UR7 ;  /* 0x0000000700007c02 */ /* 0x000fee0008000f00 */
.L_x_185:
[----:B-1----:R1:W2:Y:S02]  /*cea0*/  SYNCS.PHASECHK.TRANS64.TRYWAIT P0, [R0+URZ], R5 ;  /* 0x00000005000075a7 */ /* 0x0022a400080011ff */
[----:B--2---:R-:W-:Y:S05]  /*ceb0*/  @!P0 NANOSLEEP.SYNCS 0x989680 ;  /* 0x009896800000895d */ /* 0x004fea0003900000 */
[----:B------:R-:W2:Y:S02]  /*cec0*/  @!P0 SYNCS.PHASECHK.TRANS64 P0, [R0+URZ], R5 ;  /* 0x00000005000085a7 */ /* 0x000ea400080010ff */
[----:B--2---:R-:W-:Y:S05]  /*ced0*/  @!P0 BRA `(.L_x_185) ;  /* 0xfffffffc00f08947 */ /* 0x004fea000383ffff */
[----:B------:R-:W-:Y:S05]  /*cee0*/  BRA `(.L_x_82) ;  /* 0xffffff7400f87947 */ /* 0x000fea000383ffff */
.L_x_86:
[----:B------:R-:W-:-:S07]  /*cef0*/  MOV R0, UR30 ;  /* 0x0000001e00007c02 */ /* 0x000fce0008000f00 */
.L_x_186:
[----:B-1----:R1:W3:Y:S02]  /*cf00*/  SYNCS.PHASECHK.TRANS64.TRYWAIT P0, [R0+URZ+0x120], R3 ;  /* 0x00012003000075a7 */ /* 0x0022e400080011ff */
[----:B---3--:R-:W-:Y:S05]  /*cf10*/  @!P0 NANOSLEEP.SYNCS 0x989680 ;  /* 0x009896800000895d */ /* 0x008fea0003900000 */
[----:B------:R-:W3:Y:S02]  /*cf20*/  @!P0 SYNCS.PHASECHK.TRANS64 P0, [R0+URZ+0x120], R3 ;  /* 0x00012003000085a7 */ /* 0x000ee400080010ff */
[----:B---3--:R-:W-:Y:S05]  /*cf30*/  @!P0 BRA `(.L_x_186) ;  /* 0xfffffffc00f08947 */ /* 0x008fea000383ffff */
[----:B------:R-:W-:Y:S05]  /*cf40*/  BRA `(.L_x_187) ;  /* 0xffffff7800f87947 */ /* 0x000fea000383ffff */
.L_x_91:
[----:B-1----:R1:W2:Y:S02]  /*cf50*/  SYNCS.PHASECHK.TRANS64.TRYWAIT P0, [R12+URZ+0xd0], R9 ;  /* 0x0000d0090c0075a7 */ /* 0x0022a400080011ff */
[----:B--2---:R-:W-:Y:S05]  /*cf60*/  @!P0 NANOSLEEP.SYNCS 0x989680 ;  /* 0x009896800000895d */ /* 0x004fea0003900000 */
[----:B------:R-:W2:Y:S02]  /*cf70*/  @!P0 SYNCS.PHASECHK.TRANS64 P0, [R12+URZ+0xd0], R9 ;  /* 0x0000d0090c0085a7 */ /* 0x000ea400080010ff */
[----:B--2---:R-:W-:Y:S05]  /*cf80*/  @!P0 BRA `(.L_x_91) ;  /* 0xfffffffc00f08947 */ /* 0x004fea000383ffff */
[----:B------:R-:W-:Y:S05]  /*cf90*/  BRA `(.L_x_188) ;  /* 0xffffff80002c7947 */ /* 0x000fea000383ffff */
.L_x_94:
[----:B------:R-:W-:Y:S07]  /*cfa0*/  MOV R0, UR21 ;  /* 0x0000001500007c02 */ /* 0x000fee0008000f00 */
.L_x_189:
[----:B-1----:R1:W2:Y:S02]  /*cfb0*/  SYNCS.PHASECHK.TRANS64.TRYWAIT P2, [R0+URZ+0xc8], R11 ;  /* 0x0000c80b000075a7 */ /* 0x0022a400080411ff */
[----:B--2---:R-:W-:Y:S05]  /*cfc0*/  @!P2 NANOSLEEP.SYNCS 0x989680 ;  /* 0x009896800000a95d */ /* 0x004fea0003900000 */
[----:B------:R-:W2:Y:S02]  /*cfd0*/  @!P2 SYNCS.PHASECHK.TRANS64 P2, [R0+URZ+0xc8], R11 ;  /* 0x0000c80b0000a5a7 */ /* 0x000ea400080410ff */
[----:B--2---:R-:W-:Y:S05]  /*cfe0*/  @!P2 BRA `(.L_x_189) ;  /* 0xfffffffc00f0a947 */ /* 0x004fea000383ffff */
[----:B------:R-:W-:Y:S05]  /*cff0*/  BRA `(.L_x_93) ;  /* 0xffffff8400947947 */ /* 0x000fea000383ffff */
.L_x_97:
[----:B-1----:R-:W-:Y:S07]  /*d000*/  MOV R0, UR21 ;  /* 0x0000001500007c02 */ /* 0x002fee0008000f00 */
.L_x_190:
[----:B-1----:R1:W2:Y:S02]  /*d010*/  SYNCS.PHASECHK.TRANS64.TRYWAIT P0, [R0+URZ+0xa0], R9 ;  /* 0x0000a009000075a7 */ /* 0x0022a400080011ff */
[----:B--2---:R-:W-:Y:S05]  /*d020*/  @!P0 NANOSLEEP.SYNCS 0x989680 ;  /* 0x009896800000895d */ /* 0x004fea0003900000 */
[----:B------:R-:W2:Y:S02]  /*d030*/  @!P0 SYNCS.PHASECHK.TRANS64 P0, [R0+URZ+0xa0], R9 ;  /* 0x0000a009000085a7 */ /* 0x000ea400080010ff */
[----:B--2---:R-:W-:Y:S05]  /*d040*/  @!P0 BRA `(.L_x_190) ;  /* 0xfffffffc00f08947 */ /* 0x004fea000383ffff */
[----:B------:R-:W-:Y:S05]  /*d050*/  BRA `(.L_x_191) ;  /* 0xffffff8400f47947 */ /* 0x000fea000383ffff */
.L_x_98:
[----:B------:R-:W-:Y:S07]  /*d060*/  MOV R0, UR21 ;  /* 0x0000001500007c02 */ /* 0x000fee0008000f00 */
.L_x_192:
[----:B-1----:R1:W2:Y:S02]  /*d070*/  SYNCS.PHASECHK.TRANS64.TRYWAIT P0, [R0+URZ+0xa8], R9 ;  /* 0x0000a809000075a7 */ /* 0x0022a400080011ff */
[----:B--2---:R-:W-:Y:S05]  /*d080*/  @!P0 NANOSLEEP.SYNCS 0x989680 ;  /* 0x009896800000895d */ /* 0x004fea0003900000 */
[----:B------:R-:W2:Y:S02]  /*d090*/  @!P0 SYNCS.PHASECHK.TRANS64 P0, [R0+URZ+0xa8], R9 ;  /* 0x0000a809000085a7 */ /* 0x000ea400080010ff */
[----:B--2---:R-:W-:Y:S05]  /*d0a0*/  @!P0 BRA `(.L_x_192) ;  /* 0xfffffffc00f08947 */ /* 0x004fea000383ffff */
[----:B------:R-:W-:Y:S05]  /*d0b0*/  BRA `(.L_x_193) ;  /* 0xffffff8800447947 */ /* 0x000fea000383ffff */
.L_x_99:
[----:B------:R-:W-:Y:S07]  /*d0c0*/  MOV R0, UR21 ;  /* 0x0000001500007c02 */ /* 0x000fee0008000f00 */
.L_x_194:
[----:B-1----:R1:W2:Y:S02]  /*d0d0*/  SYNCS.PHASECHK.TRANS64.TRYWAIT P0, [R0+URZ+0xb0], R9 ;  /* 0x0000b009000075a7 */ /* 0x0022a400080011ff */
[----:B--2---:R-:W-:Y:S05]  /*d0e0*/  @!P0 NANOSLEEP.SYNCS 0x989680 ;  /* 0x009896800000895d */ /* 0x004fea0003900000 */
[----:B------:R-:W2:Y:S02]  /*d0f0*/  @!P0 SYNCS.PHASECHK.TRANS64 P0, [R0+URZ+0xb0], R9 ;  /* 0x0000b009000085a7 */ /* 0x000ea400080010ff */
[----:B--2---:R-:W-:Y:S05]  /*d100*/  @!P0 BRA `(.L_x_194) ;  /* 0xfffffffc00f08947 */ /* 0x004fea000383ffff */
[----:B------:R-:W-:Y:S05]  /*d110*/  BRA `(.L_x_195) ;  /* 0xffffff8800887947 */ /* 0x000fea000383ffff */
.L_x_100:
[----:B------:R-:W-:Y:S07]  /*d120*/  MOV R0, UR21 ;  /* 0x0000001500007c02 */ /* 0x000fee0008000f00 */
.L_x_196:
[----:B-1----:R1:W2:Y:S02]  /*d130*/  SYNCS.PHASECHK.TRANS64.TRYWAIT P0, [R0+URZ+0xb8], R9 ;  /* 0x0000b809000075a7 */ /* 0x0022a400080011ff */
[----:B--2---:R-:W-:Y:S05]  /*d140*/  @!P0 NANOSLEEP.SYNCS 0x989680 ;  /* 0x009896800000895d */ /* 0x004fea0003900000 */
[----:B------:R-:W2:Y:S02]  /*d150*/  @!P0 SYNCS.PHASECHK.TRANS64 P0, [R0+URZ+0xb8], R9 ;  /* 0x0000b809000085a7 */ /* 0x000ea400080010ff */
[----:B--2---:R-:W-:Y:S05]  /*d160*/  @!P0 BRA `(.L_x_196) ;  /* 0xfffffffc00f08947 */ /* 0x004fea000383ffff */
[----:B------:R-:W-:Y:S05]  /*d170*/  BRA `(.L_x_197) ;  /* 0xffffff8800cc7947 */ /* 0x000fea000383ffff */
.L_x_102:
[----:B------:R-:W-:-:S07]  /*d180*/  MOV R0, UR21 ;  /* 0x0000001500007c02 */ /* 0x000fce0008000f00 */
.L_x_198:
[----:B--2---:R2:W3:Y:S02]  /*d190*/  SYNCS.PHASECHK.TRANS64.TRYWAIT P0, [R0+URZ+0xa0], R3 ;  /* 0x0000a003000075a7 */ /* 0x0044e400080011ff */
[----:B---3--:R-:W-:Y:S05]  /*d1a0*/  @!P0 NANOSLEEP.SYNCS 0x989680 ;  /* 0x009896800000895d */ /* 0x008fea0003900000 */
[----:B------:R-:W3:Y:S02]  /*d1b0*/  @!P0 SYNCS.PHASECHK.TRANS64 P0, [R0+URZ+0xa0], R3 ;  /* 0x0000a003000085a7 */ /* 0x000ee400080010ff */
[----:B---3--:R-:W-:Y:S05]  /*d1c0*/  @!P0 BRA `(.L_x_198) ;  /* 0xfffffffc00f08947 */ /* 0x008fea000383ffff */
[----:B------:R-:W-:Y:S05]  /*d1d0*/  BRA `(.L_x_199) ;  /* 0xffffff8c00547947 */ /* 0x000fea000383ffff */
.L_x_103:
[----:B--2---:R-:W-:-:S07]  /*d1e0*/  MOV R0, UR21 ;  /* 0x0000001500007c02 */ /* 0x004fce0008000f00 */
.L_x_200:
[----:B--2---:R2:W3:Y:S02]  /*d1f0*/  SYNCS.PHASECHK.TRANS64.TRYWAIT P0, [R0+URZ+0xa8], R3 ;  /* 0x0000a803000075a7 */ /* 0x0044e400080011ff */
[----:B---3--:R-:W-:Y:S05]  /*d200*/  @!P0 NANOSLEEP.SYNCS 0x989680 ;  /* 0x009896800000895d */ /* 0x008fea0003900000 */
[----:B------:R-:W3:Y:S02]  /*d210*/  @!P0 SYNCS.PHASECHK.TRANS64 P0, [R0+URZ+0xa8], R3 ;  /* 0x0000a803000085a7 */ /* 0x000ee400080010ff */
[----:B---3--:R-:W-:Y:S05]  /*d220*/  @!P0 BRA `(.L_x_200) ;  /* 0xfffffffc00f08947 */ /* 0x008fea000383ffff */
[----:B------:R-:W-:Y:S05]  /*d230*/  BRA `(.L_x_201) ;  /* 0xffffff8c00447947 */ /* 0x000fea000383ffff */
.L_x_104:
[----:B--2---:R-:W-:-:S07]  /*d240*/  MOV R0, UR21 ;  /* 0x0000001500007c02 */ /* 0x004fce0008000f00 */
.L_x_202:
[----:B--2---:R2:W3:Y:S02]  /*d250*/  SYNCS.PHASECHK.TRANS64.TRYWAIT P0, [R0+URZ+0xb0], R3 ;  /* 0x0000b003000075a7 */ /* 0x0044e400080011ff */
[----:B---3--:R-:W-:Y:S05]  /*d260*/  @!P0 NANOSLEEP.SYNCS 0x989680 ;  /* 0x009896800000895d */ /* 0x008fea0003900000 */
[----:B------:R-:W3:Y:S02]  /*d270*/  @!P0 SYNCS.PHASECHK.TRANS64 P0, [R0+URZ+0xb0], R3 ;  /* 0x0000b003000085a7 */ /* 0x000ee400080010ff */
[----:B---3--:R-:W-:Y:S05]  /*d280*/  @!P0 BRA `(.L_x_202) ;  /* 0xfffffffc00f08947 */ /* 0x008fea000383ffff */
[----:B------:R-:W-:Y:S05]  /*d290*/  BRA `(.L_x_203) ;  /* 0xffffff8c00347947 */ /* 0x000fea000383ffff */
.L_x_106:
[----:B--2---:R2:W3:Y:S02]  /*d2a0*/  SYNCS.PHASECHK.TRANS64.TRYWAIT P0, [R8+URZ+0xd0], R3 ;  /* 0x0000d003080075a7 */ /* 0x0044e400080011ff */
[----:B---3--:R-:W-:Y:S05]  /*d2b0*/  @!P0 NANOSLEEP.SYNCS 0x989680 ;  /* 0x009896800000895d */ /* 0x008fea0003900000 */
[----:B------:R-:W3:Y:S02]  /*d2c0*/  @!P0 SYNCS.PHASECHK.TRANS64 P0, [R8+URZ+0xd0], R3 ;  /* 0x0000d003080085a7 */ /* 0x000ee400080010ff */
[----:B---3--:R-:W-:Y:S05]  /*d2d0*/  @!P0 BRA `(.L_x_106) ;  /* 0xfffffffc00f08947 */ /* 0x008fea000383ffff */
[----:B------:R-:W-:Y:S05]  /*d2e0*/  BRA `(.L_x_204) ;  /* 0xffffff9000107947 */ /* 0x000fea000383ffff */
.L_x_117:
[----:B-1----:R-:W-:Y:S04]  /*d2f0*/  MOV R3, UR46 ;  /* 0x0000002e00037c02 */ /* 0x002fe80008000f00 */
[----:B------:R1:W2:Y:S03]  /*d300*/  SYNCS.PHASECHK.TRANS64.TRYWAIT P0, [R3+URZ+0x80], R4 ;  /* 0x00008004030075a7 */ /* 0x0002a600080011ff */
[----:B--2---:R-:W-:Y:S05]  /*d310*/  @!P0 NANOSLEEP.SYNCS 0x989680 ;  /* 0x009896800000895d */ /* 0x004fea0003900000 */
[----:B------:R-:W2:Y:S02]  /*d320*/  @!P0 SYNCS.PHASECHK.TRANS64 P0, [R3+URZ+0x80], R4 ;  /* 0x00008004030085a7 */ /* 0x000ea400080010ff */
[----:B--2---:R-:W-:Y:S05]  /*d330*/  @!P0 BRA `(.L_x_117) ;  /* 0xfffffffc00ec8947 */ /* 0x004fea000383ffff */
[----:B------:R-:W-:Y:S05]  /*d340*/  BRA `(.L_x_116) ;  /* 0xffffffa000007947 */ /* 0x000fea000383ffff */
.L_x_119:
[----:B-1----:R-:W-:Y:S04]  /*d350*/  MOV R3, UR46 ;  /* 0x0000002e00037c02 */ /* 0x002fe80008000f00 */
[----:B------:R1:W4:Y:S03]  /*d360*/  SYNCS.PHASECHK.TRANS64.TRYWAIT P1, [R3+URZ+0xf0], R0 ;  /* 0x0000f000030075a7 */ /* 0x00032600080211ff */
[----:B----4-:R-:W-:Y:S05]  /*d370*/  @!P1 NANOSLEEP.SYNCS 0x989680 ;  /* 0x009896800000995d */ /* 0x010fea0003900000 */
[----:B------:R-:W4:Y:S02]  /*d380*/  @!P1 SYNCS.PHASECHK.TRANS64 P1, [R3+URZ+0xf0], R0 ;  /* 0x0000f000030095a7 */ /* 0x000f2400080210ff */
[----:B----4-:R-:W-:Y:S05]  /*d390*/  @!P1 BRA `(.L_x_119) ;  /* 0xfffffffc00ec9947 */ /* 0x010fea000383ffff */
[----:B------:R-:W-:Y:S05]  /*d3a0*/  BRA `(.L_x_118) ;  /* 0xffffffa000387947 */ /* 0x000fea000383ffff */
.L_x_128:
[----:B---3--:R3:W4:Y:S02]  /*d3b0*/  SYNCS.PHASECHK.TRANS64.TRYWAIT P0, [R3+URZ+0x80], R0 ;  /* 0x00008000030075a7 */ /* 0x00872400080011ff */
[----:B----4-:R-:W-:Y:S05]  /*d3c0*/  @!P0 NANOSLEEP.SYNCS 0x989680 ;  /* 0x009896800000895d */ /* 0x010fea0003900000 */
[----:B------:R-:W4:Y:S02]  /*d3d0*/  @!P0 SYNCS.PHASECHK.TRANS64 P0, [R3+URZ+0x80], R0 ;  /* 0x00008000030085a7 */ /* 0x000f2400080010ff */
[----:B----4-:R-:W-:Y:S05]  /*d3e0*/  @!P0 BRA `(.L_x_128) ;  /* 0xfffffffc00f08947 */ /* 0x010fea000383ffff */
[----:B------:R-:W-:Y:S05]  /*d3f0*/  BRA `(.L_x_127) ;  /* 0xffffffb400047947 */ /* 0x000fea000383ffff */
.L_x_136:
[----:B-1----:R1:W4:Y:S02]  /*d400*/  SYNCS.PHASECHK.TRANS64.TRYWAIT P0, [R95+URZ+0x80], R6 ;  /* 0x000080065f0075a7 */ /* 0x00232400080011ff */
[----:B----4-:R-:W-:Y:S05]  /*d410*/  @!P0 NANOSLEEP.SYNCS 0x989680 ;  /* 0x009896800000895d */ /* 0x010fea0003900000 */
[----:B------:R-:W4:Y:S02]  /*d420*/  @!P0 SYNCS.PHASECHK.TRANS64 P0, [R95+URZ+0x80], R6 ;  /* 0x000080065f0085a7 */ /* 0x000f2400080010ff */
[----:B----4-:R-:W-:Y:S05]  /*d430*/  @!P0 BRA `(.L_x_136) ;  /* 0xfffffffc00f08947 */ /* 0x010fea000383ffff */
[----:B------:R-:W-:Y:S05]  /*d440*/  BRA `(.L_x_135) ;  /* 0xffffffc800087947 */ /* 0x000fea000383ffff */
.L_x_144:
[----:B-1----:R1:W2:Y:S02]  /*d450*/  SYNCS.PHASECHK.TRANS64.TRYWAIT P0, [R16+URZ+0x80], R3 ;  /* 0x00008003100075a7 */ /* 0x0022a400080011ff */
[----:B--2---:R-:W-:Y:S05]  /*d460*/  @!P0 NANOSLEEP.SYNCS 0x989680 ;  /* 0x009896800000895d */ /* 0x004fea0003900000 */
[----:B------:R-:W2:Y:S02]  /*d470*/  @!P0 SYNCS.PHASECHK.TRANS64 P0, [R16+URZ+0x80], R3 ;  /* 0x00008003100085a7 */ /* 0x000ea400080010ff */
[----:B--2---:R-:W-:Y:S05]  /*d480*/  @!P0 BRA `(.L_x_144) ;  /* 0xfffffffc00f08947 */ /* 0x004fea000383ffff */
[----:B------:R-:W-:Y:S05]  /*d490*/  BRA `(.L_x_143) ;  /* 0xffffffdc00047947 */ /* 0x000fea000383ffff */
        .weak           $__internal_0_$__cuda_sm10x_tcgen05_guardrail_trap_col_being_dealloced_not_returned_by_alloc
        .type           $__internal_0_$__cuda_sm10x_tcgen05_guardrail_trap_col_being_dealloced_not_returned_by_alloc,@function
        .size           $__internal_0_$__cuda_sm10x_tcgen05_guardrail_trap_col_being_dealloced_not_returned_by_alloc,($__internal_1_$__cuda_sm10x_tcgen05_guardrail_trap_phase_invalid_during_alloc - $__internal_0_$__cuda_sm10x_tcgen05_guardrail_trap_col_being_dealloced_not_returned_by_alloc)
$__internal_0_$__cuda_sm10x_tcgen05_guardrail_trap_col_being_dealloced_not_returned_by_alloc:
[----:B------:R-:W-:Y:S05]  /*d4a0*/  BPT.TRAP 0x1 ;  /* 0x000000040000795c */ /* 0x000fea0000300000 */
[----:B------:R-:W-:-:S04]  /*d4b0*/  HFMA2 R3, -RZ, RZ, 0, 0 ;  /* 0x00000000ff037431 */ /* 0x000fc800000001ff */
[----:B------:R-:W-:Y:S05]  /*d4c0*/  RET.REL.NODEC R2 `(_ZN7cutlass13device_kernelINS_4gemm6kernel13GemmUniversalIN4cute5tupleIJiiiiEEENS1_10collective13CollectiveMmaINS1_46MainloopSm100TmaUmmaWarpSpecializedBlockScaledILi8ELi2ELi1ENS5_IJNS4_1CILi2EEESB_NSA_ILi1EEEEEEEENS5_IJNSA_ILi256EEESF_NSA_ILi128EEEEEENS5_IJNS_12float_e2m1_tENS_13float_ue4m3_tEEEENS5_IJNS5_IJlSC_lEEENS4_6LayoutINS5_IJNS5_IJNS5_IJNSA_ILi32EEENSA_ILi4EEEEEEiEEENS5_IJNS5_IJNSA_ILi16EEESO_EEEiEEENS5_IJSC_iEEEEEENS5_IJST_NS5_IJNS5_IJNSA_ILi0EEESC_EEENSA_ILi512EEEEEENS5_IJSW_iEEEEEEEEEEESK_S13_NS4_8TiledMMAINS4_8MMA_AtomIJNS4_23SM100_MMA_MXF4_2x1SM_SSISI_SI_fSJ_Li256ELi256ELi16ELNS4_4UMMA5MajorE0ELS18_0ELNS17_7ScaleInE0ELS19_0EEEEEENSM_INS5_IJSC_SC_SC_EEENS5_IJSW_SW_SW_EEEEENS5_IJNS4_10UnderscoreES1F_S1F_EEEEENS5_IJNS4_28SM100_TMA_2SM_LOAD_MULTICASTES1I_EEENS5_IJNS4_14ComposedLayoutINS4_7SwizzleILi2ELi4ELi3EEENS4_18smem_ptr_flag_bitsILi4EEENSM_INS5_IJNSA_ILi8EEESG_EEENS5_IJSG_SC_EEEEEEENSM_INS5_IJNS5_IJNS5_IJSP_SC_EEESS_EEESC_NS5_IJSC_SB_EEEEEENS5_IJNS5_IJNS5_IJSS_SY_EEESX_EEESW_NS5_IJSO_SY_EEEEEEEEEEEvNS4_8identityENS5_IJNS4_18SM100_TMA_2SM_LOADES1I_EEENS5_IJS1T_NSM_INS5_IJNS5_IJNS5_IJSP_SB_EEESS_EEESC_S1W_EEENS5_IJS1Z_SW_NS5_IJSO_NSA_ILi1024EEEEEEEEEEEEEEvS24_EENS_8epilogue10collective18CollectiveEpilogueINS2G_23Sm100TmaWarpSpecializedILi4ELi2ELi64ELb1ELb0EEEJNS5_IJSG_SF_SG_EEENS5_IJNSM_ISG_SC_EENSM_INSA_ILi64EEESC_EEEEENS_10bfloat16_tESL_S2Q_SL_NS2G_6fusion15FusionCallbacksIS2K_NS2R_17LinearCombinationIS2Q_fS2Q_fLNS_15FloatRoundStyleE2EEES2L_S2P_JEEENS4_5SM1004TMEM4LOAD26SM100_TMEM_LOAD_32dp32b64xENS4_13SM90_TMA_LOADENS1K_INS1L_ILi3ELi4ELi3EEENS1N_ILi16EEENSM_INS5_IJS1P_S2N_EEENS5_IJS2N_SC_EEEEEEENS4_39AutoVectorizingCopyWithAssumedAlignmentILi128EEENS4_14SM90_TMA_STOREES37_S39_S39_EEEvvEEEEvNT_6ParamsE) ;  /* 0xffffff2802cc7950 */ /* 0x000fea0003c3ffff */
        .weak           $__internal_1_$__cuda_sm10x_tcgen05_guardrail_trap_phase_invalid_during_alloc
        .type           $__internal_1_$__cuda_sm10x_tcgen05_guardrail_trap_phase_invalid_during_alloc,@function
        .size           $__internal_1_$__cuda_sm10x_tcgen05_guardrail_trap_phase_invalid_during_alloc,($__internal_2_$__cuda_sm10x_tcgen05_guardrail_trap_unallocated_columns_being_dealloced - $__internal_1_$__cuda_sm10x_tcgen05_guardrail_trap_phase_invalid_during_alloc)
$__internal_1_$__cuda_sm10x_tcgen05_guardrail_trap_phase_invalid_during_alloc:
[----:B------:R-:W-:Y:S05]  /*d4d0*/  BPT.TRAP 0x1 ;  /* 0x000000040000795c */ /* 0x000fea0000300000 */
[----:B------:R-:W-:-:S04]  /*d4e0*/  MOV R5, 0x0 ;  /* 0x0000000000057802 */ /* 0x000fc80000000f00 */
[----:B------:R-:W-:Y:S05]  /*d4f0*/  RET.REL.NODEC R4 `(_ZN7cutlass13device_kernelINS_4gemm6kernel13GemmUniversalIN4cute5tupleIJiiiiEEENS1_10collective13CollectiveMmaINS1_46MainloopSm100TmaUmmaWarpSpecializedBlockScaledILi8ELi2ELi1ENS5_IJNS4_1CILi2EEESB_NSA_ILi1EEEEEEEENS5_IJNSA_ILi256EEESF_NSA_ILi128EEEEEENS5_IJNS_12float_e2m1_tENS_13float_ue4m3_tEEEENS5_IJNS5_IJlSC_lEEENS4_6LayoutINS5_IJNS5_IJNS5_IJNSA_ILi32EEENSA_ILi4EEEEEEiEEENS5_IJNS5_IJNSA_ILi16EEESO_EEEiEEENS5_IJSC_iEEEEEENS5_IJST_NS5_IJNS5_IJNSA_ILi0EEESC_EEENSA_ILi512EEEEEENS5_IJSW_iEEEEEEEEEEESK_S13_NS4_8TiledMMAINS4_8MMA_AtomIJNS4_23SM100_MMA_MXF4_2x1SM_SSISI_SI_fSJ_Li256ELi256ELi16ELNS4_4UMMA5MajorE0ELS18_0ELNS17_7ScaleInE0ELS19_0EEEEEENSM_INS5_IJSC_SC_SC_EEENS5_IJSW_SW_SW_EEEEENS5_IJNS4_10UnderscoreES1F_S1F_EEEEENS5_IJNS4_28SM100_TMA_2SM_LOAD_MULTICASTES1I_EEENS5_IJNS4_14ComposedLayoutINS4_7SwizzleILi2ELi4ELi3EEENS4_18smem_ptr_flag_bitsILi4EEENSM_INS5_IJNSA_ILi8EEESG_EEENS5_IJSG_SC_EEEEEEENSM_INS5_IJNS5_IJNS5_IJSP_SC_EEESS_EEESC_NS5_IJSC_SB_EEEEEENS5_IJNS5_IJNS5_IJSS_SY_EEESX_EEESW_NS5_IJSO_SY_EEEEEEEEEEEvNS4_8identityENS5_IJNS4_18SM100_TMA_2SM_LOADES1I_EEENS5_IJS1T_NSM_INS5_IJNS5_IJNS5_IJSP_SB_EEESS_EEESC_S1W_EEENS5_IJS1Z_SW_NS5_IJSO_NSA_ILi1024EEEEEEEEEEEEEEvS24_EENS_8epilogue10collective18CollectiveEpilogueINS2G_23Sm100TmaWarpSpecializedILi4ELi2ELi64ELb1ELb0EEEJNS5_IJSG_SF_SG_EEENS5_IJNSM_ISG_SC_EENSM_INSA_ILi64EEESC_EEEEENS_10bfloat16_tESL_S2Q_SL_NS2G_6fusion15FusionCallbacksIS2K_NS2R_17LinearCombinationIS2Q_fS2Q_fLNS_15FloatRoundStyleE2EEES2L_S2P_JEEENS4_5SM1004TMEM4LOAD26SM100_TMEM_LOAD_32dp32b64xENS4_13SM90_TMA_LOADENS1K_INS1L_ILi3ELi4ELi3EEENS1N_ILi16EEENSM_INS5_IJS1P_S2N_EEENS5_IJS2N_SC_EEEEEEENS4_39AutoVectorizingCopyWithAssumedAlignmentILi128EEENS4_14SM90_TMA_STOREES37_S39_S39_EEEvvEEEEvNT_6ParamsE) ;  /* 0xffffff2804c07950 */ /* 0x000fea0003c3ffff */
        .weak           $__internal_2_$__cuda_sm10x_tcgen05_guardrail_trap_unallocated_columns_being_dealloced
        .type           $__internal_2_$__cuda_sm10x_tcgen05_guardrail_trap_unallocated_columns_being_dealloced,@function
        .size           $__internal_2_$__cuda_sm10x_tcgen05_guardrail_trap_unallocated_columns_being_dealloced,(.L_x_206 - $__internal_2_$__cuda_sm10x_tcgen05_guardrail_trap_unallocated_columns_being_dealloced)
$__internal_2_$__cuda_sm10x_tcgen05_guardrail_trap_unallocated_columns_being_dealloced:
[----:B------:R-:W-:Y:S05]  /*d500*/  BPT.TRAP 0x1 ;  /* 0x000000040000795c */ /* 0x000fea0000300000 */
[----:B------:R-:W-:-:S04]  /*d510*/  HFMA2 R3, -RZ, RZ, 0, 0 ;  /* 0x00000000ff037431 */ /* 0x000fc800000001ff */
[----:B------:R-:W-:Y:S05]  /*d520*/  RET.REL.NODEC R2 `(_ZN7cutlass13device_kernelINS_4gemm6kernel13GemmUniversalIN4cute5tupleIJiiiiEEENS1_10collective13CollectiveMmaINS1_46MainloopSm100TmaUmmaWarpSpecializedBlockScaledILi8ELi2ELi1ENS5_IJNS4_1CILi2EEESB_NSA_ILi1EEEEEEEENS5_IJNSA_ILi256EEESF_NSA_ILi128EEEEEENS5_IJNS_12float_e2m1_tENS_13float_ue4m3_tEEEENS5_IJNS5_IJlSC_lEEENS4_6LayoutINS5_IJNS5_IJNS5_IJNSA_ILi32EEENSA_ILi4EEEEEEiEEENS5_IJNS5_IJNSA_ILi16EEESO_EEEiEEENS5_IJSC_iEEEEEENS5_IJST_NS5_IJNS5_IJNSA_ILi0EEESC_EEENSA_ILi512EEEEEENS5_IJSW_iEEEEEEEEEEESK_S13_NS4_8TiledMMAINS4_8MMA_AtomIJNS4_23SM100_MMA_MXF4_2x1SM_SSISI_SI_fSJ_Li256ELi256ELi16ELNS4_4UMMA5MajorE0ELS18_0ELNS17_7ScaleInE0ELS19_0EEEEEENSM_INS5_IJSC_SC_SC_EEENS5_IJSW_SW_SW_EEEEENS5_IJNS4_10UnderscoreES1F_S1F_EEEEENS5_IJNS4_28SM100_TMA_2SM_LOAD_MULTICASTES1I_EEENS5_IJNS4_14ComposedLayoutINS4_7SwizzleILi2ELi4ELi3EEENS4_18smem_ptr_flag_bitsILi4EEENSM_INS5_IJNSA_ILi8EEESG_EEENS5_IJSG_SC_EEEEEEENSM_INS5_IJNS5_IJNS5_IJSP_SC_EEESS_EEESC_NS5_IJSC_SB_EEEEEENS5_IJNS5_IJNS5_IJSS_SY_EEESX_EEESW_NS5_IJSO_SY_EEEEEEEEEEEvNS4_8identityENS5_IJNS4_18SM100_TMA_2SM_LOADES1I_EEENS5_IJS1T_NSM_INS5_IJNS5_IJNS5_IJSP_SB_EEESS_EEESC_S1W_EEENS5_IJS1Z_SW_NS5_IJSO_NSA_ILi1024EEEEEEEEEEEEEEvS24_EENS_8epilogue10collective18CollectiveEpilogueINS2G_23Sm100TmaWarpSpecializedILi4ELi2ELi64ELb1ELb0EEEJNS5_IJSG_SF_SG_EEENS5_IJNSM_ISG_SC_EENSM_INSA_ILi64EEESC_EEEEENS_10bfloat16_tESL_S2Q_SL_NS2G_6fusion15FusionCallbacksIS2K_NS2R_17LinearCombinationIS2Q_fS2Q_fLNS_15FloatRoundStyleE2EEES2L_S2P_JEEENS4_5SM1004TMEM4LOAD26SM100_TMEM_LOAD_32dp32b64xENS4_13SM90_TMA_LOADENS1K_INS1L_ILi3ELi4ELi3EEENS1N_ILi16EEENSM_INS5_IJS1P_S2N_EEENS5_IJS2N_SC_EEEEEEENS4_39AutoVectorizingCopyWithAssumedAlignmentILi128EEENS4_14SM90_TMA_STOREES37_S39_S39_EEEvvEEEEvNT_6ParamsE) ;  /* 0xffffff2802b47950 */ /* 0x000fea0003c3ffff */
.L_x_205:
[----:B------:R-:W-:-:S00]  /*d530*/  BRA `(.L_x_205) ;  /* 0xfffffffc00fc7947 */ /* 0x000fc0000383ffff */
[----:B------:R-:W-:-:S00]  /*d540*/  NOP ;  /* 0x0000000000007918 */ /* 0x000fc00000000000 */
        /* <DEDUP_REMOVED lines=11> */
.L_x_206:


//--------------------- .nv.global.init           --------------------------
	.section	.nv.global.init,"aw",@progbits
.nv.global.init:
	.type		$str$29,@object
	.size		$str$29,($str$30 - $str$29)
$str$29:
        /*0000*/ 	.byte	0x28, 0x61, 0x64, 0x64, 0x72, 0x65, 0x73, 0x73, 0x20, 0x26, 0x20, 0x6d, 0x61, 0x73, 0x6b, 0x29
        /*0010*/ 	.byte	0x20, 0x3d, 0x3d, 0x20, 0x30, 0x00
	.type		$str$30,@object
	.size		$str$30,($str$26 - $str$30)
$str$30:
        /*0016*/ 	.byte	0x2f, 0x74, 0x6d, 0x70, 0x2f, 0x63, 0x75, 0x74, 0x6c, 0x61, 0x73, 0x73, 0x5f, 0x73, 0x77, 0x65
        /*0026*/ 	.byte	0x65, 0x70, 0x5f, 0x73, 0x72, 0x63, 0x2f, 0x69, 0x6e, 0x63, 0x6c, 0x75, 0x64, 0x65, 0x2f, 0x63
        /*0036*/ 	.byte	0x75, 0x74, 0x65, 0x2f, 0x70, 0x6f, 0x69, 0x6e, 0x74, 0x65, 0x72, 0x5f, 0x66, 0x6c, 0x61, 0x67
        /*0046*/ 	.byte	0x67, 0x65, 0x64, 0x2e, 0x68, 0x70, 0x70, 0x00
	.type		$str$26,@object
	.size		$str$26,($str$25 - $str$26)
$str$26:
        /*004e*/ 	.byte	0x2f, 0x74, 0x6d, 0x70, 0x2f, 0x63, 0x75, 0x74, 0x6c, 0x61, 0x73, 0x73, 0x5f, 0x73, 0x77, 0x65
        /*005e*/ 	.byte	0x65, 0x70, 0x5f, 0x73, 0x72, 0x63, 0x2f, 0x69, 0x6e, 0x63, 0x6c, 0x75, 0x64, 0x65, 0x2f, 0x63
        /*006e*/ 	.byte	0x75, 0x74, 0x65, 0x2f, 0x61, 0x74, 0x6f, 0x6d, 0x2f, 0x63, 0x6f, 0x70, 0x79, 0x5f, 0x74, 0x72
        /*007e*/ 	.byte	0x61, 0x69, 0x74, 0x73, 0x5f, 0x73, 0x6d, 0x31, 0x30, 0x30, 0x2e, 0x68, 0x70, 0x70, 0x00
	.type		$str$25,@object
	.size		$str$25,(__unnamed_1 - $str$25)
$str$25:
        /*008d*/ 	.byte	0x28, 0x28, 0x75, 0x69, 0x6e, 0x74, 0x33, 0x32, 0x5f, 0x74, 0x28, 0x74, 0x68, 0x72, 0x65, 0x61
        /*009d*/ 	.byte	0x64, 0x49, 0x64, 0x78, 0x2e, 0x78, 0x29, 0x20, 0x2f, 0x20, 0x33, 0x32, 0x29, 0x20, 0x25, 0x20
        /*00ad*/ 	.byte	0x34, 0x29, 0x20, 0x3d, 0x3d, 0x20, 0x28, 0x28, 0x28, 0x74, 0x6d, 0x65, 0x6d, 0x5f, 0x61, 0x64
        /*00bd*/ 	.byte	0x64, 0x72, 0x20, 0x3e, 0x3e, 0x20, 0x31, 0x36, 0x29, 0x20, 0x2f, 0x20, 0x33, 0x32, 0x29, 0x20
        /*00cd*/ 	.byte	0x25, 0x20, 0x34, 0x29, 0x00
	.type		__unnamed_1,@object
	.size		__unnamed_1,(__unnamed_2 - __unnamed_1)
__unnamed_1:
        /*00d2*/ 	.byte	0x61, 0x75, 0x74, 0x6f, 0x20, 0x63, 0x75, 0x74, 0x65, 0x3a, 0x3a, 0x61, 0x73, 0x5f, 0x70, 0x6f
        /* <DEDUP_REMOVED lines=24> */
        /*0262*/ 	.byte	0x38, 0x31, 0x39, 0x32, 0x3e, 0x3e, 0x3e, 0x3e, 0x5d, 0x00
	.type		__unnamed_2,@object
	.size		__unnamed_2,(.L_2 - __unnamed_2)
__unnamed_2:
        /* <DEDUP_REMOVED lines=43> */
        /*051c*/ 	.byte	0x74, 0x65, 0x3a, 0x3a, 0x43, 0x3c, 0x30, 0x3e, 0x3e, 0x3e, 0x3e, 0x5d, 0x00
.L_2:


//--------------------- .nv.shared._ZN7cutlass13device_kernelINS_4gemm6kernel13GemmUniversalIN4cute5tupleIJiiiiEEENS1_10collective13CollectiveMmaINS1_46MainloopSm100TmaUmmaWarpSpecializedBlockScaledILi8ELi2ELi1ENS5_IJNS4_1CILi2EEESB_NSA_ILi1EEEEEEEENS5_IJNSA_ILi256EEESF_NSA_ILi128EEEEEENS5_IJNS_12float_e2m1_tENS_13float_ue4m3_tEEEENS5_IJNS5_IJlSC_lEEENS4_6LayoutINS5_IJNS5_IJNS5_IJNSA_ILi32EEENSA_ILi4EEEEEEiEEENS5_IJNS5_IJNSA_ILi16EEESO_EEEiEEENS5_IJSC_iEEEEEENS5_IJST_NS5_IJNS5_IJNSA_ILi0EEESC_EEENSA_ILi512EEEEEENS5_IJSW_iEEEEEEEEEEESK_S13_NS4_8TiledMMAINS4_8MMA_AtomIJNS4_23SM100_MMA_MXF4_2x1SM_SSISI_SI_fSJ_Li256ELi256ELi16ELNS4_4UMMA5MajorE0ELS18_0ELNS17_7ScaleInE0ELS19_0EEEEEENSM_INS5_IJSC_SC_SC_EEENS5_IJSW_SW_SW_EEEEENS5_IJNS4_10UnderscoreES1F_S1F_EEEEENS5_IJNS4_28SM100_TMA_2SM_LOAD_MULTICASTES1I_EEENS5_IJNS4_14ComposedLayoutINS4_7SwizzleILi2ELi4ELi3EEENS4_18smem_ptr_flag_bitsILi4EEENSM_INS5_IJNSA_ILi8EEESG_EEENS5_IJSG_SC_EEEEEEENSM_INS5_IJNS5_IJNS5_IJSP_SC_EEESS_EEESC_NS5_IJSC_SB_EEEEEENS5_IJNS5_IJNS5_IJSS_SY_EEESX_EEESW_NS5_IJSO_SY_EEEEEEEEEEEvNS4_8identityENS5_IJNS4_18SM100_TMA_2SM_LOADES1I_EEENS5_IJS1T_NSM_INS5_IJNS5_IJNS5_IJSP_SB_EEESS_EEESC_S1W_EEENS5_IJS1Z_SW_NS5_IJSO_NSA_ILi1024EEEEEEEEEEEEEEvS24_EENS_8epilogue10collective18CollectiveEpilogueINS2G_23Sm100TmaWarpSpecializedILi4ELi2ELi64ELb1ELb0EEEJNS5_IJSG_SF_SG_EEENS5_IJNSM_ISG_SC_EENSM_INSA_ILi64EEESC_EEEEENS_10bfloat16_tESL_S2Q_SL_NS2G_6fusion15FusionCallbacksIS2K_NS2R_17LinearCombinationIS2Q_fS2Q_fLNS_15FloatRoundStyleE2EEES2L_S2P_JEEENS4_5SM1004TMEM4LOAD26SM100_TMEM_LOAD_32dp32b64xENS4_13SM90_TMA_LOADENS1K_INS1L_ILi3ELi4ELi3EEENS1N_ILi16EEENSM_INS5_IJS1P_S2N_EEENS5_IJS2N_SC_EEEEEEENS4_39AutoVectorizingCopyWithAssumedAlignmentILi128EEENS4_14SM90_TMA_STOREES37_S39_S39_EEEvvEEEEvNT_6ParamsE --------------------------
	.section	.nv.shared._ZN7cutlass13device_kernelINS_4gemm6kernel13GemmUniversalIN4cute5tupleIJiiiiEEENS1_10collective13CollectiveMmaINS1_46MainloopSm100TmaUmmaWarpSpecializedBlockScaledILi8ELi2ELi1ENS5_IJNS4_1CILi2EEESB_NSA_ILi1EEEEEEEENS5_IJNSA_ILi256EEESF_NSA_ILi128EEEEEENS5_IJNS_12float_e2m1_tENS_13float_ue4m3_tEEEENS5_IJNS5_IJlSC_lEEENS4_6LayoutINS5_IJNS5_IJNS5_IJNSA_ILi32EEENSA_ILi4EEEEEEiEEENS5_IJNS5_IJNSA_ILi16EEESO_EEEiEEENS5_IJSC_iEEEEEENS5_IJST_NS5_IJNS5_IJNSA_ILi0EEESC_EEENSA_ILi512EEEEEENS5_IJSW_iEEEEEEEEEEESK_S13_NS4_8TiledMMAINS4_8MMA_AtomIJNS4_23SM100_MMA_MXF4_2x1SM_SSISI_SI_fSJ_Li256ELi256ELi16ELNS4_4UMMA5MajorE0ELS18_0ELNS17_7ScaleInE0ELS19_0EEEEEENSM_INS5_IJSC_SC_SC_EEENS5_IJSW_SW_SW_EEEEENS5_IJNS4_10UnderscoreES1F_S1F_EEEEENS5_IJNS4_28SM100_TMA_2SM_LOAD_MULTICASTES1I_EEENS5_IJNS4_14ComposedLayoutINS4_7SwizzleILi2ELi4ELi3EEENS4_18smem_ptr_flag_bitsILi4EEENSM_INS5_IJNSA_ILi8EEESG_EEENS5_IJSG_SC_EEEEEEENSM_INS5_IJNS5_IJNS5_IJSP_SC_EEESS_EEESC_NS5_IJSC_SB_EEEEEENS5_IJNS5_IJNS5_IJSS_SY_EEESX_EEESW_NS5_IJSO_SY_EEEEEEEEEEEvNS4_8identityENS5_IJNS4_18SM100_TMA_2SM_LOADES1I_EEENS5_IJS1T_NSM_INS5_IJNS5_IJNS5_IJSP_SB_EEESS_EEESC_S1W_EEENS5_IJS1Z_SW_NS5_IJSO_NSA_ILi1024EEEEEEEEEEEEEEvS24_EENS_8epilogue10collective18CollectiveEpilogueINS2G_23Sm100TmaWarpSpecializedILi4ELi2ELi64ELb1ELb0EEEJNS5_IJSG_SF_SG_EEENS5_IJNSM_ISG_SC_EENSM_INSA_ILi64EEESC_EEEEENS_10bfloat16_tESL_S2Q_SL_NS2G_6fusion15FusionCallbacksIS2K_NS2R_17LinearCombinationIS2Q_fS2Q_fLNS_15FloatRoundStyleE2EEES2L_S2P_JEEENS4_5SM1004TMEM4LOAD26SM100_TMEM_LOAD_32dp32b64xENS4_13SM90_TMA_LOADENS1K_INS1L_ILi3ELi4ELi3EEENS1N_ILi16EEENSM_INS5_IJS1P_S2N_EEENS5_IJS2N_SC_EEEEEEENS4_39AutoVectorizingCopyWithAssumedAlignmentILi128EEENS4_14SM90_TMA_STOREES37_S39_S39_EEEvvEEEEvNT_6ParamsE,"aw",@nobits
	.sectionflags	@""
	.align	16
	.zero		1024


//--------------------- .nv.shared.reserved.0     --------------------------
	.section	.nv.shared.reserved.0,"aw",@nobits
	.weak		__nv_reservedSMEM_offset_0_alias
	.size		__nv_reservedSMEM_offset_0_alias, 0, 64
	.other		__nv_reservedSMEM_offset_0_alias,@"STO_CUDA_RESERVED_SHARED STV_DEFAULT"
__nv_reservedSMEM_offset_0_alias:
	.zero		0
.nv.shared.reserved.0:
	.zero		64
	.weak		__nv_reservedSMEM_tcgen05_partition
	.type		__nv_reservedSMEM_tcgen05_partition,@object
	.size		__nv_reservedSMEM_tcgen05_partition,(.L_0 - __nv_reservedSMEM_tcgen05_partition)
__nv_reservedSMEM_tcgen05_partition:
	.zero		32
.L_0:


//--------------------- .nv.global                --------------------------
	.section	.nv.global,"aw",@nobits
.nv.global:
	.type		_ZN40_INTERNAL_fa1af217_4_k_cu_04f91f19_359264cute1_E,@object
	.size		_ZN40_INTERNAL_fa1af217_4_k_cu_04f91f19_359264cute1_E,(_ZN40_INTERNAL_fa1af217_4_k_cu_04f91f19_359264cuda3std3__45__cpo6cbeginE - _ZN40_INTERNAL_fa1af217_4_k_cu_04f91f19_359264cute1_E)
_ZN40_INTERNAL_fa1af217_4_k_cu_04f91f19_359264cute1_E:
	.zero		1
	.type		_ZN40_INTERNAL_fa1af217_4_k_cu_04f91f19_359264cuda3std3__45__cpo6cbeginE,@object
	.size		_ZN40_INTERNAL_fa1af217_4_k_cu_04f91f19_359264cuda3std3__45__cpo6cbeginE,(_ZN40_INTERNAL_fa1af217_4_k_cu_04f91f19_359264cuda3std3__48in_placeE - _ZN40_INTERNAL_fa1af217_4_k_cu_04f91f19_359264cuda3std3__45__cpo6cbeginE)
_ZN40_INTERNAL_fa1af217_4_k_cu_04f91f19_359264cuda3std3__45__cpo6cbeginE:
	.zero		1
	.type		_ZN40_INTERNAL_fa1af217_4_k_cu_04f91f19_359264cuda3std3__48in_placeE,@object
	.size		_ZN40_INTERNAL_fa1af217_4_k_cu_04f91f19_359264cuda3std3__48in_placeE,(_ZN40_INTERNAL_fa1af217_4_k_cu_04f91f19_359264cuda3std6ranges3__45__cpo9iter_moveE - _ZN40_INTERNAL_fa1af217_4_k_cu_04f91f19_359264cuda3std3__48in_placeE)
_ZN40_INTERNAL_fa1af217_4_k_cu_04f91f19_359264cuda3std3__48in_placeE:
	.zero		1
	.type		_ZN40_INTERNAL_fa1af217_4_k_cu_04f91f19_359264cuda3std6ranges3__45__cpo9iter_moveE,@object
	.size		_ZN40_INTERNAL_fa1af217_4_k_cu_04f91f19_359264cuda3std6ranges3__45__cpo9iter_moveE,(_ZN40_INTERNAL_fa1af217_4_k_cu_04f91f19_359264cuda3std3__45__cpo5beginE - _ZN40_INTERNAL_fa1af217_4_k_cu_04f91f19_359264cuda3std6ranges3__45__cpo9iter_moveE)
_ZN40_INTERNAL_fa1af217_4_k_cu_04f91f19_359264cuda3std6ranges3__45__cpo9iter_moveE:
	.zero		1
	.type		_ZN40_INTERNAL_fa1af217_4_k_cu_04f91f19_359264cuda3std3__45__cpo5beginE,@object
	.size		_ZN40_INTERNAL_fa1af217_4_k_cu_04f91f19_359264cuda3std3__45__cpo5beginE,(_ZN40_INTERNAL_fa1af217_4_k_cu_04f91f19_359264cuda3std3__442_GLOBAL__N__fa1af217_4_k_cu_04f91f19_359266ignoreE - _ZN40_INTERNAL_fa1af217_4_k_cu_04f91f19_359264cuda3std3__45__cpo5beginE)
_ZN40_INTERNAL_fa1af217_4_k_cu_04f91f19_359264cuda3std3__45__cpo5beginE:
	.zero		1
	.type		_ZN40_INTERNAL_fa1af217_4_k_cu_04f91f19_359264cuda3std3__442_GLOBAL__N__fa1af217_4_k_cu_04f91f19_359266ignoreE,@object
	.size		_ZN40_INTERNAL_fa1af217_4_k_cu_04f91f19_359264cuda3std3__442_GLOBAL__N__fa1af217_4_k_cu_04f91f19_359266ignoreE,(_ZN40_INTERNAL_fa1af217_4_k_cu_04f91f19_359264cute7productE - _ZN40_INTERNAL_fa1af217_4_k_cu_04f91f19_359264cuda3std3__442_GLOBAL__N__fa1af217_4_k_cu_04f91f19_359266ignoreE)
_ZN40_INTERNAL_fa1af217_4_k_cu_04f91f19_359264cuda3std3__442_GLOBAL__N__fa1af217_4_k_cu_04f91f19_359266ignoreE:
	.zero		1
	.type		_ZN40_INTERNAL_fa1af217_4_k_cu_04f91f19_359264cute7productE,@object
	.size		_ZN40_INTERNAL_fa1af217_4_k_cu_04f91f19_359264cute7productE,(_ZN40_INTERNAL_fa1af217_4_k_cu_04f91f19_359264cuda3std3__45__cpo3endE - _ZN40_INTERNAL_fa1af217_4_k_cu_04f91f19_359264cute7productE)
_ZN40_INTERNAL_fa1af217_4_k_cu_04f91f19_359264cute7productE:
	.zero		1
	.type		_ZN40_INTERNAL_fa1af217_4_k_cu_04f91f19_359264cuda3std3__45__cpo3endE,@object
	.size		_ZN40_INTERNAL_fa1af217_4_k_cu_04f91f19_359264cuda3std3__45__cpo3endE,(_ZN40_INTERNAL_fa1af217_4_k_cu_04f91f19_359264cuda3std3__419piecewise_constructE - _ZN40_INTERNAL_fa1af217_4_k_cu_04f91f19_359264cuda3std3__45__cpo3endE)
_ZN40_INTERNAL_fa1af217_4_k_cu_04f91f19_359264cuda3std3__45__cpo3endE:
	.zero		1
	.type		_ZN40_INTERNAL_fa1af217_4_k_cu_04f91f19_359264cuda3std3__419piecewise_constructE,@object
	.size		_ZN40_INTERNAL_fa1af217_4_k_cu_04f91f19_359264cuda3std3__419piecewise_constructE,(_ZN40_INTERNAL_fa1af217_4_k_cu_04f91f19_359264cuda3std3__45__cpo4cendE - _ZN40_INTERNAL_fa1af217_4_k_cu_04f91f19_359264cuda3std3__419piecewise_constructE)
_ZN40_INTERNAL_fa1af217_4_k_cu_04f91f19_359264cuda3std3__419piecewise_constructE:
	.zero		1
	.type		_ZN40_INTERNAL_fa1af217_4_k_cu_04f91f19_359264cuda3std3__45__cpo4cendE,@object
	.size		_ZN40_INTERNAL_fa1af217_4_k_cu_04f91f19_359264cuda3std3__45__cpo4cendE,(_ZN40_INTERNAL_fa1af217_4_k_cu_04f91f19_359264cuda3std6ranges3__45__cpo4swapE - _ZN40_INTERNAL_fa1af217_4_k_cu_04f91f19_359264cuda3std3__45__cpo4cendE)
_ZN40_INTERNAL_fa1af217_4_k_cu_04f91f19_359264cuda3std3__45__cpo4cendE:
	.zero		1
	.type		_ZN40_INTERNAL_fa1af217_4_k_cu_04f91f19_359264cuda3std6ranges3__45__cpo4swapE,@object
	.size		_ZN40_INTERNAL_fa1af217_4_k_cu_04f91f19_359264cuda3std6ranges3__45__cpo4swapE,(.L_10 - _ZN40_INTERNAL_fa1af217_4_k_cu_04f91f19_359264cuda3std6ranges3__45__cpo4swapE)
_ZN40_INTERNAL_fa1af217_4_k_cu_04f91f19_359264cuda3std6ranges3__45__cpo4swapE:
	.zero		1
.L_10:


//--------------------- .nv.constant0._ZN7cutlass13device_kernelINS_4gemm6kernel13GemmUniversalIN4cute5tupleIJiiiiEEENS1_10collective13CollectiveMmaINS1_46MainloopSm100TmaUmmaWarpSpecializedBlockScaledILi8ELi2ELi1ENS5_IJNS4_1CILi2EEESB_NSA_ILi1EEEEEEEENS5_IJNSA_ILi256EEESF_NSA_ILi128EEEEEENS5_IJNS_12float_e2m1_tENS_13float_ue4m3_tEEEENS5_IJNS5_IJlSC_lEEENS4_6LayoutINS5_IJNS5_IJNS5_IJNSA_ILi32EEENSA_ILi4EEEEEEiEEENS5_IJNS5_IJNSA_ILi16EEESO_EEEiEEENS5_IJSC_iEEEEEENS5_IJST_NS5_IJNS5_IJNSA_ILi0EEESC_EEENSA_ILi512EEEEEENS5_IJSW_iEEEEEEEEEEESK_S13_NS4_8TiledMMAINS4_8MMA_AtomIJNS4_23SM100_MMA_MXF4_2x1SM_SSISI_SI_fSJ_Li256ELi256ELi16ELNS4_4UMMA5MajorE0ELS18_0ELNS17_7ScaleInE0ELS19_0EEEEEENSM_INS5_IJSC_SC_SC_EEENS5_IJSW_SW_SW_EEEEENS5_IJNS4_10UnderscoreES1F_S1F_EEEEENS5_IJNS4_28SM100_TMA_2SM_LOAD_MULTICASTES1I_EEENS5_IJNS4_14ComposedLayoutINS4_7SwizzleILi2ELi4ELi3EEENS4_18smem_ptr_flag_bitsILi4EEENSM_INS5_IJNSA_ILi8EEESG_EEENS5_IJSG_SC_EEEEEEENSM_INS5_IJNS5_IJNS5_IJSP_SC_EEESS_EEESC_NS5_IJSC_SB_EEEEEENS5_IJNS5_IJNS5_IJSS_SY_EEESX_EEESW_NS5_IJSO_SY_EEEEEEEEEEEvNS4_8identityENS5_IJNS4_18SM100_TMA_2SM_LOADES1I_EEENS5_IJS1T_NSM_INS5_IJNS5_IJNS5_IJSP_SB_EEESS_EEESC_S1W_EEENS5_IJS1Z_SW_NS5_IJSO_NSA_ILi1024EEEEEEEEEEEEEEvS24_EENS_8epilogue10collective18CollectiveEpilogueINS2G_23Sm100TmaWarpSpecializedILi4ELi2ELi64ELb1ELb0EEEJNS5_IJSG_SF_SG_EEENS5_IJNSM_ISG_SC_EENSM_INSA_ILi64EEESC_EEEEENS_10bfloat16_tESL_S2Q_SL_NS2G_6fusion15FusionCallbacksIS2K_NS2R_17LinearCombinationIS2Q_fS2Q_fLNS_15FloatRoundStyleE2EEES2L_S2P_JEEENS4_5SM1004TMEM4LOAD26SM100_TMEM_LOAD_32dp32b64xENS4_13SM90_TMA_LOADENS1K_INS1L_ILi3ELi4ELi3EEENS1N_ILi16EEENSM_INS5_IJS1P_S2N_EEENS5_IJS2N_SC_EEEEEEENS4_39AutoVectorizingCopyWithAssumedAlignmentILi128EEENS4_14SM90_TMA_STOREES37_S39_S39_EEEvvEEEEvNT_6ParamsE --------------------------
	.section	.nv.constant0._ZN7cutlass13device_kernelINS_4gemm6kernel13GemmUniversalIN4cute5tupleIJiiiiEEENS1_10collective13CollectiveMmaINS1_46MainloopSm100TmaUmmaWarpSpecializedBlockScaledILi8ELi2ELi1ENS5_IJNS4_1CILi2EEESB_NSA_ILi1EEEEEEEENS5_IJNSA_ILi256EEESF_NSA_ILi128EEEEEENS5_IJNS_12float_e2m1_tENS_13float_ue4m3_tEEEENS5_IJNS5_IJlSC_lEEENS4_6LayoutINS5_IJNS5_IJNS5_IJNSA_ILi32EEENSA_ILi4EEEEEEiEEENS5_IJNS5_IJNSA_ILi16EEESO_EEEiEEENS5_IJSC_iEEEEEENS5_IJST_NS5_IJNS5_IJNSA_ILi0EEESC_EEENSA_ILi512EEEEEENS5_IJSW_iEEEEEEEEEEESK_S13_NS4_8TiledMMAINS4_8MMA_AtomIJNS4_23SM100_MMA_MXF4_2x1SM_SSISI_SI_fSJ_Li256ELi256ELi16ELNS4_4UMMA5MajorE0ELS18_0ELNS17_7ScaleInE0ELS19_0EEEEEENSM_INS5_IJSC_SC_SC_EEENS5_IJSW_SW_SW_EEEEENS5_IJNS4_10UnderscoreES1F_S1F_EEEEENS5_IJNS4_28SM100_TMA_2SM_LOAD_MULTICASTES1I_EEENS5_IJNS4_14ComposedLayoutINS4_7SwizzleILi2ELi4ELi3EEENS4_18smem_ptr_flag_bitsILi4EEENSM_INS5_IJNSA_ILi8EEESG_EEENS5_IJSG_SC_EEEEEEENSM_INS5_IJNS5_IJNS5_IJSP_SC_EEESS_EEESC_NS5_IJSC_SB_EEEEEENS5_IJNS5_IJNS5_IJSS_SY_EEESX_EEESW_NS5_IJSO_SY_EEEEEEEEEEEvNS4_8identityENS5_IJNS4_18SM100_TMA_2SM_LOADES1I_EEENS5_IJS1T_NSM_INS5_IJNS5_IJNS5_IJSP_SB_EEESS_EEESC_S1W_EEENS5_IJS1Z_SW_NS5_IJSO_NSA_ILi1024EEEEEEEEEEEEEEvS24_EENS_8epilogue10collective18CollectiveEpilogueINS2G_23Sm100TmaWarpSpecializedILi4ELi2ELi64ELb1ELb0EEEJNS5_IJSG_SF_SG_EEENS5_IJNSM_ISG_SC_EENSM_INSA_ILi64EEESC_EEEEENS_10bfloat16_tESL_S2Q_SL_NS2G_6fusion15FusionCallbacksIS2K_NS2R_17LinearCombinationIS2Q_fS2Q_fLNS_15FloatRoundStyleE2EEES2L_S2P_JEEENS4_5SM1004TMEM4LOAD26SM100_TMEM_LOAD_32dp32b64xENS4_13SM90_TMA_LOADENS1K_INS1L_ILi3ELi4ELi3EEENS1N_ILi16EEENSM_INS5_IJS1P_S2N_EEENS5_IJS2N_SC_EEEEEEENS4_39AutoVectorizingCopyWithAssumedAlignmentILi128EEENS4_14SM90_TMA_STOREES37_S39_S39_EEEvvEEEEvNT_6ParamsE,"a",@progbits
	.sectionflags	@""
	.align	4
.nv.constant0._ZN7cutlass13device_kernelINS_4gemm6kernel13GemmUniversalIN4cute5tupleIJiiiiEEENS1_10collective13CollectiveMmaINS1_46MainloopSm100TmaUmmaWarpSpecializedBlockScaledILi8ELi2ELi1ENS5_IJNS4_1CILi2EEESB_NSA_ILi1EEEEEEEENS5_IJNSA_ILi256EEESF_NSA_ILi128EEEEEENS5_IJNS_12float_e2m1_tENS_13float_ue4m3_tEEEENS5_IJNS5_IJlSC_lEEENS4_6LayoutINS5_IJNS5_IJNS5_IJNSA_ILi32EEENSA_ILi4EEEEEEiEEENS5_IJNS5_IJNSA_ILi16EEESO_EEEiEEENS5_IJSC_iEEEEEENS5_IJST_NS5_IJNS5_IJNSA_ILi0EEESC_EEENSA_ILi512EEEEEENS5_IJSW_iEEEEEEEEEEESK_S13_NS4_8TiledMMAINS4_8MMA_AtomIJNS4_23SM100_MMA_MXF4_2x1SM_SSISI_SI_fSJ_Li256ELi256ELi16ELNS4_4UMMA5MajorE0ELS18_0ELNS17_7ScaleInE0ELS19_0EEEEEENSM_INS5_IJSC_SC_SC_EEENS5_IJSW_SW_SW_EEEEENS5_IJNS4_10UnderscoreES1F_S1F_EEEEENS5_IJNS4_28SM100_TMA_2SM_LOAD_MULTICASTES1I_EEENS5_IJNS4_14ComposedLayoutINS4_7SwizzleILi2ELi4ELi3EEENS4_18smem_ptr_flag_bitsILi4EEENSM_INS5_IJNSA_ILi8EEESG_EEENS5_IJSG_SC_EEEEEEENSM_INS5_IJNS5_IJNS5_IJSP_SC_EEESS_EEESC_NS5_IJSC_SB_EEEEEENS5_IJNS5_IJNS5_IJSS_SY_EEESX_EEESW_NS5_IJSO_SY_EEEEEEEEEEEvNS4_8identityENS5_IJNS4_18SM100_TMA_2SM_LOADES1I_EEENS5_IJS1T_NSM_INS5_IJNS5_IJNS5_IJSP_SB_EEESS_EEESC_S1W_EEENS5_IJS1Z_SW_NS5_IJSO_NSA_ILi1024EEEEEEEEEEEEEEvS24_EENS_8epilogue10collective18CollectiveEpilogueINS2G_23Sm100TmaWarpSpecializedILi4ELi2ELi64ELb1ELb0EEEJNS5_IJSG_SF_SG_EEENS5_IJNSM_ISG_SC_EENSM_INSA_ILi64EEESC_EEEEENS_10bfloat16_tESL_S2Q_SL_NS2G_6fusion15FusionCallbacksIS2K_NS2R_17LinearCombinationIS2Q_fS2Q_fLNS_15FloatRoundStyleE2EEES2L_S2P_JEEENS4_5SM1004TMEM4LOAD26SM100_TMEM_LOAD_32dp32b64xENS4_13SM90_TMA_LOADENS1K_INS1L_ILi3ELi4ELi3EEENS1N_ILi16EEENSM_INS5_IJS1P_S2N_EEENS5_IJS2N_SC_EEEEEEENS4_39AutoVectorizingCopyWithAssumedAlignmentILi128EEENS4_14SM90_TMA_STOREES37_S39_S39_EEEvvEEEEvNT_6ParamsE:
	.zero		3968


//--------------------- SYMBOLS --------------------------

	.type		.nv.reservedSmem.offset0,@object
	.size		.nv.reservedSmem.offset0,0x4
	.type		.nv.reservedSmem.cap,@object
	.size		.nv.reservedSmem.cap,0x4
	.type		__assertfail,@function
